	.target	sm_90a

	.elftype	@"ET_EXEC"


//--------------------- .note.nv.tkinfo           --------------------------
	.section	.note.nv.tkinfo,"",@"SHT_NOTE"
	.sectionflags	@"SHF_NOTE_NV_TKINFO"
	.tkinfo
        /*0018*/ 	.word	0x00000002
        /*0030*/ 	.string	""
        /*0030*/ 	.string	"ptxas"
        /*0030*/ 	.string	"Cuda compilation tools, release 13.0, V13.0.88"
        /*0030*/ 	.string	"Build cuda_13.0.r13.0/compiler.36424714_0"
        /*0030*/ 	.string	"-arch sm_90a -m 64 "



//--------------------- .note.nv.cuinfo           --------------------------
	.section	.note.nv.cuinfo,"",@"SHT_NOTE"
	.sectionflags	@"SHF_NOTE_NV_CUINFO"
        /*0018*/ 	.short	0x0002
        /*001a*/ 	.short	0x005a
        /*001c*/ 	.short	0x0082
	.zero		2


//--------------------- .nv.info                  --------------------------
	.section	.nv.info,"",@"SHT_CUDA_INFO"
	.align	4


	//----- nvinfo : EIATTR_REGCOUNT
	.align		4
        /*0000*/ 	.byte	0x04, 0x2f
        /*0002*/ 	.short	(.L_15 - .L_14)
	.align		4
.L_14:
        /*0004*/ 	.word	index@(_ZN7cutlass13device_kernelINS_4gemm6kernel13GemmUniversalINS1_17GroupProblemShapeIN4cute5tupleIJiiiEEEEENS1_10collective13CollectiveMmaINS1_39MainloopSm90ArrayTmaGmmaWarpSpecializedILi3ENS6_IJNS5_1CILi1EEESD_SD_EEENS1_40KernelPtrArrayTmaWarpSpecializedPingpongEEENS6_IJNSC_ILi256EEESH_NSC_ILi64EEEEEENS_6half_tEPNS6_IJlSD_NSC_ILi0EEEEEESK_SN_NS5_8TiledMMAINS5_8MMA_AtomIJNS5_4SM904GMMA26MMA_64x256x16_F32F16F16_SSILNSR_5MajorE0ELST_0ELNSR_7ScaleInE1ELSU_1EEEEEENS5_6LayoutISE_NS6_IJSL_SL_SL_EEEEENS6_IJNS5_10UnderscoreES10_S10_EEEEENS5_13SM90_TMA_LOADENS5_14ComposedLayoutINS5_7SwizzleILi3ELi4ELi3EEENS5_18smem_ptr_flag_bitsILi16EEENSX_INS6_IJNSC_ILi8EEESI_EEENS6_IJSI_SD_EEEEEEEvNS5_8identityES13_S1D_vS1E_EENS_8epilogue10collective18CollectiveEpilogueINS1G_30Sm90PtrArrayTmaWarpSpecializedILi4ELi2ELi16ELb1ELb0ELi2EEEJSJ_NS6_IJSI_NSC_ILi32EEEEEESK_PNS6_IJSD_lSL_EEESK_S1O_NS1G_6fusion15FusionCallbacksIS1K_NS1P_17LinearCombinationISK_fSK_fLNS_15FloatRoundStyleE2EEESJ_S1M_JEEES13_NS14_IS16_S18_NSX_INS6_IJSI_S19_EEENS6_IJSD_SI_EEEEEEENS5_17SM75_U16x8_LDSM_TENS5_14SM90_TMA_STOREES1Y_NS5_17SM90_U16x8_STSM_TENS5_9Copy_AtomIJNS5_17SM90_U32x4_STSM_NESK_EEEvEEEvvEEEEvNT_6ParamsE)
        /*0008*/ 	.word	0x000000a8


	//----- nvinfo : EIATTR_FRAME_SIZE
	.align		4
.L_15:
        /*000c*/ 	.byte	0x04, 0x11
        /*000e*/ 	.short	(.L_17 - .L_16)
	.align		4
.L_16:
        /*0010*/ 	.word	index@($__internal_0_$__cuda_sm20_div_u64)
        /*0014*/ 	.word	0x00001b78


	//----- nvinfo : EIATTR_FRAME_SIZE
	.align		4
.L_17:
        /*0018*/ 	.byte	0x04, 0x11
        /*001a*/ 	.short	(.L_19 - .L_18)
	.align		4
.L_18:
        /*001c*/ 	.word	index@(_ZN7cutlass13device_kernelINS_4gemm6kernel13GemmUniversalINS1_17GroupProblemShapeIN4cute5tupleIJiiiEEEEENS1_10collective13CollectiveMmaINS1_39MainloopSm90ArrayTmaGmmaWarpSpecializedILi3ENS6_IJNS5_1CILi1EEESD_SD_EEENS1_40KernelPtrArrayTmaWarpSpecializedPingpongEEENS6_IJNSC_ILi256EEESH_NSC_ILi64EEEEEENS_6half_tEPNS6_IJlSD_NSC_ILi0EEEEEESK_SN_NS5_8TiledMMAINS5_8MMA_AtomIJNS5_4SM904GMMA26MMA_64x256x16_F32F16F16_SSILNSR_5MajorE0ELST_0ELNSR_7ScaleInE1ELSU_1EEEEEENS5_6LayoutISE_NS6_IJSL_SL_SL_EEEEENS6_IJNS5_10UnderscoreES10_S10_EEEEENS5_13SM90_TMA_LOADENS5_14ComposedLayoutINS5_7SwizzleILi3ELi4ELi3EEENS5_18smem_ptr_flag_bitsILi16EEENSX_INS6_IJNSC_ILi8EEESI_EEENS6_IJSI_SD_EEEEEEEvNS5_8identityES13_S1D_vS1E_EENS_8epilogue10collective18CollectiveEpilogueINS1G_30Sm90PtrArrayTmaWarpSpecializedILi4ELi2ELi16ELb1ELb0ELi2EEEJSJ_NS6_IJSI_NSC_ILi32EEEEEESK_PNS6_IJSD_lSL_EEESK_S1O_NS1G_6fusion15FusionCallbacksIS1K_NS1P_17LinearCombinationISK_fSK_fLNS_15FloatRoundStyleE2EEESJ_S1M_JEEES13_NS14_IS16_S18_NSX_INS6_IJSI_S19_EEENS6_IJSD_SI_EEEEEEENS5_17SM75_U16x8_LDSM_TENS5_14SM90_TMA_STOREES1Y_NS5_17SM90_U16x8_STSM_TENS5_9Copy_AtomIJNS5_17SM90_U32x4_STSM_NESK_EEEvEEEvvEEEEvNT_6ParamsE)
        /*0020*/ 	.word	0x00001b78


	//----- nvinfo : EIATTR_MIN_STACK_SIZE
	.align		4
.L_19:
        /*0024*/ 	.byte	0x04, 0x12
        /*0026*/ 	.short	(.L_21 - .L_20)
	.align		4
.L_20:
        /*0028*/ 	.word	index@(_ZN7cutlass13device_kernelINS_4gemm6kernel13GemmUniversalINS1_17GroupProblemShapeIN4cute5tupleIJiiiEEEEENS1_10collective13CollectiveMmaINS1_39MainloopSm90ArrayTmaGmmaWarpSpecializedILi3ENS6_IJNS5_1CILi1EEESD_SD_EEENS1_40KernelPtrArrayTmaWarpSpecializedPingpongEEENS6_IJNSC_ILi256EEESH_NSC_ILi64EEEEEENS_6half_tEPNS6_IJlSD_NSC_ILi0EEEEEESK_SN_NS5_8TiledMMAINS5_8MMA_AtomIJNS5_4SM904GMMA26MMA_64x256x16_F32F16F16_SSILNSR_5MajorE0ELST_0ELNSR_7ScaleInE1ELSU_1EEEEEENS5_6LayoutISE_NS6_IJSL_SL_SL_EEEEENS6_IJNS5_10UnderscoreES10_S10_EEEEENS5_13SM90_TMA_LOADENS5_14ComposedLayoutINS5_7SwizzleILi3ELi4ELi3EEENS5_18smem_ptr_flag_bitsILi16EEENSX_INS6_IJNSC_ILi8EEESI_EEENS6_IJSI_SD_EEEEEEEvNS5_8identityES13_S1D_vS1E_EENS_8epilogue10collective18CollectiveEpilogueINS1G_30Sm90PtrArrayTmaWarpSpecializedILi4ELi2ELi16ELb1ELb0ELi2EEEJSJ_NS6_IJSI_NSC_ILi32EEEEEESK_PNS6_IJSD_lSL_EEESK_S1O_NS1G_6fusion15FusionCallbacksIS1K_NS1P_17LinearCombinationISK_fSK_fLNS_15FloatRoundStyleE2EEESJ_S1M_JEEES13_NS14_IS16_S18_NSX_INS6_IJSI_S19_EEENS6_IJSD_SI_EEEEEEENS5_17SM75_U16x8_LDSM_TENS5_14SM90_TMA_STOREES1Y_NS5_17SM90_U16x8_STSM_TENS5_9Copy_AtomIJNS5_17SM90_U32x4_STSM_NESK_EEEvEEEvvEEEEvNT_6ParamsE)
        /*002c*/ 	.word	0x00001b78
.L_21:


//--------------------- .nv.compat                --------------------------
	.section	.nv.compat,"",@"SHT_CUDA_COMPAT_INFO"
	.align	4
        /*0000*/ 	.byte	0x02, 0x09, 0x01, 0x00, 0x02, 0x02, 0x04, 0x00, 0x02, 0x05, 0x05, 0x00, 0x03, 0x07, 0x01, 0x01
        /*0010*/ 	.byte	0x02, 0x03, 0x03, 0x00, 0x02, 0x06, 0x01, 0x00, 0x04, 0x0b, 0x08, 0x00, 0x00, 0x00, 0x00, 0x00
        /*0020*/ 	.byte	0x00, 0x00, 0x00, 0x00


//--------------------- .nv.info._ZN7cutlass13device_kernelINS_4gemm6kernel13GemmUniversalINS1_17GroupProblemShapeIN4cute5tupleIJiiiEEEEENS1_10collective13CollectiveMmaINS1_39MainloopSm90ArrayTmaGmmaWarpSpecializedILi3ENS6_IJNS5_1CILi1EEESD_SD_EEENS1_40KernelPtrArrayTmaWarpSpecializedPingpongEEENS6_IJNSC_ILi256EEESH_NSC_ILi64EEEEEENS_6half_tEPNS6_IJlSD_NSC_ILi0EEEEEESK_SN_NS5_8TiledMMAINS5_8MMA_AtomIJNS5_4SM904GMMA26MMA_64x256x16_F32F16F16_SSILNSR_5MajorE0ELST_0ELNSR_7ScaleInE1ELSU_1EEEEEENS5_6LayoutISE_NS6_IJSL_SL_SL_EEEEENS6_IJNS5_10UnderscoreES10_S10_EEEEENS5_13SM90_TMA_LOADENS5_14ComposedLayoutINS5_7SwizzleILi3ELi4ELi3EEENS5_18smem_ptr_flag_bitsILi16EEENSX_INS6_IJNSC_ILi8EEESI_EEENS6_IJSI_SD_EEEEEEEvNS5_8identityES13_S1D_vS1E_EENS_8epilogue10collective18CollectiveEpilogueINS1G_30Sm90PtrArrayTmaWarpSpecializedILi4ELi2ELi16ELb1ELb0ELi2EEEJSJ_NS6_IJSI_NSC_ILi32EEEEEESK_PNS6_IJSD_lSL_EEESK_S1O_NS1G_6fusion15FusionCallbacksIS1K_NS1P_17LinearCombinationISK_fSK_fLNS_15FloatRoundStyleE2EEESJ_S1M_JEEES13_NS14_IS16_S18_NSX_INS6_IJSI_S19_EEENS6_IJSD_SI_EEEEEEENS5_17SM75_U16x8_LDSM_TENS5_14SM90_TMA_STOREES1Y_NS5_17SM90_U16x8_STSM_TENS5_9Copy_AtomIJNS5_17SM90_U32x4_STSM_NESK_EEEvEEEvvEEEEvNT_6ParamsE --------------------------
	.section	.nv.info._ZN7cutlass13device_kernelINS_4gemm6kernel13GemmUniversalINS1_17GroupProblemShapeIN4cute5tupleIJiiiEEEEENS1_10collective13CollectiveMmaINS1_39MainloopSm90ArrayTmaGmmaWarpSpecializedILi3ENS6_IJNS5_1CILi1EEESD_SD_EEENS1_40KernelPtrArrayTmaWarpSpecializedPingpongEEENS6_IJNSC_ILi256EEESH_NSC_ILi64EEEEEENS_6half_tEPNS6_IJlSD_NSC_ILi0EEEEEESK_SN_NS5_8TiledMMAINS5_8MMA_AtomIJNS5_4SM904GMMA26MMA_64x256x16_F32F16F16_SSILNSR_5MajorE0ELST_0ELNSR_7ScaleInE1ELSU_1EEEEEENS5_6LayoutISE_NS6_IJSL_SL_SL_EEEEENS6_IJNS5_10UnderscoreES10_S10_EEEEENS5_13SM90_TMA_LOADENS5_14ComposedLayoutINS5_7SwizzleILi3ELi4ELi3EEENS5_18smem_ptr_flag_bitsILi16EEENSX_INS6_IJNSC_ILi8EEESI_EEENS6_IJSI_SD_EEEEEEEvNS5_8identityES13_S1D_vS1E_EENS_8epilogue10collective18CollectiveEpilogueINS1G_30Sm90PtrArrayTmaWarpSpecializedILi4ELi2ELi16ELb1ELb0ELi2EEEJSJ_NS6_IJSI_NSC_ILi32EEEEEESK_PNS6_IJSD_lSL_EEESK_S1O_NS1G_6fusion15FusionCallbacksIS1K_NS1P_17LinearCombinationISK_fSK_fLNS_15FloatRoundStyleE2EEESJ_S1M_JEEES13_NS14_IS16_S18_NSX_INS6_IJSI_S19_EEENS6_IJSD_SI_EEEEEEENS5_17SM75_U16x8_LDSM_TENS5_14SM90_TMA_STOREES1Y_NS5_17SM90_U16x8_STSM_TENS5_9Copy_AtomIJNS5_17SM90_U32x4_STSM_NESK_EEEvEEEvvEEEEvNT_6ParamsE,"",@"SHT_CUDA_INFO"
	.sectionflags	@""
	.align	4


	//----- nvinfo : EIATTR_CUDA_API_VERSION
	.align		4
        /*0000*/ 	.byte	0x04, 0x37
        /*0002*/ 	.short	(.L_23 - .L_22)
.L_22:
        /*0004*/ 	.word	0x00000082


	//----- nvinfo : EIATTR_KPARAM_INFO
	.align		4
.L_23:
        /*0008*/ 	.byte	0x04, 0x17
        /*000a*/ 	.short	(.L_25 - .L_24)
.L_24:
        /*000c*/ 	.word	0x00000000
        /*0010*/ 	.short	0x0000
        /*0012*/ 	.short	0x0070
        /*0014*/ 	.byte	0x00, 0xf0, 0x01, 0x1c


	//----- nvinfo : EIATTR_SPARSE_MMA_MASK
	.align		4
.L_25:
        /*0018*/ 	.byte	0x03, 0x50
        /*001a*/ 	.short	0x0000


	//----- nvinfo : EIATTR_MAXREG_COUNT
	.align		4
        /*001c*/ 	.byte	0x03, 0x1b
        /*001e*/ 	.short	0x00a8


	//----- nvinfo : EIATTR_NUM_BARRIERS
	.align		4
        /*0020*/ 	.byte	0x02, 0x4c
        /*0022*/ 	.byte	0x02
	.zero		1


	//----- nvinfo : EIATTR_EXTERNS
	.align		4
        /*0024*/ 	.byte	0x04, 0x0f
        /*0026*/ 	.short	(.L_27 - .L_26)


	//   ....[0]....
	.align		4
.L_26:
        /*0028*/ 	.word	index@(__assertfail)


	//----- nvinfo : EIATTR_ANNOTATIONS
	.align		4
.L_27:
        /*002c*/ 	.byte	0x04, 0x55
        /*002e*/ 	.short	(.L_29 - .L_28)


	//   ....[0]....
.L_28:
        /*0030*/ 	.word	0x00000001
        /*0034*/ 	.byte	0xf0, 0x3a, 0x00, 0x00, 0x01, 0x00, 0x00, 0x00, 0x30, 0x3b, 0x00, 0x00, 0x01, 0x00, 0x00, 0x00
        /* <DEDUP_REMOVED lines=2959> */
        /*b934*/ 	.byte	0x80, 0x03, 0x03, 0x00, 0x01, 0x00, 0x00, 0x00, 0xd0, 0x03, 0x03, 0x00


	//----- nvinfo : EIATTR_MERCURY_ISA_VERSION
	.align		4
.L_29:
        /*b940*/ 	.byte	0x03, 0x5f
        /*b942*/ 	.short	0x0101


	//----- nvinfo : EIATTR_INT_WARP_WIDE_INSTR_OFFSETS
	.align		4
        /*b944*/ 	.byte	0x04, 0x31
        /*b946*/ 	.short	(.L_31 - .L_30)


	//   ....[0]....
.L_30:
        /*b948*/ 	.word	0x00001170


	//   ....[1]....
        /*b94c*/ 	.word	0x00001180


	//   ....[2]....
        /*b950*/ 	.word	0x00001200


	//   ....[3]....
        /*b954*/ 	.word	0x00001260


	//   ....[4]....
        /*b958*/ 	.word	0x000012b0


	//   ....[5]....
        /*b95c*/ 	.word	0x000012e0


	//   ....[6]....
        /*b960*/ 	.word	0x00001350


	//   ....[7]....
        /*b964*/ 	.word	0x00001390


	//----- nvinfo : EIATTR_COOP_GROUP_MASK_REGIDS
	.align		4
.L_31:
        /*b968*/ 	.byte	0x04, 0x29
        /*b96a*/ 	.short	(.L_33 - .L_32)


	//   ....[0]....
.L_32:
        /*b96c*/ 	.word	0xffffffff


	//   ....[1]....
        /*b970*/ 	.word	0xffffffff


	//   ....[2]....
        /*b974*/ 	.word	0xffffffff


	//   ....[3]....
        /*b978*/ 	.word	0xffffffff


	//   ....[4]....
        /*b97c*/ 	.word	0xffffffff


	//   ....[5]....
        /*b980*/ 	.word	0xffffffff


	//   ....[6]....
        /*b984*/ 	.word	0xffffffff


	//   ....[7]....
        /*b988*/ 	.word	0xffffffff


	//   ....[8]....
        /*b98c*/ 	.word	0xffffffff


	//   ....[9]....
        /*b990*/ 	.word	0xffffffff


	//   ....[10]....
        /*b994*/ 	.word	0xffffffff


	//   ....[11]....
        /*b998*/ 	.word	0xffffffff


	//   ....[12]....
        /*b99c*/ 	.word	0xffffffff


	//   ....[13]....
        /*b9a0*/ 	.word	0xffffffff


	//   ....[14]....
        /*b9a4*/ 	.word	0xffffffff


	//   ....[15]....
        /*b9a8*/ 	.word	0xffffffff


	//   ....[16]....
        /*b9ac*/ 	.word	0xffffffff


	//   ....[17]....
        /*b9b0*/ 	.word	0xffffffff


	//   ....[18]....
        /*b9b4*/ 	.word	0xffffffff


	//   ....[19]....
        /*b9b8*/ 	.word	0xffffffff


	//   ....[20]....
        /*b9bc*/ 	.word	0xffffffff


	//   ....[21]....
        /*b9c0*/ 	.word	0xffffffff


	//   ....[22]....
        /*b9c4*/ 	.word	0xffffffff


	//   ....[23]....
        /*b9c8*/ 	.word	0xffffffff


	//   ....[24]....
        /*b9cc*/ 	.word	0xffffffff


	//   ....[25]....
        /*b9d0*/ 	.word	0xffffffff


	//   ....[26]....
        /*b9d4*/ 	.word	0xffffffff


	//   ....[27]....
        /*b9d8*/ 	.word	0xffffffff


	//   ....[28]....
        /*b9dc*/ 	.word	0xffffffff


	//   ....[29]....
        /*b9e0*/ 	.word	0xffffffff


	//   ....[30]....
        /*b9e4*/ 	.word	0xffffffff


	//   ....[31]....
        /*b9e8*/ 	.word	0xffffffff


	//   ....[32]....
        /*b9ec*/ 	.word	0xffffffff


	//   ....[33]....
        /*b9f0*/ 	.word	0xffffffff


	//   ....[34]....
        /*b9f4*/ 	.word	0xffffffff


	//   ....[35]....
        /*b9f8*/ 	.word	0xffffffff


	//   ....[36]....
        /*b9fc*/ 	.word	0xffffffff


	//   ....[37]....
        /*ba00*/ 	.word	0xffffffff


	//   ....[38]....
        /*ba04*/ 	.word	0xffffffff


	//   ....[39]....
        /*ba08*/ 	.word	0xffffffff


	//   ....[40]....
        /*ba0c*/ 	.word	0xffffffff


	//   ....[41]....
        /*ba10*/ 	.word	0xffffffff


	//   ....[42]....
        /*ba14*/ 	.word	0xffffffff


	//   ....[43]....
        /*ba18*/ 	.word	0xffffffff


	//   ....[44]....
        /*ba1c*/ 	.word	0xffffffff


	//   ....[45]....
        /*ba20*/ 	.word	0xffffffff


	//   ....[46]....
        /*ba24*/ 	.word	0xffffffff


	//   ....[47]....
        /*ba28*/ 	.word	0xffffffff


	//   ....[48]....
        /*ba2c*/ 	.word	0xffffffff


	//   ....[49]....
        /*ba30*/ 	.word	0xffffffff


	//   ....[50]....
        /*ba34*/ 	.word	0xffffffff


	//   ....[51]....
        /*ba38*/ 	.word	0xffffffff


	//   ....[52]....
        /*ba3c*/ 	.word	0xffffffff


	//   ....[53]....
        /*ba40*/ 	.word	0xffffffff


	//   ....[54]....
        /*ba44*/ 	.word	0xffffffff


	//   ....[55]....
        /*ba48*/ 	.word	0xffffffff


	//   ....[56]....
        /*ba4c*/ 	.word	0xffffffff


	//   ....[57]....
        /*ba50*/ 	.word	0xffffffff


	//   ....[58]....
        /*ba54*/ 	.word	0xffffffff


	//   ....[59]....
        /*ba58*/ 	.word	0xffffffff


	//   ....[60]....
        /*ba5c*/ 	.word	0xffffffff


	//   ....[61]....
        /*ba60*/ 	.word	0xffffffff


	//   ....[62]....
        /*ba64*/ 	.word	0xffffffff


	//   ....[63]....
        /*ba68*/ 	.word	0xffffffff


	//   ....[64]....
        /*ba6c*/ 	.word	0xffffffff


	//   ....[65]....
        /*ba70*/ 	.word	0xffffffff


	//   ....[66]....
        /*ba74*/ 	.word	0xffffffff


	//   ....[67]....
        /*ba78*/ 	.word	0xffffffff


	//   ....[68]....
        /*ba7c*/ 	.word	0xffffffff


	//   ....[69]....
        /*ba80*/ 	.word	0xffffffff


	//   ....[70]....
        /*ba84*/ 	.word	0xffffffff


	//   ....[71]....
        /*ba88*/ 	.word	0xffffffff


	//   ....[72]....
        /*ba8c*/ 	.word	0xffffffff


	//   ....[73]....
        /*ba90*/ 	.word	0xffffffff


	//   ....[74]....
        /*ba94*/ 	.word	0xffffffff


	//   ....[75]....
        /*ba98*/ 	.word	0xffffffff


	//   ....[76]....
        /*ba9c*/ 	.word	0xffffffff


	//   ....[77]....
        /*baa0*/ 	.word	0xffffffff


	//   ....[78]....
        /*baa4*/ 	.word	0x0500000f


	//----- nvinfo : EIATTR_COOP_GROUP_INSTR_OFFSETS
	.align		4
.L_33:
        /*baa8*/ 	.byte	0x04, 0x28
        /*baaa*/ 	.short	(.L_35 - .L_34)


	//   ....[0]....
.L_34:
        /*baac*/ 	.word	0x00000820


	//   ....[1]....
        /*bab0*/ 	.word	0x00000860


	//   ....[2]....
        /*bab4*/ 	.word	0x00000cf0


	//   ....[3]....
        /*bab8*/ 	.word	0x00000ec0


	//   ....[4]....
        /*babc*/ 	.word	0x00001090


	//   ....[5]....
        /*bac0*/ 	.word	0x000010d0


	//   ....[6]....
        /*bac4*/ 	.word	0x00001a20


	//   ....[7]....
        /*bac8*/ 	.word	0x00001a50


	//   ....[8]....
        /*bacc*/ 	.word	0x00001ad0


	//   ....[9]....
        /*bad0*/ 	.word	0x00001ae0


	//   ....[10]....
        /*bad4*/ 	.word	0x00001b20


	//   ....[11]....
        /*bad8*/ 	.word	0x00001b40


	//   ....[12]....
        /*badc*/ 	.word	0x00001b80


	//   ....[13]....
        /*bae0*/ 	.word	0x00001ba0


	//   ....[14]....
        /*bae4*/ 	.word	0x00001be0


	//   ....[15]....
        /*bae8*/ 	.word	0x00001c00


	//   ....[16]....
        /*baec*/ 	.word	0x00001c70


	//   ....[17]....
        /*baf0*/ 	.word	0x00001da0


	//   ....[18]....
        /*baf4*/ 	.word	0x00001e20


	//   ....[19]....
        /*baf8*/ 	.word	0x00002400


	//   ....[20]....
        /*bafc*/ 	.word	0x00002410


	//   ....[21]....
        /*bb00*/ 	.word	0x00002460


	//   ....[22]....
        /*bb04*/ 	.word	0x00002470


	//   ....[23]....
        /*bb08*/ 	.word	0x000024c0


	//   ....[24]....
        /*bb0c*/ 	.word	0x000024d0


	//   ....[25]....
        /*bb10*/ 	.word	0x00002520


	//   ....[26]....
        /*bb14*/ 	.word	0x00002530


	//   ....[27]....
        /*bb18*/ 	.word	0x00002580


	//   ....[28]....
        /*bb1c*/ 	.word	0x00002590


	//   ....[29]....
        /*bb20*/ 	.word	0x00002620


	//   ....[30]....
        /*bb24*/ 	.word	0x00002670


	//   ....[31]....
        /*bb28*/ 	.word	0x00002700


	//   ....[32]....
        /*bb2c*/ 	.word	0x00002720


	//   ....[33]....
        /*bb30*/ 	.word	0x00002730


	//   ....[34]....
        /*bb34*/ 	.word	0x00002740


	//   ....[35]....
        /*bb38*/ 	.word	0x00002750


	//   ....[36]....
        /*bb3c*/ 	.word	0x00002760


	//   ....[37]....
        /*bb40*/ 	.word	0x00003000


	//   ....[38]....
        /*bb44*/ 	.word	0x000032a0


	//   ....[39]....
        /*bb48*/ 	.word	0x00003610


	//   ....[40]....
        /*bb4c*/ 	.word	0x0002c530


	//   ....[41]....
        /*bb50*/ 	.word	0x0002c990


	//   ....[42]....
        /*bb54*/ 	.word	0x0002cd30


	//   ....[43]....
        /*bb58*/ 	.word	0x0002fea0


	//   ....[44]....
        /*bb5c*/ 	.word	0x000305b0


	//   ....[45]....
        /*bb60*/ 	.word	0x00030a80


	//   ....[46]....
        /*bb64*/ 	.word	0x000318c0


	//   ....[47]....
        /*bb68*/ 	.word	0x00032660


	//   ....[48]....
        /*bb6c*/ 	.word	0x00032680


	//   ....[49]....
        /*bb70*/ 	.word	0x000326d0


	//   ....[50]....
        /*bb74*/ 	.word	0x000326f0


	//   ....[51]....
        /*bb78*/ 	.word	0x00032730


	//   ....[52]....
        /*bb7c*/ 	.word	0x00032760


	//   ....[53]....
        /*bb80*/ 	.word	0x000327a0


	//   ....[54]....
        /*bb84*/ 	.word	0x000327d0


	//   ....[55]....
        /*bb88*/ 	.word	0x00032810


	//   ....[56]....
        /*bb8c*/ 	.word	0x00032840


	//   ....[57]....
        /*bb90*/ 	.word	0x000328d0


	//   ....[58]....
        /*bb94*/ 	.word	0x000329f0


	//   ....[59]....
        /*bb98*/ 	.word	0x00032a10


	//   ....[60]....
        /*bb9c*/ 	.word	0x00033070


	//   ....[61]....
        /*bba0*/ 	.word	0x00033080


	//   ....[62]....
        /*bba4*/ 	.word	0x000330d0


	//   ....[63]....
        /*bba8*/ 	.word	0x000330e0


	//   ....[64]....
        /*bbac*/ 	.word	0x00033130


	//   ....[65]....
        /*bbb0*/ 	.word	0x00033140


	//   ....[66]....
        /*bbb4*/ 	.word	0x00033190


	//   ....[67]....
        /*bbb8*/ 	.word	0x000331a0


	//   ....[68]....
        /*bbbc*/ 	.word	0x000331f0


	//   ....[69]....
        /*bbc0*/ 	.word	0x00033200


	//   ....[70]....
        /*bbc4*/ 	.word	0x00033290


	//   ....[71]....
        /*bbc8*/ 	.word	0x00033300


	//   ....[72]....
        /*bbcc*/ 	.word	0x00033390


	//   ....[73]....
        /*bbd0*/ 	.word	0x000333b0


	//   ....[74]....
        /*bbd4*/ 	.word	0x000333c0


	//   ....[75]....
        /*bbd8*/ 	.word	0x000333d0


	//   ....[76]....
        /*bbdc*/ 	.word	0x000333e0


	//   ....[77]....
        /*bbe0*/ 	.word	0x000333f0


	//   ....[78]....
        /*bbe4*/ 	.word	0x00035ec0


	//----- nvinfo : EIATTR_REG_RECONFIG
	.align		4
.L_35:
        /*bbe8*/ 	.byte	0x01, 0x54
	.zero		2


	//----- nvinfo : EIATTR_SYSCALL_OFFSETS
	.align		4
        /*bbec*/ 	.byte	0x04, 0x46
        /*bbee*/ 	.short	(.L_37 - .L_36)


	//   ....[0]....
.L_36:
        /*bbf0*/ 	.word	0x0001f370


	//   ....[1]....
        /*bbf4*/ 	.word	0x0001f460


	//----- nvinfo : EIATTR_MBARRIER_INSTR_OFFSETS
	.align		4
.L_37:
        /*bbf8*/ 	.byte	0x04, 0x39
        /*bbfa*/ 	.short	(.L_39 - .L_38)


	//   ....[0]....
.L_38:
        /*bbfc*/ 	.word	0x00000bd0
        /*bc00*/ 	.word	0x000000ff
        /*bc04*/ 	.word	0x00034400
        /*bc08*/ 	.short	0x0100
        /*bc0a*/ 	.byte	0x06
	.zero		1


	//   ....[1]....
        /*bc0c*/ 	.word	0x00000be0
        /*bc10*/ 	.word	0x000000ff
        /*bc14*/ 	.word	0x00034440
        /*bc18*/ 	.short	0x0100
        /*bc1a*/ 	.byte	0x06
	.zero		1


	//   ....[2]....
        /*bc1c*/ 	.word	0x00000bf0
        /*bc20*/ 	.word	0x000000ff
        /*bc24*/ 	.word	0x00034408
        /*bc28*/ 	.short	0x0100
        /*bc2a*/ 	.byte	0x06
	.zero		1


	//   ....[3]....
        /*bc2c*/ 	.word	0x00000c00
        /*bc30*/ 	.word	0x000000ff
        /*bc34*/ 	.word	0x00034448
        /*bc38*/ 	.short	0x0100
        /*bc3a*/ 	.byte	0x06
	.zero		1


	//   ....[4]....
        /*bc3c*/ 	.word	0x00000c10
        /*bc40*/ 	.word	0x000000ff
        /*bc44*/ 	.word	0x00034410
        /*bc48*/ 	.short	0x0100
        /*bc4a*/ 	.byte	0x06
	.zero		1


	//   ....[5]....
        /*bc4c*/ 	.word	0x00000c20
        /*bc50*/ 	.word	0x000000ff
        /*bc54*/ 	.word	0x00034450
        /*bc58*/ 	.short	0x0100
        /*bc5a*/ 	.byte	0x06
	.zero		1


	//   ....[6]....
        /*bc5c*/ 	.word	0x00000c30
        /*bc60*/ 	.word	0x000000ff
        /*bc64*/ 	.word	0x00034418
        /*bc68*/ 	.short	0x0100
        /*bc6a*/ 	.byte	0x06
	.zero		1


	//   ....[7]....
        /*bc6c*/ 	.word	0x00000c40
        /*bc70*/ 	.word	0x000000ff
        /*bc74*/ 	.word	0x00034458
        /*bc78*/ 	.short	0x0100
        /*bc7a*/ 	.byte	0x06
	.zero		1


	//   ....[8]....
        /*bc7c*/ 	.word	0x00000c50
        /*bc80*/ 	.word	0x000000ff
        /*bc84*/ 	.word	0x00034420
        /*bc88*/ 	.short	0x0100
        /*bc8a*/ 	.byte	0x06
	.zero		1


	//   ....[9]....
        /*bc8c*/ 	.word	0x00000c60
        /*bc90*/ 	.word	0x000000ff
        /*bc94*/ 	.word	0x00034460
        /*bc98*/ 	.short	0x0100
        /*bc9a*/ 	.byte	0x06
	.zero		1


	//   ....[10]....
        /*bc9c*/ 	.word	0x00000c70
        /*bca0*/ 	.word	0x000000ff
        /*bca4*/ 	.word	0x00034428
        /*bca8*/ 	.short	0x0100
        /*bcaa*/ 	.byte	0x06
	.zero		1


	//   ....[11]....
        /*bcac*/ 	.word	0x00000c80
        /*bcb0*/ 	.word	0x000000ff
        /*bcb4*/ 	.word	0x00034468
        /*bcb8*/ 	.short	0x0100
        /*bcba*/ 	.byte	0x06
	.zero		1


	//   ....[12]....
        /*bcbc*/ 	.word	0x00000c90
        /*bcc0*/ 	.word	0x000000ff
        /*bcc4*/ 	.word	0x00034430
        /*bcc8*/ 	.short	0x0100
        /*bcca*/ 	.byte	0x06
	.zero		1


	//   ....[13]....
        /*bccc*/ 	.word	0x00000ca0
        /*bcd0*/ 	.word	0x000000ff
        /*bcd4*/ 	.word	0x00034470
        /*bcd8*/ 	.short	0x0100
        /*bcda*/ 	.byte	0x06
	.zero		1


	//   ....[14]....
        /*bcdc*/ 	.word	0x00000cb0
        /*bce0*/ 	.word	0x000000ff
        /*bce4*/ 	.word	0x00034438
        /*bce8*/ 	.short	0x0100
        /*bcea*/ 	.byte	0x06
	.zero		1


	//   ....[15]....
        /*bcec*/ 	.word	0x00000cc0
        /*bcf0*/ 	.word	0x000000ff
        /*bcf4*/ 	.word	0x00034478
        /*bcf8*/ 	.short	0x0100
        /*bcfa*/ 	.byte	0x06
	.zero		1


	//   ....[16]....
        /*bcfc*/ 	.word	0x00000e50
        /*bd00*/ 	.word	0x000000ff
        /*bd04*/ 	.word	0x00034480
        /*bd08*/ 	.short	0x0100
        /*bd0a*/ 	.byte	0x06
	.zero		1


	//   ....[17]....
        /*bd0c*/ 	.word	0x00000e60
        /*bd10*/ 	.word	0x000000ff
        /*bd14*/ 	.word	0x00034498
        /*bd18*/ 	.short	0x0100
        /*bd1a*/ 	.byte	0x06
	.zero		1


	//   ....[18]....
        /*bd1c*/ 	.word	0x00000e70
        /*bd20*/ 	.word	0x000000ff
        /*bd24*/ 	.word	0x00034488
        /*bd28*/ 	.short	0x0100
        /*bd2a*/ 	.byte	0x06
	.zero		1


	//   ....[19]....
        /*bd2c*/ 	.word	0x00000e80
        /*bd30*/ 	.word	0x000000ff
        /*bd34*/ 	.word	0x000344a0
        /*bd38*/ 	.short	0x0100
        /*bd3a*/ 	.byte	0x06
	.zero		1


	//   ....[20]....
        /*bd3c*/ 	.word	0x00000e90
        /*bd40*/ 	.word	0x000000ff
        /*bd44*/ 	.word	0x00034490
        /*bd48*/ 	.short	0x0100
        /*bd4a*/ 	.byte	0x06
	.zero		1


	//   ....[21]....
        /*bd4c*/ 	.word	0x00000ea0
        /*bd50*/ 	.word	0x000000ff
        /*bd54*/ 	.word	0x000344a8
        /*bd58*/ 	.short	0x0100
        /*bd5a*/ 	.byte	0x06
	.zero		1


	//   ....[22]....
        /*bd5c*/ 	.word	0x00001000
        /*bd60*/ 	.word	0x000000ff
        /*bd64*/ 	.word	0x000344b0
        /*bd68*/ 	.short	0x0100
        /*bd6a*/ 	.byte	0x06
	.zero		1


	//   ....[23]....
        /*bd6c*/ 	.word	0x00001010
        /*bd70*/ 	.word	0x000000ff
        /*bd74*/ 	.word	0x000344d0
        /*bd78*/ 	.short	0x0100
        /*bd7a*/ 	.byte	0x06
	.zero		1


	//   ....[24]....
        /*bd7c*/ 	.word	0x00001020
        /*bd80*/ 	.word	0x000000ff
        /*bd84*/ 	.word	0x000344b8
        /*bd88*/ 	.short	0x0100
        /*bd8a*/ 	.byte	0x06
	.zero		1


	//   ....[25]....
        /*bd8c*/ 	.word	0x00001030
        /*bd90*/ 	.word	0x000000ff
        /*bd94*/ 	.word	0x000344d8
        /*bd98*/ 	.short	0x0100
        /*bd9a*/ 	.byte	0x06
	.zero		1


	//   ....[26]....
        /*bd9c*/ 	.word	0x00001040
        /*bda0*/ 	.word	0x000000ff
        /*bda4*/ 	.word	0x000344c0
        /*bda8*/ 	.short	0x0100
        /*bdaa*/ 	.byte	0x06
	.zero		1


	//   ....[27]....
        /*bdac*/ 	.word	0x00001050
        /*bdb0*/ 	.word	0x000000ff
        /*bdb4*/ 	.word	0x000344e0
        /*bdb8*/ 	.short	0x0100
        /*bdba*/ 	.byte	0x06
	.zero		1


	//   ....[28]....
        /*bdbc*/ 	.word	0x00001060
        /*bdc0*/ 	.word	0x000000ff
        /*bdc4*/ 	.word	0x000344c8
        /*bdc8*/ 	.short	0x0100
        /*bdca*/ 	.byte	0x06
	.zero		1


	//   ....[29]....
        /*bdcc*/ 	.word	0x00001070
        /*bdd0*/ 	.word	0x000000ff
        /*bdd4*/ 	.word	0x000344e8
        /*bdd8*/ 	.short	0x0100
        /*bdda*/ 	.byte	0x06
	.zero		1


	//   ....[30]....
        /*bddc*/ 	.word	0x000012a0
        /*bde0*/ 	.word	0x000000ff
        /*bde4*/ 	.word	0x000344f0
        /*bde8*/ 	.short	0x0100
        /*bdea*/ 	.byte	0x06
	.zero		1


	//   ....[31]....
        /*bdec*/ 	.word	0x000012d0
        /*bdf0*/ 	.word	0x000000ff
        /*bdf4*/ 	.word	0x000344f8
        /*bdf8*/ 	.short	0x0100
        /*bdfa*/ 	.byte	0x06
	.zero		1


	//   ....[32]....
        /*bdfc*/ 	.word	0x00001340
        /*be00*/ 	.word	0x000000ff
        /*be04*/ 	.word	0x00034500
        /*be08*/ 	.short	0x0100
        /*be0a*/ 	.byte	0x0b
	.zero		1


	//   ....[33]....
        /*be0c*/ 	.word	0x00001380
        /*be10*/ 	.word	0x000000ff
        /*be14*/ 	.word	0x00034508
        /*be18*/ 	.short	0x0100
        /*be1a*/ 	.byte	0x0b
	.zero		1


	//   ....[34]....
        /*be1c*/ 	.word	0x000013a0
        /*be20*/ 	.word	0x000000ff
        /*be24*/ 	.word	0x00034510
        /*be28*/ 	.short	0x0100
        /*be2a*/ 	.byte	0x0b
	.zero		1


	//   ....[35]....
        /*be2c*/ 	.word	0x000013b0
        /*be30*/ 	.word	0x000000ff
        /*be34*/ 	.word	0x00034518
        /*be38*/ 	.short	0x0100
        /*be3a*/ 	.byte	0x0b
	.zero		1


	//   ....[36]....
        /*be3c*/ 	.word	0x00002d80
        /*be40*/ 	.word	0x000000ff
        /*be44*/ 	.word	0x00034400
        /*be48*/ 	.short	0x010a
        /*be4a*/ 	.byte	0x0b
	.zero		1


	//   ....[37]....
        /*be4c*/ 	.word	0x00002e60
        /*be50*/ 	.word	0x000000ff
        /*be54*/ 	.word	0x00000000
        /*be58*/ 	.short	0x0101
        /*be5a*/ 	.byte	0x0b
	.zero		1


	//   ....[38]....
        /*be5c*/ 	.word	0x00003aa0
        /*be60*/ 	.word	0x00000007
        /*be64*/ 	.word	0x00000000
        /*be68*/ 	.short	0x010a
        /*be6a*/ 	.byte	0x32
	.zero		1


	//   ....[39]....
        /*be6c*/ 	.word	0x000057d0
        /*be70*/ 	.word	0x000000ff
        /*be74*/ 	.word	0x00034480
        /*be78*/ 	.short	0x010a
        /*be7a*/ 	.byte	0x04
	.zero		1


	//   ....[40]....
        /*be7c*/ 	.word	0x00005810
        /*be80*/ 	.word	0x000000ff
        /*be84*/ 	.word	0x00034480
        /*be88*/ 	.short	0x010a
        /*be8a*/ 	.byte	0x04
	.zero		1


	//   ....[41]....
        /*be8c*/ 	.word	0x00011140
        /*be90*/ 	.word	0x000000ff
        /*be94*/ 	.word	0x00034480
        /*be98*/ 	.short	0x010a
        /*be9a*/ 	.byte	0x07
	.zero		1


	//   ....[42]....
        /*be9c*/ 	.word	0x00011180
        /*bea0*/ 	.word	0x000000ff
        /*bea4*/ 	.word	0x00034480
        /*bea8*/ 	.short	0x010a
        /*beaa*/ 	.byte	0x07
	.zero		1


	//   ....[43]....
        /*beac*/ 	.word	0x0001ee70
        /*beb0*/ 	.word	0x000000ff
        /*beb4*/ 	.word	0x00000000
        /*beb8*/ 	.short	0x0101
        /*beba*/ 	.byte	0x07
	.zero		1


	//   ....[44]....
        /*bebc*/ 	.word	0x0001ef70
        /*bec0*/ 	.word	0x00000000
        /*bec4*/ 	.word	0x00000000
        /*bec8*/ 	.short	0x0101
        /*beca*/ 	.byte	0x31
	.zero		1


	//   ....[45]....
        /*becc*/ 	.word	0x0001f060
        /*bed0*/ 	.word	0x00000000
        /*bed4*/ 	.word	0x00000000
        /*bed8*/ 	.short	0x0101
        /*beda*/ 	.byte	0x3f
	.zero		1


	//   ....[46]....
        /*bedc*/ 	.word	0x0001f0b0
        /*bee0*/ 	.word	0x00000007
        /*bee4*/ 	.word	0x00000010
        /*bee8*/ 	.short	0x010a
        /*beea*/ 	.byte	0x32
	.zero		1


	//   ....[47]....
        /*beec*/ 	.word	0x0001f800
        /*bef0*/ 	.word	0x000000ff
        /*bef4*/ 	.word	0x000344b0
        /*bef8*/ 	.short	0x010a
        /*befa*/ 	.byte	0x2f
	.zero		1


	//   ....[48]....
        /*befc*/ 	.word	0x0001fee0
        /*bf00*/ 	.word	0x000000ff
        /*bf04*/ 	.word	0x000344b8
        /*bf08*/ 	.short	0x010a
        /*bf0a*/ 	.byte	0x2f
	.zero		1


	//   ....[49]....
        /*bf0c*/ 	.word	0x00020530
        /*bf10*/ 	.word	0x000000ff
        /*bf14*/ 	.word	0x00000000
        /*bf18*/ 	.short	0x0101
        /*bf1a*/ 	.byte	0x04
	.zero		1


	//   ....[50]....
        /*bf1c*/ 	.word	0x00020560
        /*bf20*/ 	.word	0x000000ff
        /*bf24*/ 	.word	0x000344c0
        /*bf28*/ 	.short	0x010a
        /*bf2a*/ 	.byte	0x2f
	.zero		1


	//   ....[51]....
        /*bf2c*/ 	.word	0x00020bb0
        /*bf30*/ 	.word	0x000000ff
        /*bf34*/ 	.word	0x00000000
        /*bf38*/ 	.short	0x0101
        /*bf3a*/ 	.byte	0x05
	.zero		1


	//   ....[52]....
        /*bf3c*/ 	.word	0x00020be0
        /*bf40*/ 	.word	0x000000ff
        /*bf44*/ 	.word	0x000344c8
        /*bf48*/ 	.short	0x010a
        /*bf4a*/ 	.byte	0x2f
	.zero		1


	//   ....[53]....
        /*bf4c*/ 	.word	0x00021130
        /*bf50*/ 	.word	0x000000ff
        /*bf54*/ 	.word	0x00000000
        /*bf58*/ 	.short	0x0101
        /*bf5a*/ 	.byte	0x06
	.zero		1


	//   ....[54]....
        /*bf5c*/ 	.word	0x00021180
        /*bf60*/ 	.word	0x000000ff
        /*bf64*/ 	.word	0x000344b0
        /*bf68*/ 	.short	0x010a
        /*bf6a*/ 	.byte	0x2f
	.zero		1


	//   ....[55]....
        /*bf6c*/ 	.word	0x000217d0
        /*bf70*/ 	.word	0x000000ff
        /*bf74*/ 	.word	0x00000000
        /*bf78*/ 	.short	0x0101
        /*bf7a*/ 	.byte	0x07
	.zero		1


	//   ....[56]....
        /*bf7c*/ 	.word	0x00021800
        /*bf80*/ 	.word	0x000000ff
        /*bf84*/ 	.word	0x000344b8
        /*bf88*/ 	.short	0x010a
        /*bf8a*/ 	.byte	0x2f
	.zero		1


	//   ....[57]....
        /*bf8c*/ 	.word	0x00021e30
        /*bf90*/ 	.word	0x000000ff
        /*bf94*/ 	.word	0x00000000
        /*bf98*/ 	.short	0x0101
        /*bf9a*/ 	.byte	0x04
	.zero		1


	//   ....[58]....
        /*bf9c*/ 	.word	0x00021e60
        /*bfa0*/ 	.word	0x000000ff
        /*bfa4*/ 	.word	0x000344c0
        /*bfa8*/ 	.short	0x010a
        /*bfaa*/ 	.byte	0x2f
	.zero		1


	//   ....[59]....
        /*bfac*/ 	.word	0x00022490
        /*bfb0*/ 	.word	0x000000ff
        /*bfb4*/ 	.word	0x00000000
        /*bfb8*/ 	.short	0x0101
        /*bfba*/ 	.byte	0x05
	.zero		1


	//   ....[60]....
        /*bfbc*/ 	.word	0x000224c0
        /*bfc0*/ 	.word	0x000000ff
        /*bfc4*/ 	.word	0x000344c8
        /*bfc8*/ 	.short	0x010a
        /*bfca*/ 	.byte	0x2f
	.zero		1


	//   ....[61]....
        /*bfcc*/ 	.word	0x000229f0
        /*bfd0*/ 	.word	0x000000ff
        /*bfd4*/ 	.word	0x00000000
        /*bfd8*/ 	.short	0x0101
        /*bfda*/ 	.byte	0x06
	.zero		1


	//   ....[62]....
        /*bfdc*/ 	.word	0x00022a20
        /*bfe0*/ 	.word	0x000000ff
        /*bfe4*/ 	.word	0x000344b0
        /*bfe8*/ 	.short	0x010a
        /*bfea*/ 	.byte	0x2f
	.zero		1


	//   ....[63]....
        /*bfec*/ 	.word	0x00023050
        /*bff0*/ 	.word	0x000000ff
        /*bff4*/ 	.word	0x00000000
        /*bff8*/ 	.short	0x0101
        /*bffa*/ 	.byte	0x07
	.zero		1


	//   ....[64]....
        /*bffc*/ 	.word	0x00023080
        /*c000*/ 	.word	0x000000ff
        /*c004*/ 	.word	0x000344b8
        /*c008*/ 	.short	0x010a
        /*c00a*/ 	.byte	0x2f
	.zero		1


	//   ....[65]....
        /*c00c*/ 	.word	0x000236b0
        /*c010*/ 	.word	0x000000ff
        /*c014*/ 	.word	0x00000000
        /*c018*/ 	.short	0x0101
        /*c01a*/ 	.byte	0x04
	.zero		1


	//   ....[66]....
        /*c01c*/ 	.word	0x000236e0
        /*c020*/ 	.word	0x000000ff
        /*c024*/ 	.word	0x000344c0
        /*c028*/ 	.short	0x010a
        /*c02a*/ 	.byte	0x2f
	.zero		1


	//   ....[67]....
        /*c02c*/ 	.word	0x00023d10
        /*c030*/ 	.word	0x000000ff
        /*c034*/ 	.word	0x00000000
        /*c038*/ 	.short	0x0101
        /*c03a*/ 	.byte	0x05
	.zero		1


	//   ....[68]....
        /*c03c*/ 	.word	0x00023d40
        /*c040*/ 	.word	0x000000ff
        /*c044*/ 	.word	0x000344c8
        /*c048*/ 	.short	0x010a
        /*c04a*/ 	.byte	0x2f
	.zero		1


	//   ....[69]....
        /*c04c*/ 	.word	0x00024270
        /*c050*/ 	.word	0x000000ff
        /*c054*/ 	.word	0x00000000
        /*c058*/ 	.short	0x0101
        /*c05a*/ 	.byte	0x06
	.zero		1


	//   ....[70]....
        /*c05c*/ 	.word	0x000242a0
        /*c060*/ 	.word	0x000000ff
        /*c064*/ 	.word	0x000344b0
        /*c068*/ 	.short	0x010a
        /*c06a*/ 	.byte	0x2f
	.zero		1


	//   ....[71]....
        /*c06c*/ 	.word	0x000248d0
        /*c070*/ 	.word	0x000000ff
        /*c074*/ 	.word	0x00000000
        /*c078*/ 	.short	0x0101
        /*c07a*/ 	.byte	0x07
	.zero		1


	//   ....[72]....
        /*c07c*/ 	.word	0x00024900
        /*c080*/ 	.word	0x000000ff
        /*c084*/ 	.word	0x000344b8
        /*c088*/ 	.short	0x010a
        /*c08a*/ 	.byte	0x2f
	.zero		1


	//   ....[73]....
        /*c08c*/ 	.word	0x00024f30
        /*c090*/ 	.word	0x000000ff
        /*c094*/ 	.word	0x00000000
        /*c098*/ 	.short	0x0101
        /*c09a*/ 	.byte	0x04
	.zero		1


	//   ....[74]....
        /*c09c*/ 	.word	0x00024f60
        /*c0a0*/ 	.word	0x000000ff
        /*c0a4*/ 	.word	0x000344c0
        /*c0a8*/ 	.short	0x010a
        /*c0aa*/ 	.byte	0x2f
	.zero		1


	//   ....[75]....
        /*c0ac*/ 	.word	0x00025590
        /*c0b0*/ 	.word	0x000000ff
        /*c0b4*/ 	.word	0x00000000
        /*c0b8*/ 	.short	0x0101
        /*c0ba*/ 	.byte	0x05
	.zero		1


	//   ....[76]....
        /*c0bc*/ 	.word	0x000255c0
        /*c0c0*/ 	.word	0x000000ff
        /*c0c4*/ 	.word	0x000344c8
        /*c0c8*/ 	.short	0x010a
        /*c0ca*/ 	.byte	0x2f
	.zero		1


	//   ....[77]....
        /*c0cc*/ 	.word	0x00025af0
        /*c0d0*/ 	.word	0x000000ff
        /*c0d4*/ 	.word	0x00000000
        /*c0d8*/ 	.short	0x0101
        /*c0da*/ 	.byte	0x06
	.zero		1


	//   ....[78]....
        /*c0dc*/ 	.word	0x00025b20
        /*c0e0*/ 	.word	0x000000ff
        /*c0e4*/ 	.word	0x000344b0
        /*c0e8*/ 	.short	0x010a
        /*c0ea*/ 	.byte	0x2f
	.zero		1


	//   ....[79]....
        /*c0ec*/ 	.word	0x00026150
        /*c0f0*/ 	.word	0x000000ff
        /*c0f4*/ 	.word	0x00000000
        /*c0f8*/ 	.short	0x0101
        /*c0fa*/ 	.byte	0x07
	.zero		1


	//   ....[80]....
        /*c0fc*/ 	.word	0x00026180
        /*c100*/ 	.word	0x000000ff
        /*c104*/ 	.word	0x000344b8
        /*c108*/ 	.short	0x010a
        /*c10a*/ 	.byte	0x2f
	.zero		1


	//   ....[81]....
        /*c10c*/ 	.word	0x000267b0
        /*c110*/ 	.word	0x000000ff
        /*c114*/ 	.word	0x00000000
        /*c118*/ 	.short	0x0101
        /*c11a*/ 	.byte	0x04
	.zero		1


	//   ....[82]....
        /*c11c*/ 	.word	0x000267e0
        /*c120*/ 	.word	0x000000ff
        /*c124*/ 	.word	0x000344c0
        /*c128*/ 	.short	0x010a
        /*c12a*/ 	.byte	0x2f
	.zero		1


	//   ....[83]....
        /*c12c*/ 	.word	0x00026e10
        /*c130*/ 	.word	0x000000ff
        /*c134*/ 	.word	0x00000000
        /*c138*/ 	.short	0x0101
        /*c13a*/ 	.byte	0x05
	.zero		1


	//   ....[84]....
        /*c13c*/ 	.word	0x00026e40
        /*c140*/ 	.word	0x000000ff
        /*c144*/ 	.word	0x000344c8
        /*c148*/ 	.short	0x010a
        /*c14a*/ 	.byte	0x2f
	.zero		1


	//   ....[85]....
        /*c14c*/ 	.word	0x00027370
        /*c150*/ 	.word	0x000000ff
        /*c154*/ 	.word	0x00000000
        /*c158*/ 	.short	0x0101
        /*c15a*/ 	.byte	0x06
	.zero		1


	//   ....[86]....
        /*c15c*/ 	.word	0x000273a0
        /*c160*/ 	.word	0x000000ff
        /*c164*/ 	.word	0x000344b0
        /*c168*/ 	.short	0x010a
        /*c16a*/ 	.byte	0x2f
	.zero		1


	//   ....[87]....
        /*c16c*/ 	.word	0x000279d0
        /*c170*/ 	.word	0x000000ff
        /*c174*/ 	.word	0x00000000
        /*c178*/ 	.short	0x0101
        /*c17a*/ 	.byte	0x07
	.zero		1


	//   ....[88]....
        /*c17c*/ 	.word	0x00027a00
        /*c180*/ 	.word	0x000000ff
        /*c184*/ 	.word	0x000344b8
        /*c188*/ 	.short	0x010a
        /*c18a*/ 	.byte	0x2f
	.zero		1


	//   ....[89]....
        /*c18c*/ 	.word	0x00028030
        /*c190*/ 	.word	0x000000ff
        /*c194*/ 	.word	0x00000000
        /*c198*/ 	.short	0x0101
        /*c19a*/ 	.byte	0x04
	.zero		1


	//   ....[90]....
        /*c19c*/ 	.word	0x00028060
        /*c1a0*/ 	.word	0x000000ff
        /*c1a4*/ 	.word	0x000344c0
        /*c1a8*/ 	.short	0x010a
        /*c1aa*/ 	.byte	0x2f
	.zero		1


	//   ....[91]....
        /*c1ac*/ 	.word	0x00028690
        /*c1b0*/ 	.word	0x000000ff
        /*c1b4*/ 	.word	0x00000000
        /*c1b8*/ 	.short	0x0101
        /*c1ba*/ 	.byte	0x05
	.zero		1


	//   ....[92]....
        /*c1bc*/ 	.word	0x000286c0
        /*c1c0*/ 	.word	0x000000ff
        /*c1c4*/ 	.word	0x000344c8
        /*c1c8*/ 	.short	0x010a
        /*c1ca*/ 	.byte	0x2f
	.zero		1


	//   ....[93]....
        /*c1cc*/ 	.word	0x00028bf0
        /*c1d0*/ 	.word	0x000000ff
        /*c1d4*/ 	.word	0x00000000
        /*c1d8*/ 	.short	0x0101
        /*c1da*/ 	.byte	0x06
	.zero		1


	//   ....[94]....
        /*c1dc*/ 	.word	0x00028c20
        /*c1e0*/ 	.word	0x000000ff
        /*c1e4*/ 	.word	0x000344b0
        /*c1e8*/ 	.short	0x010a
        /*c1ea*/ 	.byte	0x2f
	.zero		1


	//   ....[95]....
        /*c1ec*/ 	.word	0x00029250
        /*c1f0*/ 	.word	0x000000ff
        /*c1f4*/ 	.word	0x00000000
        /*c1f8*/ 	.short	0x0101
        /*c1fa*/ 	.byte	0x07
	.zero		1


	//   ....[96]....
        /*c1fc*/ 	.word	0x00029280
        /*c200*/ 	.word	0x000000ff
        /*c204*/ 	.word	0x000344b8
        /*c208*/ 	.short	0x010a
        /*c20a*/ 	.byte	0x2f
	.zero		1


	//   ....[97]....
        /*c20c*/ 	.word	0x000298b0
        /*c210*/ 	.word	0x000000ff
        /*c214*/ 	.word	0x00000000
        /*c218*/ 	.short	0x0101
        /*c21a*/ 	.byte	0x04
	.zero		1


	//   ....[98]....
        /*c21c*/ 	.word	0x000298e0
        /*c220*/ 	.word	0x000000ff
        /*c224*/ 	.word	0x000344c0
        /*c228*/ 	.short	0x010a
        /*c22a*/ 	.byte	0x2f
	.zero		1


	//   ....[99]....
        /*c22c*/ 	.word	0x00029f10
        /*c230*/ 	.word	0x000000ff
        /*c234*/ 	.word	0x00000000
        /*c238*/ 	.short	0x0101
        /*c23a*/ 	.byte	0x05
	.zero		1


	//   ....[100]....
        /*c23c*/ 	.word	0x00029f40
        /*c240*/ 	.word	0x000000ff
        /*c244*/ 	.word	0x000344c8
        /*c248*/ 	.short	0x010a
        /*c24a*/ 	.byte	0x2f
	.zero		1


	//   ....[101]....
        /*c24c*/ 	.word	0x0002a470
        /*c250*/ 	.word	0x000000ff
        /*c254*/ 	.word	0x00000000
        /*c258*/ 	.short	0x0101
        /*c25a*/ 	.byte	0x06
	.zero		1


	//   ....[102]....
        /*c25c*/ 	.word	0x0002a4a0
        /*c260*/ 	.word	0x000000ff
        /*c264*/ 	.word	0x000344b0
        /*c268*/ 	.short	0x010a
        /*c26a*/ 	.byte	0x2f
	.zero		1


	//   ....[103]....
        /*c26c*/ 	.word	0x0002aad0
        /*c270*/ 	.word	0x000000ff
        /*c274*/ 	.word	0x00000000
        /*c278*/ 	.short	0x0101
        /*c27a*/ 	.byte	0x07
	.zero		1


	//   ....[104]....
        /*c27c*/ 	.word	0x0002ab00
        /*c280*/ 	.word	0x000000ff
        /*c284*/ 	.word	0x000344b8
        /*c288*/ 	.short	0x010a
        /*c28a*/ 	.byte	0x2f
	.zero		1


	//   ....[105]....
        /*c28c*/ 	.word	0x0002b130
        /*c290*/ 	.word	0x000000ff
        /*c294*/ 	.word	0x00000000
        /*c298*/ 	.short	0x0101
        /*c29a*/ 	.byte	0x04
	.zero		1


	//   ....[106]....
        /*c29c*/ 	.word	0x0002b160
        /*c2a0*/ 	.word	0x000000ff
        /*c2a4*/ 	.word	0x000344c0
        /*c2a8*/ 	.short	0x010a
        /*c2aa*/ 	.byte	0x2f
	.zero		1


	//   ....[107]....
        /*c2ac*/ 	.word	0x0002b790
        /*c2b0*/ 	.word	0x000000ff
        /*c2b4*/ 	.word	0x00000000
        /*c2b8*/ 	.short	0x0101
        /*c2ba*/ 	.byte	0x05
	.zero		1


	//   ....[108]....
        /*c2bc*/ 	.word	0x0002b7c0
        /*c2c0*/ 	.word	0x000000ff
        /*c2c4*/ 	.word	0x000344c8
        /*c2c8*/ 	.short	0x010a
        /*c2ca*/ 	.byte	0x2f
	.zero		1


	//   ....[109]....
        /*c2cc*/ 	.word	0x0002bd00
        /*c2d0*/ 	.word	0x000000ff
        /*c2d4*/ 	.word	0x00000000
        /*c2d8*/ 	.short	0x0101
        /*c2da*/ 	.byte	0x06
	.zero		1


	//   ....[110]....
        /*c2dc*/ 	.word	0x0002bd80
        /*c2e0*/ 	.word	0x000000ff
        /*c2e4*/ 	.word	0x00034400
        /*c2e8*/ 	.short	0x010a
        /*c2ea*/ 	.byte	0x04
	.zero		1


	//   ....[111]....
        /*c2ec*/ 	.word	0x0002bea0
        /*c2f0*/ 	.word	0x000000ff
        /*c2f4*/ 	.word	0x00000000
        /*c2f8*/ 	.short	0x0101
        /*c2fa*/ 	.byte	0x04
	.zero		1


	//   ....[112]....
        /*c2fc*/ 	.word	0x0002c050
        /*c300*/ 	.word	0x000000ff
        /*c304*/ 	.word	0x00034400
        /*c308*/ 	.short	0x010a
        /*c30a*/ 	.byte	0x04
	.zero		1


	//   ....[113]....
        /*c30c*/ 	.word	0x0002c160
        /*c310*/ 	.word	0x000000ff
        /*c314*/ 	.word	0x00000000
        /*c318*/ 	.short	0x0101
        /*c31a*/ 	.byte	0x04
	.zero		1


	//   ....[114]....
        /*c31c*/ 	.word	0x0002c620
        /*c320*/ 	.word	0x000000ff
        /*c324*/ 	.word	0x00000000
        /*c328*/ 	.short	0x0101
        /*c32a*/ 	.byte	0x07
	.zero		1


	//   ....[115]....
        /*c32c*/ 	.word	0x0002c650
        /*c330*/ 	.word	0x00000000
        /*c334*/ 	.word	0x00000000
        /*c338*/ 	.short	0x0101
        /*c33a*/ 	.byte	0x31
	.zero		1


	//   ....[116]....
        /*c33c*/ 	.word	0x0002ce30
        /*c340*/ 	.word	0x000000ff
        /*c344*/ 	.word	0x000344f8
        /*c348*/ 	.short	0x010a
        /*c34a*/ 	.byte	0x04
	.zero		1


	//   ....[117]....
        /*c34c*/ 	.word	0x0002cf50
        /*c350*/ 	.word	0x000000ff
        /*c354*/ 	.word	0x00034400
        /*c358*/ 	.short	0x010a
        /*c35a*/ 	.byte	0x06
	.zero		1


	//   ....[118]....
        /*c35c*/ 	.word	0x0002d070
        /*c360*/ 	.word	0x000000ff
        /*c364*/ 	.word	0x00000000
        /*c368*/ 	.short	0x0101
        /*c36a*/ 	.byte	0x06
	.zero		1


	//   ....[119]....
        /*c36c*/ 	.word	0x0002d260
        /*c370*/ 	.word	0x000000ff
        /*c374*/ 	.word	0x000344d0
        /*c378*/ 	.short	0x010a
        /*c37a*/ 	.byte	0x04
	.zero		1


	//   ....[120]....
        /*c37c*/ 	.word	0x0002d320
        /*c380*/ 	.word	0x000000ff
        /*c384*/ 	.word	0x000344b0
        /*c388*/ 	.short	0x010b
        /*c38a*/ 	.byte	0x04
	.zero		1


	//   ....[121]....
        /*c38c*/ 	.word	0x0002d380
        /*c390*/ 	.word	0x000000ff
        /*c394*/ 	.word	0x00000000
        /*c398*/ 	.short	0x0101
        /*c39a*/ 	.byte	0x06
	.zero		1


	//   ....[122]....
        /*c39c*/ 	.word	0x0002d3b0
        /*c3a0*/ 	.word	0x000000ff
        /*c3a4*/ 	.word	0x000344d8
        /*c3a8*/ 	.short	0x010a
        /*c3aa*/ 	.byte	0x04
	.zero		1


	//   ....[123]....
        /*c3ac*/ 	.word	0x0002d490
        /*c3b0*/ 	.word	0x000000ff
        /*c3b4*/ 	.word	0x000344b8
        /*c3b8*/ 	.short	0x010b
        /*c3ba*/ 	.byte	0x04
	.zero		1


	//   ....[124]....
        /*c3bc*/ 	.word	0x0002d4f0
        /*c3c0*/ 	.word	0x000000ff
        /*c3c4*/ 	.word	0x00000000
        /*c3c8*/ 	.short	0x0101
        /*c3ca*/ 	.byte	0x07
	.zero		1


	//   ....[125]....
        /*c3cc*/ 	.word	0x0002d520
        /*c3d0*/ 	.word	0x000000ff
        /*c3d4*/ 	.word	0x000344e0
        /*c3d8*/ 	.short	0x010a
        /*c3da*/ 	.byte	0x04
	.zero		1


	//   ....[126]....
        /*c3dc*/ 	.word	0x0002d600
        /*c3e0*/ 	.word	0x000000ff
        /*c3e4*/ 	.word	0x000344c0
        /*c3e8*/ 	.short	0x010b
        /*c3ea*/ 	.byte	0x04
	.zero		1


	//   ....[127]....
        /*c3ec*/ 	.word	0x0002d660
        /*c3f0*/ 	.word	0x000000ff
        /*c3f4*/ 	.word	0x00000000
        /*c3f8*/ 	.short	0x0101
        /*c3fa*/ 	.byte	0x08
	.zero		1


	//   ....[128]....
        /*c3fc*/ 	.word	0x0002d690
        /*c400*/ 	.word	0x000000ff
        /*c404*/ 	.word	0x000344e8
        /*c408*/ 	.short	0x010a
        /*c40a*/ 	.byte	0x04
	.zero		1


	//   ....[129]....
        /*c40c*/ 	.word	0x0002d770
        /*c410*/ 	.word	0x000000ff
        /*c414*/ 	.word	0x000344c8
        /*c418*/ 	.short	0x010b
        /*c41a*/ 	.byte	0x04
	.zero		1


	//   ....[130]....
        /*c41c*/ 	.word	0x0002d7e0
        /*c420*/ 	.word	0x000000ff
        /*c424*/ 	.word	0x00000000
        /*c428*/ 	.short	0x0101
        /*c42a*/ 	.byte	0x09
	.zero		1


	//   ....[131]....
        /*c42c*/ 	.word	0x0002d820
        /*c430*/ 	.word	0x000000ff
        /*c434*/ 	.word	0x000344d0
        /*c438*/ 	.short	0x010a
        /*c43a*/ 	.byte	0x04
	.zero		1


	//   ....[132]....
        /*c43c*/ 	.word	0x0002d8e0
        /*c440*/ 	.word	0x000000ff
        /*c444*/ 	.word	0x000344b0
        /*c448*/ 	.short	0x010b
        /*c44a*/ 	.byte	0x04
	.zero		1


	//   ....[133]....
        /*c44c*/ 	.word	0x0002d920
        /*c450*/ 	.word	0x000000ff
        /*c454*/ 	.word	0x00000000
        /*c458*/ 	.short	0x0101
        /*c45a*/ 	.byte	0x06
	.zero		1


	//   ....[134]....
        /*c45c*/ 	.word	0x0002d950
        /*c460*/ 	.word	0x000000ff
        /*c464*/ 	.word	0x000344d8
        /*c468*/ 	.short	0x010a
        /*c46a*/ 	.byte	0x04
	.zero		1


	//   ....[135]....
        /*c46c*/ 	.word	0x0002da20
        /*c470*/ 	.word	0x000000ff
        /*c474*/ 	.word	0x000344b8
        /*c478*/ 	.short	0x010b
        /*c47a*/ 	.byte	0x04
	.zero		1


	//   ....[136]....
        /*c47c*/ 	.word	0x0002da60
        /*c480*/ 	.word	0x000000ff
        /*c484*/ 	.word	0x00000000
        /*c488*/ 	.short	0x0101
        /*c48a*/ 	.byte	0x07
	.zero		1


	//   ....[137]....
        /*c48c*/ 	.word	0x0002da90
        /*c490*/ 	.word	0x000000ff
        /*c494*/ 	.word	0x000344e0
        /*c498*/ 	.short	0x010a
        /*c49a*/ 	.byte	0x04
	.zero		1


	//   ....[138]....
        /*c49c*/ 	.word	0x0002db60
        /*c4a0*/ 	.word	0x000000ff
        /*c4a4*/ 	.word	0x000344c0
        /*c4a8*/ 	.short	0x010b
        /*c4aa*/ 	.byte	0x04
	.zero		1


	//   ....[139]....
        /*c4ac*/ 	.word	0x0002dba0
        /*c4b0*/ 	.word	0x000000ff
        /*c4b4*/ 	.word	0x00000000
        /*c4b8*/ 	.short	0x0101
        /*c4ba*/ 	.byte	0x08
	.zero		1


	//   ....[140]....
        /*c4bc*/ 	.word	0x0002dbd0
        /*c4c0*/ 	.word	0x000000ff
        /*c4c4*/ 	.word	0x000344e8
        /*c4c8*/ 	.short	0x010a
        /*c4ca*/ 	.byte	0x04
	.zero		1


	//   ....[141]....
        /*c4cc*/ 	.word	0x0002dca0
        /*c4d0*/ 	.word	0x000000ff
        /*c4d4*/ 	.word	0x000344c8
        /*c4d8*/ 	.short	0x010b
        /*c4da*/ 	.byte	0x04
	.zero		1


	//   ....[142]....
        /*c4dc*/ 	.word	0x0002dce0
        /*c4e0*/ 	.word	0x000000ff
        /*c4e4*/ 	.word	0x00000000
        /*c4e8*/ 	.short	0x0101
        /*c4ea*/ 	.byte	0x09
	.zero		1


	//   ....[143]....
        /*c4ec*/ 	.word	0x0002dd20
        /*c4f0*/ 	.word	0x000000ff
        /*c4f4*/ 	.word	0x000344d0
        /*c4f8*/ 	.short	0x010a
        /*c4fa*/ 	.byte	0x04
	.zero		1


	//   ....[144]....
        /*c4fc*/ 	.word	0x0002dde0
        /*c500*/ 	.word	0x000000ff
        /*c504*/ 	.word	0x000344b0
        /*c508*/ 	.short	0x010b
        /*c50a*/ 	.byte	0x04
	.zero		1


	//   ....[145]....
        /*c50c*/ 	.word	0x0002de20
        /*c510*/ 	.word	0x000000ff
        /*c514*/ 	.word	0x00000000
        /*c518*/ 	.short	0x0101
        /*c51a*/ 	.byte	0x06
	.zero		1


	//   ....[146]....
        /*c51c*/ 	.word	0x0002de50
        /*c520*/ 	.word	0x000000ff
        /*c524*/ 	.word	0x000344d8
        /*c528*/ 	.short	0x010a
        /*c52a*/ 	.byte	0x04
	.zero		1


	//   ....[147]....
        /*c52c*/ 	.word	0x0002df20
        /*c530*/ 	.word	0x000000ff
        /*c534*/ 	.word	0x000344b8
        /*c538*/ 	.short	0x010b
        /*c53a*/ 	.byte	0x04
	.zero		1


	//   ....[148]....
        /*c53c*/ 	.word	0x0002df60
        /*c540*/ 	.word	0x000000ff
        /*c544*/ 	.word	0x00000000
        /*c548*/ 	.short	0x0101
        /*c54a*/ 	.byte	0x07
	.zero		1


	//   ....[149]....
        /*c54c*/ 	.word	0x0002df90
        /*c550*/ 	.word	0x000000ff
        /*c554*/ 	.word	0x000344e0
        /*c558*/ 	.short	0x010a
        /*c55a*/ 	.byte	0x04
	.zero		1


	//   ....[150]....
        /*c55c*/ 	.word	0x0002e060
        /*c560*/ 	.word	0x000000ff
        /*c564*/ 	.word	0x000344c0
        /*c568*/ 	.short	0x010b
        /*c56a*/ 	.byte	0x04
	.zero		1


	//   ....[151]....
        /*c56c*/ 	.word	0x0002e0a0
        /*c570*/ 	.word	0x000000ff
        /*c574*/ 	.word	0x00000000
        /*c578*/ 	.short	0x0101
        /*c57a*/ 	.byte	0x08
	.zero		1


	//   ....[152]....
        /*c57c*/ 	.word	0x0002e0d0
        /*c580*/ 	.word	0x000000ff
        /*c584*/ 	.word	0x000344e8
        /*c588*/ 	.short	0x010a
        /*c58a*/ 	.byte	0x04
	.zero		1


	//   ....[153]....
        /*c58c*/ 	.word	0x0002e1a0
        /*c590*/ 	.word	0x000000ff
        /*c594*/ 	.word	0x000344c8
        /*c598*/ 	.short	0x010b
        /*c59a*/ 	.byte	0x04
	.zero		1


	//   ....[154]....
        /*c59c*/ 	.word	0x0002e1e0
        /*c5a0*/ 	.word	0x000000ff
        /*c5a4*/ 	.word	0x00000000
        /*c5a8*/ 	.short	0x0101
        /*c5aa*/ 	.byte	0x09
	.zero		1


	//   ....[155]....
        /*c5ac*/ 	.word	0x0002e220
        /*c5b0*/ 	.word	0x000000ff
        /*c5b4*/ 	.word	0x000344d0
        /*c5b8*/ 	.short	0x010a
        /*c5ba*/ 	.byte	0x04
	.zero		1


	//   ....[156]....
        /*c5bc*/ 	.word	0x0002e2e0
        /*c5c0*/ 	.word	0x000000ff
        /*c5c4*/ 	.word	0x000344b0
        /*c5c8*/ 	.short	0x010b
        /*c5ca*/ 	.byte	0x04
	.zero		1


	//   ....[157]....
        /*c5cc*/ 	.word	0x0002e320
        /*c5d0*/ 	.word	0x000000ff
        /*c5d4*/ 	.word	0x00000000
        /*c5d8*/ 	.short	0x0101
        /*c5da*/ 	.byte	0x06
	.zero		1


	//   ....[158]....
        /*c5dc*/ 	.word	0x0002e350
        /*c5e0*/ 	.word	0x000000ff
        /*c5e4*/ 	.word	0x000344d8
        /*c5e8*/ 	.short	0x010a
        /*c5ea*/ 	.byte	0x04
	.zero		1


	//   ....[159]....
        /*c5ec*/ 	.word	0x0002e420
        /*c5f0*/ 	.word	0x000000ff
        /*c5f4*/ 	.word	0x000344b8
        /*c5f8*/ 	.short	0x010b
        /*c5fa*/ 	.byte	0x04
	.zero		1


	//   ....[160]....
        /*c5fc*/ 	.word	0x0002e460
        /*c600*/ 	.word	0x000000ff
        /*c604*/ 	.word	0x00000000
        /*c608*/ 	.short	0x0101
        /*c60a*/ 	.byte	0x07
	.zero		1


	//   ....[161]....
        /*c60c*/ 	.word	0x0002e490
        /*c610*/ 	.word	0x000000ff
        /*c614*/ 	.word	0x000344e0
        /*c618*/ 	.short	0x010a
        /*c61a*/ 	.byte	0x04
	.zero		1


	//   ....[162]....
        /*c61c*/ 	.word	0x0002e560
        /*c620*/ 	.word	0x000000ff
        /*c624*/ 	.word	0x000344c0
        /*c628*/ 	.short	0x010b
        /*c62a*/ 	.byte	0x04
	.zero		1


	//   ....[163]....
        /*c62c*/ 	.word	0x0002e5a0
        /*c630*/ 	.word	0x000000ff
        /*c634*/ 	.word	0x00000000
        /*c638*/ 	.short	0x0101
        /*c63a*/ 	.byte	0x08
	.zero		1


	//   ....[164]....
        /*c63c*/ 	.word	0x0002e5d0
        /*c640*/ 	.word	0x000000ff
        /*c644*/ 	.word	0x000344e8
        /*c648*/ 	.short	0x010a
        /*c64a*/ 	.byte	0x04
	.zero		1


	//   ....[165]....
        /*c64c*/ 	.word	0x0002e6a0
        /*c650*/ 	.word	0x000000ff
        /*c654*/ 	.word	0x000344c8
        /*c658*/ 	.short	0x010b
        /*c65a*/ 	.byte	0x04
	.zero		1


	//   ....[166]....
        /*c65c*/ 	.word	0x0002e6e0
        /*c660*/ 	.word	0x000000ff
        /*c664*/ 	.word	0x00000000
        /*c668*/ 	.short	0x0101
        /*c66a*/ 	.byte	0x09
	.zero		1


	//   ....[167]....
        /*c66c*/ 	.word	0x0002e720
        /*c670*/ 	.word	0x000000ff
        /*c674*/ 	.word	0x000344d0
        /*c678*/ 	.short	0x010a
        /*c67a*/ 	.byte	0x04
	.zero		1


	//   ....[168]....
        /*c67c*/ 	.word	0x0002e7e0
        /*c680*/ 	.word	0x000000ff
        /*c684*/ 	.word	0x000344b0
        /*c688*/ 	.short	0x010b
        /*c68a*/ 	.byte	0x04
	.zero		1


	//   ....[169]....
        /*c68c*/ 	.word	0x0002e820
        /*c690*/ 	.word	0x000000ff
        /*c694*/ 	.word	0x00000000
        /*c698*/ 	.short	0x0101
        /*c69a*/ 	.byte	0x06
	.zero		1


	//   ....[170]....
        /*c69c*/ 	.word	0x0002e850
        /*c6a0*/ 	.word	0x000000ff
        /*c6a4*/ 	.word	0x000344d8
        /*c6a8*/ 	.short	0x010a
        /*c6aa*/ 	.byte	0x04
	.zero		1


	//   ....[171]....
        /*c6ac*/ 	.word	0x0002e920
        /*c6b0*/ 	.word	0x000000ff
        /*c6b4*/ 	.word	0x000344b8
        /*c6b8*/ 	.short	0x010b
        /*c6ba*/ 	.byte	0x04
	.zero		1


	//   ....[172]....
        /*c6bc*/ 	.word	0x0002e960
        /*c6c0*/ 	.word	0x000000ff
        /*c6c4*/ 	.word	0x00000000
        /*c6c8*/ 	.short	0x0101
        /*c6ca*/ 	.byte	0x07
	.zero		1


	//   ....[173]....
        /*c6cc*/ 	.word	0x0002e990
        /*c6d0*/ 	.word	0x000000ff
        /*c6d4*/ 	.word	0x000344e0
        /*c6d8*/ 	.short	0x010a
        /*c6da*/ 	.byte	0x04
	.zero		1


	//   ....[174]....
        /*c6dc*/ 	.word	0x0002ea60
        /*c6e0*/ 	.word	0x000000ff
        /*c6e4*/ 	.word	0x000344c0
        /*c6e8*/ 	.short	0x010b
        /*c6ea*/ 	.byte	0x04
	.zero		1


	//   ....[175]....
        /*c6ec*/ 	.word	0x0002eaa0
        /*c6f0*/ 	.word	0x000000ff
        /*c6f4*/ 	.word	0x00000000
        /*c6f8*/ 	.short	0x0101
        /*c6fa*/ 	.byte	0x08
	.zero		1


	//   ....[176]....
        /*c6fc*/ 	.word	0x0002ead0
        /*c700*/ 	.word	0x000000ff
        /*c704*/ 	.word	0x000344e8
        /*c708*/ 	.short	0x010a
        /*c70a*/ 	.byte	0x04
	.zero		1


	//   ....[177]....
        /*c70c*/ 	.word	0x0002eba0
        /*c710*/ 	.word	0x000000ff
        /*c714*/ 	.word	0x000344c8
        /*c718*/ 	.short	0x010b
        /*c71a*/ 	.byte	0x04
	.zero		1


	//   ....[178]....
        /*c71c*/ 	.word	0x0002ebe0
        /*c720*/ 	.word	0x000000ff
        /*c724*/ 	.word	0x00000000
        /*c728*/ 	.short	0x0101
        /*c72a*/ 	.byte	0x09
	.zero		1


	//   ....[179]....
        /*c72c*/ 	.word	0x0002ec20
        /*c730*/ 	.word	0x000000ff
        /*c734*/ 	.word	0x000344d0
        /*c738*/ 	.short	0x010a
        /*c73a*/ 	.byte	0x04
	.zero		1


	//   ....[180]....
        /*c73c*/ 	.word	0x0002ece0
        /*c740*/ 	.word	0x000000ff
        /*c744*/ 	.word	0x000344b0
        /*c748*/ 	.short	0x010b
        /*c74a*/ 	.byte	0x04
	.zero		1


	//   ....[181]....
        /*c74c*/ 	.word	0x0002ed20
        /*c750*/ 	.word	0x000000ff
        /*c754*/ 	.word	0x00000000
        /*c758*/ 	.short	0x0101
        /*c75a*/ 	.byte	0x06
	.zero		1


	//   ....[182]....
        /*c75c*/ 	.word	0x0002ed50
        /*c760*/ 	.word	0x000000ff
        /*c764*/ 	.word	0x000344d8
        /*c768*/ 	.short	0x010a
        /*c76a*/ 	.byte	0x04
	.zero		1


	//   ....[183]....
        /*c76c*/ 	.word	0x0002ee20
        /*c770*/ 	.word	0x000000ff
        /*c774*/ 	.word	0x000344b8
        /*c778*/ 	.short	0x010b
        /*c77a*/ 	.byte	0x04
	.zero		1


	//   ....[184]....
        /*c77c*/ 	.word	0x0002ee60
        /*c780*/ 	.word	0x000000ff
        /*c784*/ 	.word	0x00000000
        /*c788*/ 	.short	0x0101
        /*c78a*/ 	.byte	0x07
	.zero		1


	//   ....[185]....
        /*c78c*/ 	.word	0x0002ee90
        /*c790*/ 	.word	0x000000ff
        /*c794*/ 	.word	0x000344e0
        /*c798*/ 	.short	0x010a
        /*c79a*/ 	.byte	0x04
	.zero		1


	//   ....[186]....
        /*c79c*/ 	.word	0x0002ef60
        /*c7a0*/ 	.word	0x000000ff
        /*c7a4*/ 	.word	0x000344c0
        /*c7a8*/ 	.short	0x010b
        /*c7aa*/ 	.byte	0x04
	.zero		1


	//   ....[187]....
        /*c7ac*/ 	.word	0x0002efa0
        /*c7b0*/ 	.word	0x000000ff
        /*c7b4*/ 	.word	0x00000000
        /*c7b8*/ 	.short	0x0101
        /*c7ba*/ 	.byte	0x08
	.zero		1


	//   ....[188]....
        /*c7bc*/ 	.word	0x0002efd0
        /*c7c0*/ 	.word	0x000000ff
        /*c7c4*/ 	.word	0x000344e8
        /*c7c8*/ 	.short	0x010a
        /*c7ca*/ 	.byte	0x04
	.zero		1


	//   ....[189]....
        /*c7cc*/ 	.word	0x0002f0a0
        /*c7d0*/ 	.word	0x000000ff
        /*c7d4*/ 	.word	0x000344c8
        /*c7d8*/ 	.short	0x010b
        /*c7da*/ 	.byte	0x04
	.zero		1


	//   ....[190]....
        /*c7dc*/ 	.word	0x0002f0e0
        /*c7e0*/ 	.word	0x000000ff
        /*c7e4*/ 	.word	0x00000000
        /*c7e8*/ 	.short	0x0101
        /*c7ea*/ 	.byte	0x09
	.zero		1


	//   ....[191]....
        /*c7ec*/ 	.word	0x0002f120
        /*c7f0*/ 	.word	0x000000ff
        /*c7f4*/ 	.word	0x000344d0
        /*c7f8*/ 	.short	0x010a
        /*c7fa*/ 	.byte	0x04
	.zero		1


	//   ....[192]....
        /*c7fc*/ 	.word	0x0002f1e0
        /*c800*/ 	.word	0x000000ff
        /*c804*/ 	.word	0x000344b0
        /*c808*/ 	.short	0x010b
        /*c80a*/ 	.byte	0x04
	.zero		1


	//   ....[193]....
        /*c80c*/ 	.word	0x0002f220
        /*c810*/ 	.word	0x000000ff
        /*c814*/ 	.word	0x00000000
        /*c818*/ 	.short	0x0101
        /*c81a*/ 	.byte	0x06
	.zero		1


	//   ....[194]....
        /*c81c*/ 	.word	0x0002f250
        /*c820*/ 	.word	0x000000ff
        /*c824*/ 	.word	0x000344d8
        /*c828*/ 	.short	0x010a
        /*c82a*/ 	.byte	0x04
	.zero		1


	//   ....[195]....
        /*c82c*/ 	.word	0x0002f320
        /*c830*/ 	.word	0x000000ff
        /*c834*/ 	.word	0x000344b8
        /*c838*/ 	.short	0x010b
        /*c83a*/ 	.byte	0x04
	.zero		1


	//   ....[196]....
        /*c83c*/ 	.word	0x0002f360
        /*c840*/ 	.word	0x000000ff
        /*c844*/ 	.word	0x00000000
        /*c848*/ 	.short	0x0101
        /*c84a*/ 	.byte	0x07
	.zero		1


	//   ....[197]....
        /*c84c*/ 	.word	0x0002f390
        /*c850*/ 	.word	0x000000ff
        /*c854*/ 	.word	0x000344e0
        /*c858*/ 	.short	0x010a
        /*c85a*/ 	.byte	0x04
	.zero		1


	//   ....[198]....
        /*c85c*/ 	.word	0x0002f460
        /*c860*/ 	.word	0x000000ff
        /*c864*/ 	.word	0x000344c0
        /*c868*/ 	.short	0x010b
        /*c86a*/ 	.byte	0x04
	.zero		1


	//   ....[199]....
        /*c86c*/ 	.word	0x0002f4a0
        /*c870*/ 	.word	0x000000ff
        /*c874*/ 	.word	0x00000000
        /*c878*/ 	.short	0x0101
        /*c87a*/ 	.byte	0x08
	.zero		1


	//   ....[200]....
        /*c87c*/ 	.word	0x0002f4d0
        /*c880*/ 	.word	0x000000ff
        /*c884*/ 	.word	0x000344e8
        /*c888*/ 	.short	0x010a
        /*c88a*/ 	.byte	0x04
	.zero		1


	//   ....[201]....
        /*c88c*/ 	.word	0x0002f5a0
        /*c890*/ 	.word	0x000000ff
        /*c894*/ 	.word	0x000344c8
        /*c898*/ 	.short	0x010b
        /*c89a*/ 	.byte	0x04
	.zero		1


	//   ....[202]....
        /*c89c*/ 	.word	0x0002f5e0
        /*c8a0*/ 	.word	0x000000ff
        /*c8a4*/ 	.word	0x00000000
        /*c8a8*/ 	.short	0x0101
        /*c8aa*/ 	.byte	0x09
	.zero		1


	//   ....[203]....
        /*c8ac*/ 	.word	0x0002f620
        /*c8b0*/ 	.word	0x000000ff
        /*c8b4*/ 	.word	0x000344d0
        /*c8b8*/ 	.short	0x010a
        /*c8ba*/ 	.byte	0x04
	.zero		1


	//   ....[204]....
        /*c8bc*/ 	.word	0x0002f6e0
        /*c8c0*/ 	.word	0x000000ff
        /*c8c4*/ 	.word	0x000344b0
        /*c8c8*/ 	.short	0x010b
        /*c8ca*/ 	.byte	0x04
	.zero		1


	//   ....[205]....
        /*c8cc*/ 	.word	0x0002f720
        /*c8d0*/ 	.word	0x000000ff
        /*c8d4*/ 	.word	0x00000000
        /*c8d8*/ 	.short	0x0101
        /*c8da*/ 	.byte	0x06
	.zero		1


	//   ....[206]....
        /*c8dc*/ 	.word	0x0002f750
        /*c8e0*/ 	.word	0x000000ff
        /*c8e4*/ 	.word	0x000344d8
        /*c8e8*/ 	.short	0x010a
        /*c8ea*/ 	.byte	0x04
	.zero		1


	//   ....[207]....
        /*c8ec*/ 	.word	0x0002f820
        /*c8f0*/ 	.word	0x000000ff
        /*c8f4*/ 	.word	0x000344b8
        /*c8f8*/ 	.short	0x010b
        /*c8fa*/ 	.byte	0x04
	.zero		1


	//   ....[208]....
        /*c8fc*/ 	.word	0x0002f860
        /*c900*/ 	.word	0x000000ff
        /*c904*/ 	.word	0x00000000
        /*c908*/ 	.short	0x0101
        /*c90a*/ 	.byte	0x07
	.zero		1


	//   ....[209]....
        /*c90c*/ 	.word	0x0002f890
        /*c910*/ 	.word	0x000000ff
        /*c914*/ 	.word	0x000344e0
        /*c918*/ 	.short	0x010a
        /*c91a*/ 	.byte	0x04
	.zero		1


	//   ....[210]....
        /*c91c*/ 	.word	0x0002f970
        /*c920*/ 	.word	0x000000ff
        /*c924*/ 	.word	0x000344c0
        /*c928*/ 	.short	0x010b
        /*c92a*/ 	.byte	0x04
	.zero		1


	//   ....[211]....
        /*c92c*/ 	.word	0x0002f9b0
        /*c930*/ 	.word	0x000000ff
        /*c934*/ 	.word	0x00000000
        /*c938*/ 	.short	0x0101
        /*c93a*/ 	.byte	0x08
	.zero		1


	//   ....[212]....
        /*c93c*/ 	.word	0x0002f9e0
        /*c940*/ 	.word	0x000000ff
        /*c944*/ 	.word	0x000344e8
        /*c948*/ 	.short	0x010a
        /*c94a*/ 	.byte	0x04
	.zero		1


	//   ....[213]....
        /*c94c*/ 	.word	0x0002fac0
        /*c950*/ 	.word	0x000000ff
        /*c954*/ 	.word	0x000344c8
        /*c958*/ 	.short	0x010b
        /*c95a*/ 	.byte	0x04
	.zero		1


	//   ....[214]....
        /*c95c*/ 	.word	0x0002fb10
        /*c960*/ 	.word	0x000000ff
        /*c964*/ 	.word	0x00000000
        /*c968*/ 	.short	0x0101
        /*c96a*/ 	.byte	0x09
	.zero		1


	//   ....[215]....
        /*c96c*/ 	.word	0x00030060
        /*c970*/ 	.word	0x000000ff
        /*c974*/ 	.word	0x000344d0
        /*c978*/ 	.short	0x010a
        /*c97a*/ 	.byte	0x04
	.zero		1


	//   ....[216]....
        /*c97c*/ 	.word	0x000300a0
        /*c980*/ 	.word	0x000000ff
        /*c984*/ 	.word	0x000344d8
        /*c988*/ 	.short	0x010a
        /*c98a*/ 	.byte	0x04
	.zero		1


	//   ....[217]....
        /*c98c*/ 	.word	0x000300e0
        /*c990*/ 	.word	0x000000ff
        /*c994*/ 	.word	0x000344e0
        /*c998*/ 	.short	0x010a
        /*c99a*/ 	.byte	0x04
	.zero		1


	//   ....[218]....
        /*c99c*/ 	.word	0x00030150
        /*c9a0*/ 	.word	0x00000003
        /*c9a4*/ 	.word	0x000344e8
        /*c9a8*/ 	.short	0x010a
        /*c9aa*/ 	.byte	0x3f
	.zero		1


	//   ....[219]....
        /*c9ac*/ 	.word	0x00030e70
        /*c9b0*/ 	.word	0x00000008
        /*c9b4*/ 	.word	0x00034498
        /*c9b8*/ 	.short	0x010a
        /*c9ba*/ 	.byte	0x3f
	.zero		1


	//   ....[220]....
        /*c9bc*/ 	.word	0x00031110
        /*c9c0*/ 	.word	0x000000ff
        /*c9c4*/ 	.word	0x000344f8
        /*c9c8*/ 	.short	0x0101
        /*c9ca*/ 	.byte	0x0c
	.zero		1


	//   ....[221]....
        /*c9cc*/ 	.word	0x000311d0
        /*c9d0*/ 	.word	0x00000003
        /*c9d4*/ 	.word	0x00034400
        /*c9d8*/ 	.short	0x010a
        /*c9da*/ 	.byte	0x3f
	.zero		1


	//   ....[222]....
        /*c9dc*/ 	.word	0x00031310
        /*c9e0*/ 	.word	0x00000002
        /*c9e4*/ 	.word	0x00000000
        /*c9e8*/ 	.short	0x0101
        /*c9ea*/ 	.byte	0x3f
	.zero		1


	//   ....[223]....
        /*c9ec*/ 	.word	0x00031b50
        /*c9f0*/ 	.word	0x00000007
        /*c9f4*/ 	.word	0x00000000
        /*c9f8*/ 	.short	0x010a
        /*c9fa*/ 	.byte	0x3f
	.zero		1


	//   ....[224]....
        /*c9fc*/ 	.word	0x00031bd0
        /*ca00*/ 	.word	0x00000009
        /*ca04*/ 	.word	0x00000000
        /*ca08*/ 	.short	0x010a
        /*ca0a*/ 	.byte	0x3f
	.zero		1


	//   ....[225]....
        /*ca0c*/ 	.word	0x00031c60
        /*ca10*/ 	.word	0x00000003
        /*ca14*/ 	.word	0x00000000
        /*ca18*/ 	.short	0x010a
        /*ca1a*/ 	.byte	0x3f
	.zero		1


	//   ....[226]....
        /*ca1c*/ 	.word	0x000338e0
        /*ca20*/ 	.word	0x0000000c
        /*ca24*/ 	.word	0x00034440
        /*ca28*/ 	.short	0x010a
        /*ca2a*/ 	.byte	0x3f
	.zero		1


	//   ....[227]....
        /*ca2c*/ 	.word	0x00033a00
        /*ca30*/ 	.word	0x0000000c
        /*ca34*/ 	.word	0x00034400
        /*ca38*/ 	.short	0x0101
        /*ca3a*/ 	.byte	0x3f
	.zero		1


	//   ....[228]....
        /*ca3c*/ 	.word	0x00033ad0
        /*ca40*/ 	.word	0x00000003
        /*ca44*/ 	.word	0x00034440
        /*ca48*/ 	.short	0x010a
        /*ca4a*/ 	.byte	0x3f
	.zero		1


	//   ....[229]....
        /*ca4c*/ 	.word	0x00033b80
        /*ca50*/ 	.word	0x00000003
        /*ca54*/ 	.word	0x00034440
        /*ca58*/ 	.short	0x010a
        /*ca5a*/ 	.byte	0x3f
	.zero		1


	//   ....[230]....
        /*ca5c*/ 	.word	0x00033c30
        /*ca60*/ 	.word	0x00000003
        /*ca64*/ 	.word	0x00034440
        /*ca68*/ 	.short	0x010a
        /*ca6a*/ 	.byte	0x3f
	.zero		1


	//   ....[231]....
        /*ca6c*/ 	.word	0x00033ce0
        /*ca70*/ 	.word	0x00000003
        /*ca74*/ 	.word	0x00034440
        /*ca78*/ 	.short	0x010a
        /*ca7a*/ 	.byte	0x3f
	.zero		1


	//   ....[232]....
        /*ca7c*/ 	.word	0x00033d90
        /*ca80*/ 	.word	0x00000003
        /*ca84*/ 	.word	0x00034440
        /*ca88*/ 	.short	0x010a
        /*ca8a*/ 	.byte	0x3f
	.zero		1


	//   ....[233]....
        /*ca8c*/ 	.word	0x00033e40
        /*ca90*/ 	.word	0x00000003
        /*ca94*/ 	.word	0x00034440
        /*ca98*/ 	.short	0x010a
        /*ca9a*/ 	.byte	0x3f
	.zero		1


	//   ....[234]....
        /*ca9c*/ 	.word	0x00033ef0
        /*caa0*/ 	.word	0x00000003
        /*caa4*/ 	.word	0x00034440
        /*caa8*/ 	.short	0x010a
        /*caaa*/ 	.byte	0x3f
	.zero		1


	//   ....[235]....
        /*caac*/ 	.word	0x00033fa0
        /*cab0*/ 	.word	0x00000003
        /*cab4*/ 	.word	0x00034440
        /*cab8*/ 	.short	0x010a
        /*caba*/ 	.byte	0x3f
	.zero		1


	//   ....[236]....
        /*cabc*/ 	.word	0x00034000
        /*cac0*/ 	.word	0x0000000c
        /*cac4*/ 	.word	0x00034400
        /*cac8*/ 	.short	0x010a
        /*caca*/ 	.byte	0x3f
	.zero		1


	//   ....[237]....
        /*cacc*/ 	.word	0x00034070
        /*cad0*/ 	.word	0x00000003
        /*cad4*/ 	.word	0x00000000
        /*cad8*/ 	.short	0x010a
        /*cada*/ 	.byte	0x3f
	.zero		1


	//   ....[238]....
        /*cadc*/ 	.word	0x000340d0
        /*cae0*/ 	.word	0x00000003
        /*cae4*/ 	.word	0x00034480
        /*cae8*/ 	.short	0x010a
        /*caea*/ 	.byte	0x3f
	.zero		1


	//   ....[239]....
        /*caec*/ 	.word	0x00034130
        /*caf0*/ 	.word	0x00000008
        /*caf4*/ 	.word	0x00034480
        /*caf8*/ 	.short	0x010a
        /*cafa*/ 	.byte	0x3f
	.zero		1


	//   ....[240]....
        /*cafc*/ 	.word	0x000341a0
        /*cb00*/ 	.word	0x00000002
        /*cb04*/ 	.word	0x00000010
        /*cb08*/ 	.short	0x010a
        /*cb0a*/ 	.byte	0x3f
	.zero		1


	//   ....[241]....
        /*cb0c*/ 	.word	0x00034260
        /*cb10*/ 	.word	0x00000003
        /*cb14*/ 	.word	0x000344b0
        /*cb18*/ 	.short	0x010a
        /*cb1a*/ 	.byte	0x3f
	.zero		1


	//   ....[242]....
        /*cb1c*/ 	.word	0x000342c0
        /*cb20*/ 	.word	0x0000000c
        /*cb24*/ 	.word	0x000344b8
        /*cb28*/ 	.short	0x010a
        /*cb2a*/ 	.byte	0x3f
	.zero		1


	//   ....[243]....
        /*cb2c*/ 	.word	0x00034320
        /*cb30*/ 	.word	0x0000000c
        /*cb34*/ 	.word	0x000344c0
        /*cb38*/ 	.short	0x010a
        /*cb3a*/ 	.byte	0x3f
	.zero		1


	//   ....[244]....
        /*cb3c*/ 	.word	0x00034380
        /*cb40*/ 	.word	0x0000000c
        /*cb44*/ 	.word	0x000344c8
        /*cb48*/ 	.short	0x010a
        /*cb4a*/ 	.byte	0x3f
	.zero		1


	//   ....[245]....
        /*cb4c*/ 	.word	0x000343e0
        /*cb50*/ 	.word	0x0000000c
        /*cb54*/ 	.word	0x000344b0
        /*cb58*/ 	.short	0x010a
        /*cb5a*/ 	.byte	0x3f
	.zero		1


	//   ....[246]....
        /*cb5c*/ 	.word	0x00034440
        /*cb60*/ 	.word	0x0000000c
        /*cb64*/ 	.word	0x000344b8
        /*cb68*/ 	.short	0x010a
        /*cb6a*/ 	.byte	0x3f
	.zero		1


	//   ....[247]....
        /*cb6c*/ 	.word	0x000344a0
        /*cb70*/ 	.word	0x0000000c
        /*cb74*/ 	.word	0x000344c0
        /*cb78*/ 	.short	0x010a
        /*cb7a*/ 	.byte	0x3f
	.zero		1


	//   ....[248]....
        /*cb7c*/ 	.word	0x00034500
        /*cb80*/ 	.word	0x0000000c
        /*cb84*/ 	.word	0x000344c8
        /*cb88*/ 	.short	0x010a
        /*cb8a*/ 	.byte	0x3f
	.zero		1


	//   ....[249]....
        /*cb8c*/ 	.word	0x00034560
        /*cb90*/ 	.word	0x0000000c
        /*cb94*/ 	.word	0x000344b0
        /*cb98*/ 	.short	0x010a
        /*cb9a*/ 	.byte	0x3f
	.zero		1


	//   ....[250]....
        /*cb9c*/ 	.word	0x000345c0
        /*cba0*/ 	.word	0x0000000c
        /*cba4*/ 	.word	0x000344b8
        /*cba8*/ 	.short	0x010a
        /*cbaa*/ 	.byte	0x3f
	.zero		1


	//   ....[251]....
        /*cbac*/ 	.word	0x00034620
        /*cbb0*/ 	.word	0x0000000c
        /*cbb4*/ 	.word	0x000344c0
        /*cbb8*/ 	.short	0x010a
        /*cbba*/ 	.byte	0x3f
	.zero		1


	//   ....[252]....
        /*cbbc*/ 	.word	0x00034680
        /*cbc0*/ 	.word	0x0000000c
        /*cbc4*/ 	.word	0x000344c8
        /*cbc8*/ 	.short	0x010a
        /*cbca*/ 	.byte	0x3f
	.zero		1


	//   ....[253]....
        /*cbcc*/ 	.word	0x000346e0
        /*cbd0*/ 	.word	0x0000000c
        /*cbd4*/ 	.word	0x000344b0
        /*cbd8*/ 	.short	0x010a
        /*cbda*/ 	.byte	0x3f
	.zero		1


	//   ....[254]....
        /*cbdc*/ 	.word	0x00034740
        /*cbe0*/ 	.word	0x0000000c
        /*cbe4*/ 	.word	0x000344b8
        /*cbe8*/ 	.short	0x010a
        /*cbea*/ 	.byte	0x3f
	.zero		1


	//   ....[255]....
        /*cbec*/ 	.word	0x000347a0
        /*cbf0*/ 	.word	0x0000000c
        /*cbf4*/ 	.word	0x000344c0
        /*cbf8*/ 	.short	0x010a
        /*cbfa*/ 	.byte	0x3f
	.zero		1


	//   ....[0]....
        /*cbfc*/ 	.word	0x00034800
        /*cc00*/ 	.word	0x0000000c
        /*cc04*/ 	.word	0x000344c8
        /*cc08*/ 	.short	0x010a
        /*cc0a*/ 	.byte	0x3f
	.zero		1


	//   ....[1]....
        /*cc0c*/ 	.word	0x00034860
        /*cc10*/ 	.word	0x0000000c
        /*cc14*/ 	.word	0x000344b0
        /*cc18*/ 	.short	0x010a
        /*cc1a*/ 	.byte	0x3f
	.zero		1


	//   ....[2]....
        /*cc1c*/ 	.word	0x000348c0
        /*cc20*/ 	.word	0x0000000c
        /*cc24*/ 	.word	0x000344b8
        /*cc28*/ 	.short	0x010a
        /*cc2a*/ 	.byte	0x3f
	.zero		1


	//   ....[3]....
        /*cc2c*/ 	.word	0x00034920
        /*cc30*/ 	.word	0x0000000c
        /*cc34*/ 	.word	0x000344c0
        /*cc38*/ 	.short	0x010a
        /*cc3a*/ 	.byte	0x3f
	.zero		1


	//   ....[4]....
        /*cc3c*/ 	.word	0x00034980
        /*cc40*/ 	.word	0x0000000d
        /*cc44*/ 	.word	0x000344c8
        /*cc48*/ 	.short	0x010a
        /*cc4a*/ 	.byte	0x3f
	.zero		1


	//   ....[5]....
        /*cc4c*/ 	.word	0x000349e0
        /*cc50*/ 	.word	0x0000000d
        /*cc54*/ 	.word	0x000344b0
        /*cc58*/ 	.short	0x010a
        /*cc5a*/ 	.byte	0x3f
	.zero		1


	//   ....[6]....
        /*cc5c*/ 	.word	0x00034a40
        /*cc60*/ 	.word	0x0000000d
        /*cc64*/ 	.word	0x000344b8
        /*cc68*/ 	.short	0x010a
        /*cc6a*/ 	.byte	0x3f
	.zero		1


	//   ....[7]....
        /*cc6c*/ 	.word	0x00034aa0
        /*cc70*/ 	.word	0x0000000d
        /*cc74*/ 	.word	0x000344c0
        /*cc78*/ 	.short	0x010a
        /*cc7a*/ 	.byte	0x3f
	.zero		1


	//   ....[8]....
        /*cc7c*/ 	.word	0x00034b00
        /*cc80*/ 	.word	0x0000000d
        /*cc84*/ 	.word	0x000344c8
        /*cc88*/ 	.short	0x010a
        /*cc8a*/ 	.byte	0x3f
	.zero		1


	//   ....[9]....
        /*cc8c*/ 	.word	0x00034b60
        /*cc90*/ 	.word	0x0000000d
        /*cc94*/ 	.word	0x000344b0
        /*cc98*/ 	.short	0x010a
        /*cc9a*/ 	.byte	0x3f
	.zero		1


	//   ....[10]....
        /*cc9c*/ 	.word	0x00034bc0
        /*cca0*/ 	.word	0x0000000d
        /*cca4*/ 	.word	0x000344b8
        /*cca8*/ 	.short	0x010a
        /*ccaa*/ 	.byte	0x3f
	.zero		1


	//   ....[11]....
        /*ccac*/ 	.word	0x00034c20
        /*ccb0*/ 	.word	0x0000000d
        /*ccb4*/ 	.word	0x000344c0
        /*ccb8*/ 	.short	0x010a
        /*ccba*/ 	.byte	0x3f
	.zero		1


	//   ....[12]....
        /*ccbc*/ 	.word	0x00034c80
        /*ccc0*/ 	.word	0x0000000d
        /*ccc4*/ 	.word	0x000344c8
        /*ccc8*/ 	.short	0x010a
        /*ccca*/ 	.byte	0x3f
	.zero		1


	//   ....[13]....
        /*cccc*/ 	.word	0x00034ce0
        /*ccd0*/ 	.word	0x0000000d
        /*ccd4*/ 	.word	0x000344b0
        /*ccd8*/ 	.short	0x010a
        /*ccda*/ 	.byte	0x3f
	.zero		1


	//   ....[14]....
        /*ccdc*/ 	.word	0x00034d40
        /*cce0*/ 	.word	0x0000000d
        /*cce4*/ 	.word	0x000344b8
        /*cce8*/ 	.short	0x010a
        /*ccea*/ 	.byte	0x3f
	.zero		1


	//   ....[15]....
        /*ccec*/ 	.word	0x00034da0
        /*ccf0*/ 	.word	0x0000000d
        /*ccf4*/ 	.word	0x000344c0
        /*ccf8*/ 	.short	0x010a
        /*ccfa*/ 	.byte	0x3f
	.zero		1


	//   ....[16]....
        /*ccfc*/ 	.word	0x00034e00
        /*cd00*/ 	.word	0x0000000d
        /*cd04*/ 	.word	0x000344c8
        /*cd08*/ 	.short	0x010a
        /*cd0a*/ 	.byte	0x3f
	.zero		1


	//   ....[17]....
        /*cd0c*/ 	.word	0x00034e60
        /*cd10*/ 	.word	0x00000003
        /*cd14*/ 	.word	0x00034400
        /*cd18*/ 	.short	0x010a
        /*cd1a*/ 	.byte	0x3f
	.zero		1


	//   ....[18]....
        /*cd1c*/ 	.word	0x00034ec0
        /*cd20*/ 	.word	0x00000003
        /*cd24*/ 	.word	0x00034400
        /*cd28*/ 	.short	0x010a
        /*cd2a*/ 	.byte	0x3f
	.zero		1


	//   ....[19]....
        /*cd2c*/ 	.word	0x00034f20
        /*cd30*/ 	.word	0x00000003
        /*cd34*/ 	.word	0x000344f8
        /*cd38*/ 	.short	0x010a
        /*cd3a*/ 	.byte	0x3f
	.zero		1


	//   ....[20]....
        /*cd3c*/ 	.word	0x00034f80
        /*cd40*/ 	.word	0x00000006
        /*cd44*/ 	.word	0x00034400
        /*cd48*/ 	.short	0x010a
        /*cd4a*/ 	.byte	0x3f
	.zero		1


	//   ....[21]....
        /*cd4c*/ 	.word	0x00034fe0
        /*cd50*/ 	.word	0x00000003
        /*cd54*/ 	.word	0x000344d0
        /*cd58*/ 	.short	0x010a
        /*cd5a*/ 	.byte	0x3f
	.zero		1


	//   ....[22]....
        /*cd5c*/ 	.word	0x00035040
        /*cd60*/ 	.word	0x00000003
        /*cd64*/ 	.word	0x000344d8
        /*cd68*/ 	.short	0x010a
        /*cd6a*/ 	.byte	0x3f
	.zero		1


	//   ....[23]....
        /*cd6c*/ 	.word	0x000350a0
        /*cd70*/ 	.word	0x00000003
        /*cd74*/ 	.word	0x000344e0
        /*cd78*/ 	.short	0x010a
        /*cd7a*/ 	.byte	0x3f
	.zero		1


	//   ....[24]....
        /*cd7c*/ 	.word	0x00035100
        /*cd80*/ 	.word	0x00000003
        /*cd84*/ 	.word	0x000344e8
        /*cd88*/ 	.short	0x010a
        /*cd8a*/ 	.byte	0x3f
	.zero		1


	//   ....[25]....
        /*cd8c*/ 	.word	0x00035160
        /*cd90*/ 	.word	0x00000003
        /*cd94*/ 	.word	0x000344d0
        /*cd98*/ 	.short	0x010a
        /*cd9a*/ 	.byte	0x3f
	.zero		1


	//   ....[26]....
        /*cd9c*/ 	.word	0x000351c0
        /*cda0*/ 	.word	0x00000003
        /*cda4*/ 	.word	0x000344d8
        /*cda8*/ 	.short	0x010a
        /*cdaa*/ 	.byte	0x3f
	.zero		1


	//   ....[27]....
        /*cdac*/ 	.word	0x00035220
        /*cdb0*/ 	.word	0x00000003
        /*cdb4*/ 	.word	0x000344e0
        /*cdb8*/ 	.short	0x010a
        /*cdba*/ 	.byte	0x3f
	.zero		1


	//   ....[28]....
        /*cdbc*/ 	.word	0x00035280
        /*cdc0*/ 	.word	0x00000003
        /*cdc4*/ 	.word	0x000344e8
        /*cdc8*/ 	.short	0x010a
        /*cdca*/ 	.byte	0x3f
	.zero		1


	//   ....[29]....
        /*cdcc*/ 	.word	0x000352e0
        /*cdd0*/ 	.word	0x00000003
        /*cdd4*/ 	.word	0x000344d0
        /*cdd8*/ 	.short	0x010a
        /*cdda*/ 	.byte	0x3f
	.zero		1


	//   ....[30]....
        /*cddc*/ 	.word	0x00035340
        /*cde0*/ 	.word	0x00000003
        /*cde4*/ 	.word	0x000344d8
        /*cde8*/ 	.short	0x010a
        /*cdea*/ 	.byte	0x3f
	.zero		1


	//   ....[31]....
        /*cdec*/ 	.word	0x000353a0
        /*cdf0*/ 	.word	0x00000003
        /*cdf4*/ 	.word	0x000344e0
        /*cdf8*/ 	.short	0x010a
        /*cdfa*/ 	.byte	0x3f
	.zero		1


	//   ....[32]....
        /*cdfc*/ 	.word	0x00035400
        /*ce00*/ 	.word	0x00000003
        /*ce04*/ 	.word	0x000344e8
        /*ce08*/ 	.short	0x010a
        /*ce0a*/ 	.byte	0x3f
	.zero		1


	//   ....[33]....
        /*ce0c*/ 	.word	0x00035460
        /*ce10*/ 	.word	0x00000003
        /*ce14*/ 	.word	0x000344d0
        /*ce18*/ 	.short	0x010a
        /*ce1a*/ 	.byte	0x3f
	.zero		1


	//   ....[34]....
        /*ce1c*/ 	.word	0x000354c0
        /*ce20*/ 	.word	0x00000003
        /*ce24*/ 	.word	0x000344d8
        /*ce28*/ 	.short	0x010a
        /*ce2a*/ 	.byte	0x3f
	.zero		1


	//   ....[35]....
        /*ce2c*/ 	.word	0x00035520
        /*ce30*/ 	.word	0x00000003
        /*ce34*/ 	.word	0x000344e0
        /*ce38*/ 	.short	0x010a
        /*ce3a*/ 	.byte	0x3f
	.zero		1


	//   ....[36]....
        /*ce3c*/ 	.word	0x00035580
        /*ce40*/ 	.word	0x00000003
        /*ce44*/ 	.word	0x000344e8
        /*ce48*/ 	.short	0x010a
        /*ce4a*/ 	.byte	0x3f
	.zero		1


	//   ....[37]....
        /*ce4c*/ 	.word	0x000355e0
        /*ce50*/ 	.word	0x00000003
        /*ce54*/ 	.word	0x000344d0
        /*ce58*/ 	.short	0x010a
        /*ce5a*/ 	.byte	0x3f
	.zero		1


	//   ....[38]....
        /*ce5c*/ 	.word	0x00035640
        /*ce60*/ 	.word	0x00000003
        /*ce64*/ 	.word	0x000344d8
        /*ce68*/ 	.short	0x010a
        /*ce6a*/ 	.byte	0x3f
	.zero		1


	//   ....[39]....
        /*ce6c*/ 	.word	0x000356a0
        /*ce70*/ 	.word	0x00000003
        /*ce74*/ 	.word	0x000344e0
        /*ce78*/ 	.short	0x010a
        /*ce7a*/ 	.byte	0x3f
	.zero		1


	//   ....[40]....
        /*ce7c*/ 	.word	0x00035700
        /*ce80*/ 	.word	0x00000003
        /*ce84*/ 	.word	0x000344e8
        /*ce88*/ 	.short	0x010a
        /*ce8a*/ 	.byte	0x3f
	.zero		1


	//   ....[41]....
        /*ce8c*/ 	.word	0x00035760
        /*ce90*/ 	.word	0x00000003
        /*ce94*/ 	.word	0x000344d0
        /*ce98*/ 	.short	0x010a
        /*ce9a*/ 	.byte	0x3f
	.zero		1


	//   ....[42]....
        /*ce9c*/ 	.word	0x000357c0
        /*cea0*/ 	.word	0x00000003
        /*cea4*/ 	.word	0x000344d8
        /*cea8*/ 	.short	0x010a
        /*ceaa*/ 	.byte	0x3f
	.zero		1


	//   ....[43]....
        /*ceac*/ 	.word	0x00035820
        /*ceb0*/ 	.word	0x00000003
        /*ceb4*/ 	.word	0x000344e0
        /*ceb8*/ 	.short	0x010a
        /*ceba*/ 	.byte	0x3f
	.zero		1


	//   ....[44]....
        /*cebc*/ 	.word	0x00035880
        /*cec0*/ 	.word	0x00000003
        /*cec4*/ 	.word	0x000344e8
        /*cec8*/ 	.short	0x010a
        /*ceca*/ 	.byte	0x3f
	.zero		1


	//   ....[45]....
        /*cecc*/ 	.word	0x000358e0
        /*ced0*/ 	.word	0x00000003
        /*ced4*/ 	.word	0x000344d0
        /*ced8*/ 	.short	0x010a
        /*ceda*/ 	.byte	0x3f
	.zero		1


	//   ....[46]....
        /*cedc*/ 	.word	0x00035940
        /*cee0*/ 	.word	0x00000003
        /*cee4*/ 	.word	0x000344d8
        /*cee8*/ 	.short	0x010a
        /*ceea*/ 	.byte	0x3f
	.zero		1


	//   ....[47]....
        /*ceec*/ 	.word	0x000359a0
        /*cef0*/ 	.word	0x00000003
        /*cef4*/ 	.word	0x000344e0
        /*cef8*/ 	.short	0x010a
        /*cefa*/ 	.byte	0x3f
	.zero		1


	//   ....[48]....
        /*cefc*/ 	.word	0x00035a00
        /*cf00*/ 	.word	0x00000003
        /*cf04*/ 	.word	0x000344e8
        /*cf08*/ 	.short	0x010a
        /*cf0a*/ 	.byte	0x3f
	.zero		1


	//   ....[49]....
        /*cf0c*/ 	.word	0x00035a60
        /*cf10*/ 	.word	0x00000003
        /*cf14*/ 	.word	0x000344d0
        /*cf18*/ 	.short	0x010a
        /*cf1a*/ 	.byte	0x3f
	.zero		1


	//   ....[50]....
        /*cf1c*/ 	.word	0x00035ac0
        /*cf20*/ 	.word	0x00000003
        /*cf24*/ 	.word	0x000344d8
        /*cf28*/ 	.short	0x010a
        /*cf2a*/ 	.byte	0x3f
	.zero		1


	//   ....[51]....
        /*cf2c*/ 	.word	0x00035b20
        /*cf30*/ 	.word	0x00000003
        /*cf34*/ 	.word	0x000344e0
        /*cf38*/ 	.short	0x010a
        /*cf3a*/ 	.byte	0x3f
	.zero		1


	//   ....[52]....
        /*cf3c*/ 	.word	0x00035b80
        /*cf40*/ 	.word	0x00000003
        /*cf44*/ 	.word	0x000344e8
        /*cf48*/ 	.short	0x010a
        /*cf4a*/ 	.byte	0x3f
	.zero		1


	//   ....[53]....
        /*cf4c*/ 	.word	0x00035be0
        /*cf50*/ 	.word	0x00000003
        /*cf54*/ 	.word	0x000344d0
        /*cf58*/ 	.short	0x010a
        /*cf5a*/ 	.byte	0x3f
	.zero		1


	//   ....[54]....
        /*cf5c*/ 	.word	0x00035c40
        /*cf60*/ 	.word	0x00000003
        /*cf64*/ 	.word	0x000344d8
        /*cf68*/ 	.short	0x010a
        /*cf6a*/ 	.byte	0x3f
	.zero		1


	//   ....[55]....
        /*cf6c*/ 	.word	0x00035ca0
        /*cf70*/ 	.word	0x00000003
        /*cf74*/ 	.word	0x000344e0
        /*cf78*/ 	.short	0x010a
        /*cf7a*/ 	.byte	0x3f
	.zero		1


	//   ....[56]....
        /*cf7c*/ 	.word	0x00035d70
        /*cf80*/ 	.word	0x00000008
        /*cf84*/ 	.word	0x00034498
        /*cf88*/ 	.short	0x010a
        /*cf8a*/ 	.byte	0x3f
	.zero		1


	//   ....[57]....
        /*cf8c*/ 	.word	0x00035dc0
        /*cf90*/ 	.word	0x00000003
        /*cf94*/ 	.word	0x00034400
        /*cf98*/ 	.short	0x010a
        /*cf9a*/ 	.byte	0x3f
	.zero		1


	//   ....[58]....
        /*cf9c*/ 	.word	0x00035fd0
        /*cfa0*/ 	.word	0x00000007
        /*cfa4*/ 	.word	0x00000000
        /*cfa8*/ 	.short	0x010a
        /*cfaa*/ 	.byte	0x3f
	.zero		1


	//   ....[59]....
        /*cfac*/ 	.word	0x00036020
        /*cfb0*/ 	.word	0x00000009
        /*cfb4*/ 	.word	0x00000000
        /*cfb8*/ 	.short	0x010a
        /*cfba*/ 	.byte	0x3f
	.zero		1


	//   ....[60]....
        /*cfbc*/ 	.word	0x00036070
        /*cfc0*/ 	.word	0x0000000c
        /*cfc4*/ 	.word	0x00034440
        /*cfc8*/ 	.short	0x010a
        /*cfca*/ 	.byte	0x3f
	.zero		1


	//   ....[61]....
        /*cfcc*/ 	.word	0x000360c0
        /*cfd0*/ 	.word	0x00000003
        /*cfd4*/ 	.word	0x00034440
        /*cfd8*/ 	.short	0x010a
        /*cfda*/ 	.byte	0x3f
	.zero		1


	//   ....[62]....
        /*cfdc*/ 	.word	0x00036110
        /*cfe0*/ 	.word	0x00000003
        /*cfe4*/ 	.word	0x00034440
        /*cfe8*/ 	.short	0x010a
        /*cfea*/ 	.byte	0x3f
	.zero		1


	//   ....[63]....
        /*cfec*/ 	.word	0x00036160
        /*cff0*/ 	.word	0x00000003
        /*cff4*/ 	.word	0x00034440
        /*cff8*/ 	.short	0x010a
        /*cffa*/ 	.byte	0x3f
	.zero		1


	//   ....[64]....
        /*cffc*/ 	.word	0x000361b0
        /*d000*/ 	.word	0x00000003
        /*d004*/ 	.word	0x00034440
        /*d008*/ 	.short	0x010a
        /*d00a*/ 	.byte	0x3f
	.zero		1


	//   ....[65]....
        /*d00c*/ 	.word	0x00036200
        /*d010*/ 	.word	0x00000003
        /*d014*/ 	.word	0x00034440
        /*d018*/ 	.short	0x010a
        /*d01a*/ 	.byte	0x3f
	.zero		1


	//   ....[66]....
        /*d01c*/ 	.word	0x00036250
        /*d020*/ 	.word	0x00000003
        /*d024*/ 	.word	0x00034440
        /*d028*/ 	.short	0x010a
        /*d02a*/ 	.byte	0x3f
	.zero		1


	//   ....[67]....
        /*d02c*/ 	.word	0x000362a0
        /*d030*/ 	.word	0x00000003
        /*d034*/ 	.word	0x00034440
        /*d038*/ 	.short	0x010a
        /*d03a*/ 	.byte	0x3f
	.zero		1


	//----- nvinfo : EIATTR_NUM_MBARRIERS
	.align		4
.L_39:
        /*d03c*/ 	.byte	0x03, 0x38
        /*d03e*/ 	.short	0x0024


	//----- nvinfo : EIATTR_EXIT_INSTR_OFFSETS
	.align		4
        /*d040*/ 	.byte	0x04, 0x1c
        /*d042*/ 	.short	(.L_41 - .L_40)


	//   ....[0]....
.L_40:
        /*d044*/ 	.word	0x00002bf0


	//   ....[1]....
        /*d048*/ 	.word	0x00002e70


	//   ....[2]....
        /*d04c*/ 	.word	0x00002fb0


	//   ....[3]....
        /*d050*/ 	.word	0x0002c670


	//   ....[4]....
        /*d054*/ 	.word	0x0002c710


	//   ....[5]....
        /*d058*/ 	.word	0x000301a0


	//   ....[6]....
        /*d05c*/ 	.word	0x00031cb0


	//   ....[7]....
        /*d060*/ 	.word	0x00033fd0


	//----- nvinfo : EIATTR_MAX_THREADS
	.align		4
.L_41:
        /*d064*/ 	.byte	0x04, 0x05
        /*d066*/ 	.short	(.L_43 - .L_42)
.L_42:
        /*d068*/ 	.word	0x00000180
        /*d06c*/ 	.word	0x00000001
        /*d070*/ 	.word	0x00000001


	//----- nvinfo : EIATTR_CRS_STACK_SIZE
	.align		4
.L_43:
        /*d074*/ 	.byte	0x04, 0x1e
        /*d076*/ 	.short	(.L_45 - .L_44)
.L_44:
        /*d078*/ 	.word	0x00000000


	//----- nvinfo : EIATTR_CBANK_PARAM_SIZE
	.align		4
.L_45:
        /*d07c*/ 	.byte	0x03, 0x19
        /*d07e*/ 	.short	0x0770


	//----- nvinfo : EIATTR_PARAM_CBANK
	.align		4
        /*d080*/ 	.byte	0x04, 0x0a
        /*d082*/ 	.short	(.L_47 - .L_46)
	.align		4
.L_46:
        /*d084*/ 	.word	index@(.nv.constant0._ZN7cutlass13device_kernelINS_4gemm6kernel13GemmUniversalINS1_17GroupProblemShapeIN4cute5tupleIJiiiEEEEENS1_10collective13CollectiveMmaINS1_39MainloopSm90ArrayTmaGmmaWarpSpecializedILi3ENS6_IJNS5_1CILi1EEESD_SD_EEENS1_40KernelPtrArrayTmaWarpSpecializedPingpongEEENS6_IJNSC_ILi256EEESH_NSC_ILi64EEEEEENS_6half_tEPNS6_IJlSD_NSC_ILi0EEEEEESK_SN_NS5_8TiledMMAINS5_8MMA_AtomIJNS5_4SM904GMMA26MMA_64x256x16_F32F16F16_SSILNSR_5MajorE0ELST_0ELNSR_7ScaleInE1ELSU_1EEEEEENS5_6LayoutISE_NS6_IJSL_SL_SL_EEEEENS6_IJNS5_10UnderscoreES10_S10_EEEEENS5_13SM90_TMA_LOADENS5_14ComposedLayoutINS5_7SwizzleILi3ELi4ELi3EEENS5_18smem_ptr_flag_bitsILi16EEENSX_INS6_IJNSC_ILi8EEESI_EEENS6_IJSI_SD_EEEEEEEvNS5_8identityES13_S1D_vS1E_EENS_8epilogue10collective18CollectiveEpilogueINS1G_30Sm90PtrArrayTmaWarpSpecializedILi4ELi2ELi16ELb1ELb0ELi2EEEJSJ_NS6_IJSI_NSC_ILi32EEEEEESK_PNS6_IJSD_lSL_EEESK_S1O_NS1G_6fusion15FusionCallbacksIS1K_NS1P_17LinearCombinationISK_fSK_fLNS_15FloatRoundStyleE2EEESJ_S1M_JEEES13_NS14_IS16_S18_NSX_INS6_IJSI_S19_EEENS6_IJSD_SI_EEEEEEENS5_17SM75_U16x8_LDSM_TENS5_14SM90_TMA_STOREES1Y_NS5_17SM90_U16x8_STSM_TENS5_9Copy_AtomIJNS5_17SM90_U32x4_STSM_NESK_EEEvEEEvvEEEEvNT_6ParamsE)
        /*d088*/ 	.short	0x0210
        /*d08a*/ 	.short	0x0770


	//----- nvinfo : EIATTR_SW_WAR
	.align		4
.L_47:
        /*d08c*/ 	.byte	0x04, 0x36
        /*d08e*/ 	.short	(.L_49 - .L_48)
.L_48:
        /*d090*/ 	.word	0x00000008
.L_49:


//--------------------- .nv.callgraph             --------------------------
	.section	.nv.callgraph,"",@"SHT_CUDA_CALLGRAPH"
	.align	4
	.sectionentsize	8
	.align		4
        /*0000*/ 	.word	0x00000000
	.align		4
        /*0004*/ 	.word	0xffffffff
	.align		4
        /*0008*/ 	.word	index@(_ZN7cutlass13device_kernelINS_4gemm6kernel13GemmUniversalINS1_17GroupProblemShapeIN4cute5tupleIJiiiEEEEENS1_10collective13CollectiveMmaINS1_39MainloopSm90ArrayTmaGmmaWarpSpecializedILi3ENS6_IJNS5_1CILi1EEESD_SD_EEENS1_40KernelPtrArrayTmaWarpSpecializedPingpongEEENS6_IJNSC_ILi256EEESH_NSC_ILi64EEEEEENS_6half_tEPNS6_IJlSD_NSC_ILi0EEEEEESK_SN_NS5_8TiledMMAINS5_8MMA_AtomIJNS5_4SM904GMMA26MMA_64x256x16_F32F16F16_SSILNSR_5MajorE0ELST_0ELNSR_7ScaleInE1ELSU_1EEEEEENS5_6LayoutISE_NS6_IJSL_SL_SL_EEEEENS6_IJNS5_10UnderscoreES10_S10_EEEEENS5_13SM90_TMA_LOADENS5_14ComposedLayoutINS5_7SwizzleILi3ELi4ELi3EEENS5_18smem_ptr_flag_bitsILi16EEENSX_INS6_IJNSC_ILi8EEESI_EEENS6_IJSI_SD_EEEEEEEvNS5_8identityES13_S1D_vS1E_EENS_8epilogue10collective18CollectiveEpilogueINS1G_30Sm90PtrArrayTmaWarpSpecializedILi4ELi2ELi16ELb1ELb0ELi2EEEJSJ_NS6_IJSI_NSC_ILi32EEEEEESK_PNS6_IJSD_lSL_EEESK_S1O_NS1G_6fusion15FusionCallbacksIS1K_NS1P_17LinearCombinationISK_fSK_fLNS_15FloatRoundStyleE2EEESJ_S1M_JEEES13_NS14_IS16_S18_NSX_INS6_IJSI_S19_EEENS6_IJSD_SI_EEEEEEENS5_17SM75_U16x8_LDSM_TENS5_14SM90_TMA_STOREES1Y_NS5_17SM90_U16x8_STSM_TENS5_9Copy_AtomIJNS5_17SM90_U32x4_STSM_NESK_EEEvEEEvvEEEEvNT_6ParamsE)
	.align		4
        /*000c*/ 	.word	index@(__assertfail)
	.align		4
        /*0010*/ 	.word	0x00000000
	.align		4
        /*0014*/ 	.word	0xfffffffe
	.align		4
        /*0018*/ 	.word	0x00000000
	.align		4
        /*001c*/ 	.word	0xfffffffd
	.align		4
        /*0020*/ 	.word	0x00000000
	.align		4
        /*0024*/ 	.word	0xfffffffc


//--------------------- .nv.constant4             --------------------------
	.section	.nv.constant4,"a",@progbits
	.align	8
	.align		8
.nv.constant4:
        /*0000*/ 	.dword	__assertfail
	.align		8
        /*0008*/ 	.dword	__unnamed_1
	.align		8
        /*0010*/ 	.dword	_ZN39_INTERNAL_25a16494_4_k_cu_438d1d7b_35174cuda3std3__45__cpo5beginE
	.align		8
        /*0018*/ 	.dword	_ZN39_INTERNAL_25a16494_4_k_cu_438d1d7b_35174cuda3std3__45__cpo3endE
	.align		8
        /*0020*/ 	.dword	_ZN39_INTERNAL_25a16494_4_k_cu_438d1d7b_35174cuda3std3__45__cpo6cbeginE
	.align		8
        /*0028*/ 	.dword	_ZN39_INTERNAL_25a16494_4_k_cu_438d1d7b_35174cuda3std3__45__cpo4cendE
	.align		8
        /*0030*/ 	.dword	_ZN39_INTERNAL_25a16494_4_k_cu_438d1d7b_35174cuda3std3__441_GLOBAL__N__25a16494_4_k_cu_438d1d7b_35176ignoreE
	.align		8
        /*0038*/ 	.dword	_ZN39_INTERNAL_25a16494_4_k_cu_438d1d7b_35174cuda3std3__419piecewise_constructE
	.align		8
        /*0040*/ 	.dword	_ZN39_INTERNAL_25a16494_4_k_cu_438d1d7b_35174cuda3std3__48in_placeE
	.align		8
        /*0048*/ 	.dword	_ZN39_INTERNAL_25a16494_4_k_cu_438d1d7b_35174cuda3std6ranges3__45__cpo4swapE
	.align		8
        /*0050*/ 	.dword	_ZN39_INTERNAL_25a16494_4_k_cu_438d1d7b_35174cuda3std6ranges3__45__cpo9iter_moveE
	.align		8
        /*0058*/ 	.dword	_ZN39_INTERNAL_25a16494_4_k_cu_438d1d7b_35174cute7productE
	.align		8
        /*0060*/ 	.dword	_ZN39_INTERNAL_25a16494_4_k_cu_438d1d7b_35174cute1_E
	.align		8
        /*0068*/ 	.dword	$str$24
	.align		8
        /*0070*/ 	.dword	$str$25


//--------------------- .text._ZN7cutlass13device_kernelINS_4gemm6kernel13GemmUniversalINS1_17GroupProblemShapeIN4cute5tupleIJiiiEEEEENS1_10collective13CollectiveMmaINS1_39MainloopSm90ArrayTmaGmmaWarpSpecializedILi3ENS6_IJNS5_1CILi1EEESD_SD_EEENS1_40KernelPtrArrayTmaWarpSpecializedPingpongEEENS6_IJNSC_ILi256EEESH_NSC_ILi64EEEEEENS_6half_tEPNS6_IJlSD_NSC_ILi0EEEEEESK_SN_NS5_8TiledMMAINS5_8MMA_AtomIJNS5_4SM904GMMA26MMA_64x256x16_F32F16F16_SSILNSR_5MajorE0ELST_0ELNSR_7ScaleInE1ELSU_1EEEEEENS5_6LayoutISE_NS6_IJSL_SL_SL_EEEEENS6_IJNS5_10UnderscoreES10_S10_EEEEENS5_13SM90_TMA_LOADENS5_14ComposedLayoutINS5_7SwizzleILi3ELi4ELi3EEENS5_18smem_ptr_flag_bitsILi16EEENSX_INS6_IJNSC_ILi8EEESI_EEENS6_IJSI_SD_EEEEEEEvNS5_8identityES13_S1D_vS1E_EENS_8epilogue10collective18CollectiveEpilogueINS1G_30Sm90PtrArrayTmaWarpSpecializedILi4ELi2ELi16ELb1ELb0ELi2EEEJSJ_NS6_IJSI_NSC_ILi32EEEEEESK_PNS6_IJSD_lSL_EEESK_S1O_NS1G_6fusion15FusionCallbacksIS1K_NS1P_17LinearCombinationISK_fSK_fLNS_15FloatRoundStyleE2EEESJ_S1M_JEEES13_NS14_IS16_S18_NSX_INS6_IJSI_S19_EEENS6_IJSD_SI_EEEEEEENS5_17SM75_U16x8_LDSM_TENS5_14SM90_TMA_STOREES1Y_NS5_17SM90_U16x8_STSM_TENS5_9Copy_AtomIJNS5_17SM90_U32x4_STSM_NESK_EEEvEEEvvEEEEvNT_6ParamsE --------------------------
	.section	.text._ZN7cutlass13device_kernelINS_4gemm6kernel13GemmUniversalINS1_17GroupProblemShapeIN4cute5tupleIJiiiEEEEENS1_10collective13CollectiveMmaINS1_39MainloopSm90ArrayTmaGmmaWarpSpecializedILi3ENS6_IJNS5_1CILi1EEESD_SD_EEENS1_40KernelPtrArrayTmaWarpSpecializedPingpongEEENS6_IJNSC_ILi256EEESH_NSC_ILi64EEEEEENS_6half_tEPNS6_IJlSD_NSC_ILi0EEEEEESK_SN_NS5_8TiledMMAINS5_8MMA_AtomIJNS5_4SM904GMMA26MMA_64x256x16_F32F16F16_SSILNSR_5MajorE0ELST_0ELNSR_7ScaleInE1ELSU_1EEEEEENS5_6LayoutISE_NS6_IJSL_SL_SL_EEEEENS6_IJNS5_10UnderscoreES10_S10_EEEEENS5_13SM90_TMA_LOADENS5_14ComposedLayoutINS5_7SwizzleILi3ELi4ELi3EEENS5_18smem_ptr_flag_bitsILi16EEENSX_INS6_IJNSC_ILi8EEESI_EEENS6_IJSI_SD_EEEEEEEvNS5_8identityES13_S1D_vS1E_EENS_8epilogue10collective18CollectiveEpilogueINS1G_30Sm90PtrArrayTmaWarpSpecializedILi4ELi2ELi16ELb1ELb0ELi2EEEJSJ_NS6_IJSI_NSC_ILi32EEEEEESK_PNS6_IJSD_lSL_EEESK_S1O_NS1G_6fusion15FusionCallbacksIS1K_NS1P_17LinearCombinationISK_fSK_fLNS_15FloatRoundStyleE2EEESJ_S1M_JEEES13_NS14_IS16_S18_NSX_INS6_IJSI_S19_EEENS6_IJSD_SI_EEEEEEENS5_17SM75_U16x8_LDSM_TENS5_14SM90_TMA_STOREES1Y_NS5_17SM90_U16x8_STSM_TENS5_9Copy_AtomIJNS5_17SM90_U32x4_STSM_NESK_EEEvEEEvvEEEEvNT_6ParamsE,"ax",@progbits
	.align	128
.text._ZN7cutlass13device_kernelINS_4gemm6kernel13GemmUniversalINS1_17GroupProblemShapeIN4cute5tupleIJiiiEEEEENS1_10collective13CollectiveMmaINS1_39MainloopSm90ArrayTmaGmmaWarpSpecializedILi3ENS6_IJNS5_1CILi1EEESD_SD_EEENS1_40KernelPtrArrayTmaWarpSpecializedPingpongEEENS6_IJNSC_ILi256EEESH_NSC_ILi64EEEEEENS_6half_tEPNS6_IJlSD_NSC_ILi0EEEEEESK_SN_NS5_8TiledMMAINS5_8MMA_AtomIJNS5_4SM904GMMA26MMA_64x256x16_F32F16F16_SSILNSR_5MajorE0ELST_0ELNSR_7ScaleInE1ELSU_1EEEEEENS5_6LayoutISE_NS6_IJSL_SL_SL_EEEEENS6_IJNS5_10UnderscoreES10_S10_EEEEENS5_13SM90_TMA_LOADENS5_14ComposedLayoutINS5_7SwizzleILi3ELi4ELi3EEENS5_18smem_ptr_flag_bitsILi16EEENSX_INS6_IJNSC_ILi8EEESI_EEENS6_IJSI_SD_EEEEEEEvNS5_8identityES13_S1D_vS1E_EENS_8epilogue10collective18CollectiveEpilogueINS1G_30Sm90PtrArrayTmaWarpSpecializedILi4ELi2ELi16ELb1ELb0ELi2EEEJSJ_NS6_IJSI_NSC_ILi32EEEEEESK_PNS6_IJSD_lSL_EEESK_S1O_NS1G_6fusion15FusionCallbacksIS1K_NS1P_17LinearCombinationISK_fSK_fLNS_15FloatRoundStyleE2EEESJ_S1M_JEEES13_NS14_IS16_S18_NSX_INS6_IJSI_S19_EEENS6_IJSD_SI_EEEEEEENS5_17SM75_U16x8_LDSM_TENS5_14SM90_TMA_STOREES1Y_NS5_17SM90_U16x8_STSM_TENS5_9Copy_AtomIJNS5_17SM90_U32x4_STSM_NESK_EEEvEEEvvEEEEvNT_6ParamsE:
        .type           _ZN7cutlass13device_kernelINS_4gemm6kernel13GemmUniversalINS1_17GroupProblemShapeIN4cute5tupleIJiiiEEEEENS1_10collective13CollectiveMmaINS1_39MainloopSm90ArrayTmaGmmaWarpSpecializedILi3ENS6_IJNS5_1CILi1EEESD_SD_EEENS1_40KernelPtrArrayTmaWarpSpecializedPingpongEEENS6_IJNSC_ILi256EEESH_NSC_ILi64EEEEEENS_6half_tEPNS6_IJlSD_NSC_ILi0EEEEEESK_SN_NS5_8TiledMMAINS5_8MMA_AtomIJNS5_4SM904GMMA26MMA_64x256x16_F32F16F16_SSILNSR_5MajorE0ELST_0ELNSR_7ScaleInE1ELSU_1EEEEEENS5_6LayoutISE_NS6_IJSL_SL_SL_EEEEENS6_IJNS5_10UnderscoreES10_S10_EEEEENS5_13SM90_TMA_LOADENS5_14ComposedLayoutINS5_7SwizzleILi3ELi4ELi3EEENS5_18smem_ptr_flag_bitsILi16EEENSX_INS6_IJNSC_ILi8EEESI_EEENS6_IJSI_SD_EEEEEEEvNS5_8identityES13_S1D_vS1E_EENS_8epilogue10collective18CollectiveEpilogueINS1G_30Sm90PtrArrayTmaWarpSpecializedILi4ELi2ELi16ELb1ELb0ELi2EEEJSJ_NS6_IJSI_NSC_ILi32EEEEEESK_PNS6_IJSD_lSL_EEESK_S1O_NS1G_6fusion15FusionCallbacksIS1K_NS1P_17LinearCombinationISK_fSK_fLNS_15FloatRoundStyleE2EEESJ_S1M_JEEES13_NS14_IS16_S18_NSX_INS6_IJSI_S19_EEENS6_IJSD_SI_EEEEEEENS5_17SM75_U16x8_LDSM_TENS5_14SM90_TMA_STOREES1Y_NS5_17SM90_U16x8_STSM_TENS5_9Copy_AtomIJNS5_17SM90_U32x4_STSM_NESK_EEEvEEEvvEEEEvNT_6ParamsE,@function
        .size           _ZN7cutlass13device_kernelINS_4gemm6kernel13GemmUniversalINS1_17GroupProblemShapeIN4cute5tupleIJiiiEEEEENS1_10collective13CollectiveMmaINS1_39MainloopSm90ArrayTmaGmmaWarpSpecializedILi3ENS6_IJNS5_1CILi1EEESD_SD_EEENS1_40KernelPtrArrayTmaWarpSpecializedPingpongEEENS6_IJNSC_ILi256EEESH_NSC_ILi64EEEEEENS_6half_tEPNS6_IJlSD_NSC_ILi0EEEEEESK_SN_NS5_8TiledMMAINS5_8MMA_AtomIJNS5_4SM904GMMA26MMA_64x256x16_F32F16F16_SSILNSR_5MajorE0ELST_0ELNSR_7ScaleInE1ELSU_1EEEEEENS5_6LayoutISE_NS6_IJSL_SL_SL_EEEEENS6_IJNS5_10UnderscoreES10_S10_EEEEENS5_13SM90_TMA_LOADENS5_14ComposedLayoutINS5_7SwizzleILi3ELi4ELi3EEENS5_18smem_ptr_flag_bitsILi16EEENSX_INS6_IJNSC_ILi8EEESI_EEENS6_IJSI_SD_EEEEEEEvNS5_8identityES13_S1D_vS1E_EENS_8epilogue10collective18CollectiveEpilogueINS1G_30Sm90PtrArrayTmaWarpSpecializedILi4ELi2ELi16ELb1ELb0ELi2EEEJSJ_NS6_IJSI_NSC_ILi32EEEEEESK_PNS6_IJSD_lSL_EEESK_S1O_NS1G_6fusion15FusionCallbacksIS1K_NS1P_17LinearCombinationISK_fSK_fLNS_15FloatRoundStyleE2EEESJ_S1M_JEEES13_NS14_IS16_S18_NSX_INS6_IJSI_S19_EEENS6_IJSD_SI_EEEEEEENS5_17SM75_U16x8_LDSM_TENS5_14SM90_TMA_STOREES1Y_NS5_17SM90_U16x8_STSM_TENS5_9Copy_AtomIJNS5_17SM90_U32x4_STSM_NESK_EEEvEEEvvEEEEvNT_6ParamsE,(.L_x_635 - _ZN7cutlass13device_kernelINS_4gemm6kernel13GemmUniversalINS1_17GroupProblemShapeIN4cute5tupleIJiiiEEEEENS1_10collective13CollectiveMmaINS1_39MainloopSm90ArrayTmaGmmaWarpSpecializedILi3ENS6_IJNS5_1CILi1EEESD_SD_EEENS1_40KernelPtrArrayTmaWarpSpecializedPingpongEEENS6_IJNSC_ILi256EEESH_NSC_ILi64EEEEEENS_6half_tEPNS6_IJlSD_NSC_ILi0EEEEEESK_SN_NS5_8TiledMMAINS5_8MMA_AtomIJNS5_4SM904GMMA26MMA_64x256x16_F32F16F16_SSILNSR_5MajorE0ELST_0ELNSR_7ScaleInE1ELSU_1EEEEEENS5_6LayoutISE_NS6_IJSL_SL_SL_EEEEENS6_IJNS5_10UnderscoreES10_S10_EEEEENS5_13SM90_TMA_LOADENS5_14ComposedLayoutINS5_7SwizzleILi3ELi4ELi3EEENS5_18smem_ptr_flag_bitsILi16EEENSX_INS6_IJNSC_ILi8EEESI_EEENS6_IJSI_SD_EEEEEEEvNS5_8identityES13_S1D_vS1E_EENS_8epilogue10collective18CollectiveEpilogueINS1G_30Sm90PtrArrayTmaWarpSpecializedILi4ELi2ELi16ELb1ELb0ELi2EEEJSJ_NS6_IJSI_NSC_ILi32EEEEEESK_PNS6_IJSD_lSL_EEESK_S1O_NS1G_6fusion15FusionCallbacksIS1K_NS1P_17LinearCombinationISK_fSK_fLNS_15FloatRoundStyleE2EEESJ_S1M_JEEES13_NS14_IS16_S18_NSX_INS6_IJSI_S19_EEENS6_IJSD_SI_EEEEEEENS5_17SM75_U16x8_LDSM_TENS5_14SM90_TMA_STOREES1Y_NS5_17SM90_U16x8_STSM_TENS5_9Copy_AtomIJNS5_17SM90_U32x4_STSM_NESK_EEEvEEEvvEEEEvNT_6ParamsE)
        .other          _ZN7cutlass13device_kernelINS_4gemm6kernel13GemmUniversalINS1_17GroupProblemShapeIN4cute5tupleIJiiiEEEEENS1_10collective13CollectiveMmaINS1_39MainloopSm90ArrayTmaGmmaWarpSpecializedILi3ENS6_IJNS5_1CILi1EEESD_SD_EEENS1_40KernelPtrArrayTmaWarpSpecializedPingpongEEENS6_IJNSC_ILi256EEESH_NSC_ILi64EEEEEENS_6half_tEPNS6_IJlSD_NSC_ILi0EEEEEESK_SN_NS5_8TiledMMAINS5_8MMA_AtomIJNS5_4SM904GMMA26MMA_64x256x16_F32F16F16_SSILNSR_5MajorE0ELST_0ELNSR_7ScaleInE1ELSU_1EEEEEENS5_6LayoutISE_NS6_IJSL_SL_SL_EEEEENS6_IJNS5_10UnderscoreES10_S10_EEEEENS5_13SM90_TMA_LOADENS5_14ComposedLayoutINS5_7SwizzleILi3ELi4ELi3EEENS5_18smem_ptr_flag_bitsILi16EEENSX_INS6_IJNSC_ILi8EEESI_EEENS6_IJSI_SD_EEEEEEEvNS5_8identityES13_S1D_vS1E_EENS_8epilogue10collective18CollectiveEpilogueINS1G_30Sm90PtrArrayTmaWarpSpecializedILi4ELi2ELi16ELb1ELb0ELi2EEEJSJ_NS6_IJSI_NSC_ILi32EEEEEESK_PNS6_IJSD_lSL_EEESK_S1O_NS1G_6fusion15FusionCallbacksIS1K_NS1P_17LinearCombinationISK_fSK_fLNS_15FloatRoundStyleE2EEESJ_S1M_JEEES13_NS14_IS16_S18_NSX_INS6_IJSI_S19_EEENS6_IJSD_SI_EEEEEEENS5_17SM75_U16x8_LDSM_TENS5_14SM90_TMA_STOREES1Y_NS5_17SM90_U16x8_STSM_TENS5_9Copy_AtomIJNS5_17SM90_U32x4_STSM_NESK_EEEvEEEvvEEEEvNT_6ParamsE,@"STO_CUDA_ENTRY STV_DEFAULT"
_ZN7cutlass13device_kernelINS_4gemm6kernel13GemmUniversalINS1_17GroupProblemShapeIN4cute5tupleIJiiiEEEEENS1_10collective13CollectiveMmaINS1_39MainloopSm90ArrayTmaGmmaWarpSpecializedILi3ENS6_IJNS5_1CILi1EEESD_SD_EEENS1_40KernelPtrArrayTmaWarpSpecializedPingpongEEENS6_IJNSC_ILi256EEESH_NSC_ILi64EEEEEENS_6half_tEPNS6_IJlSD_NSC_ILi0EEEEEESK_SN_NS5_8TiledMMAINS5_8MMA_AtomIJNS5_4SM904GMMA26MMA_64x256x16_F32F16F16_SSILNSR_5MajorE0ELST_0ELNSR_7ScaleInE1ELSU_1EEEEEENS5_6LayoutISE_NS6_IJSL_SL_SL_EEEEENS6_IJNS5_10UnderscoreES10_S10_EEEEENS5_13SM90_TMA_LOADENS5_14ComposedLayoutINS5_7SwizzleILi3ELi4ELi3EEENS5_18smem_ptr_flag_bitsILi16EEENSX_INS6_IJNSC_ILi8EEESI_EEENS6_IJSI_SD_EEEEEEEvNS5_8identityES13_S1D_vS1E_EENS_8epilogue10collective18CollectiveEpilogueINS1G_30Sm90PtrArrayTmaWarpSpecializedILi4ELi2ELi16ELb1ELb0ELi2EEEJSJ_NS6_IJSI_NSC_ILi32EEEEEESK_PNS6_IJSD_lSL_EEESK_S1O_NS1G_6fusion15FusionCallbacksIS1K_NS1P_17LinearCombinationISK_fSK_fLNS_15FloatRoundStyleE2EEESJ_S1M_JEEES13_NS14_IS16_S18_NSX_INS6_IJSI_S19_EEENS6_IJSD_SI_EEEEEEENS5_17SM75_U16x8_LDSM_TENS5_14SM90_TMA_STOREES1Y_NS5_17SM90_U16x8_STSM_TENS5_9Copy_AtomIJNS5_17SM90_U32x4_STSM_NESK_EEEvEEEvvEEEEvNT_6ParamsE:
[----:B------:R-:W1:Y:S02]  /*0000*/  LDC R1, c[0x0][0x28] ;  /* 0x00000a00ff017b82 */ /* 0x000e640000000800 */
[----:B-1----:R-:W-:-:S06]  /*0010*/  IADD3 R1, R1, -0x1b78, RZ ;  /* 0xffffe48801017810 */ /* 0x002fcc0007ffe0ff */
[----:B------:R-:W1:Y:S01]  /*0020*/  LDC.64 R6, c[0x0][0x918] ;  /* 0x00024600ff067b82 */ /* 0x000e620000000a00 */
[----:B------:R-:W-:Y:S01]  /*0030*/  ULDC.64 UR38, c[0x0][0x208] ;  /* 0x0000820000267ab9 */ /* 0x000fe20000000a00 */
[----:B------:R-:W2:Y:S01]  /*0040*/  S2R R21, SR_TID.X ;  /* 0x0000000000157919 */ /* 0x000ea20000002100 */
[----:B------:R-:W-:Y:S01]  /*0050*/  ULDC UR4, c[0x0][0x910] ;  /* 0x0002440000047ab9 */ /* 0x000fe20000000800 */
[----:B------:R-:W-:Y:S01]  /*0060*/  ULDC.64 UR20, c[0x0][0x8d0] ;  /* 0x0002340000147ab9 */ /* 0x000fe20000000a00 */
[----:B------:R-:W-:Y:S01]  /*0070*/  ULDC.64 UR14, c[0x0][0x8c8] ;  /* 0x00023200000e7ab9 */ /* 0x000fe20000000a00 */
[----:B------:R-:W-:Y:S01]  /*0080*/  IMAD.MOV.U32 R8, RZ, RZ, RZ ;  /* 0x000000ffff087224 */ /* 0x000fe200078e00ff */
[----:B------:R-:W-:Y:S01]  /*0090*/  MOV R0, RZ ;  /* 0x000000ff00007202 */ /* 0x000fe20000000f00 */
[----:B------:R-:W-:Y:S01]  /*00a0*/  S2UR UR6, SR_CTAID.Y ;  /* 0x00000000000679c3 */ /* 0x000fe20000002600 */
[----:B------:R-:W-:Y:S01]  /*00b0*/  ULDC.64 UR22, c[0x0][0x8e8] ;  /* 0x00023a0000167ab9 */ /* 0x000fe20000000a00 */
[----:B------:R-:W-:Y:S01]  /*00c0*/  ULDC.64 UR16, c[0x0][0x8e0] ;  /* 0x0002380000107ab9 */ /* 0x000fe20000000a00 */
[----:B-1----:R-:W3:Y:S01]  /*00d0*/  LDG.E R9, desc[UR38][R6.64] ;  /* 0x0000002606097981 */ /* 0x002ee2000c1e1900 */
[----:B------:R-:W-:-:S03]  /*00e0*/  MOV R3, UR4 ;  /* 0x0000000400037c02 */ /* 0x000fc60008000f00 */
[----:B------:R-:W4:Y:S01]  /*00f0*/  LDG.E R2, desc[UR38][R6.64+0x4] ;  /* 0x0000042606027981 */ /* 0x000f22000c1e1900 */
[----:B--2---:R-:W-:Y:S01]  /*0100*/  LOP3.LUT R20, R21, 0x1f, RZ, 0xc0, !PT ;  /* 0x0000001f15147812 */ /* 0x004fe200078ec0ff */
[----:B------:R-:W-:Y:S01]  /*0110*/  UISETP.NE.U32.AND UP0, UPT, UR20, URZ, UPT ;  /* 0x0000003f1400728c */ /* 0x000fe2000bf05070 */
[----:B------:R-:W1:Y:S01]  /*0120*/  S2UR UR57, SR_CTAID.X ;  /* 0x00000000003979c3 */ /* 0x000e620000002500 */
[----:B------:R-:W-:Y:S01]  /*0130*/  ULDC UR4, c[0x0][0x908] ;  /* 0x0002420000047ab9 */ /* 0x000fe20000000800 */
[----:B------:R-:W-:Y:S01]  /*0140*/  ISETP.GE.AND P0, PT, R20, R3, PT ;  /* 0x000000031400720c */ /* 0x000fe20003f06270 */
[----:B------:R-:W-:Y:S02]  /*0150*/  UISETP.NE.AND.EX UP0, UPT, UR21, URZ, UPT, UP0 ;  /* 0x0000003f1500728c */ /* 0x000fe4000bf05300 */
[----:B------:R-:W-:-:S09]  /*0160*/  UISETP.NE.AND UP3, UPT, UR4, 0x1, UPT ;  /* 0x000000010400788c */ /* 0x000fd2000bf65270 */
[----:B------:R-:W-:Y:S01]  /*0170*/  @UP0 ULDC UR18, c[0x0][0x8dc] ;  /* 0x0002370000120ab9 */ /* 0x000fe20000000800 */
[----:B------:R-:W2:Y:S01]  /*0180*/  @!P0 LDC.64 R4, c[0x0][0x918] ;  /* 0x00024600ff048b82 */ /* 0x000ea20000000a00 */
[----:B------:R-:W-:Y:S01]  /*0190*/  @UP3 ULDC UR8, c[0x0][0x10] ;  /* 0x0000040000083ab9 */ /* 0x000fe20000000800 */
[----:B------:R-:W-:Y:S01]  /*01a0*/  @UP3 UMOV UR7, URZ ;  /* 0x0000003f00073c82 */ /* 0x000fe20008000000 */
[----:B------:R-:W-:Y:S01]  /*01b0*/  @!UP3 ULDC UR10, c[0x0][0xc] ;  /* 0x00000300000abab9 */ /* 0x000fe20000000800 */
[----:B-1----:R-:W-:-:S03]  /*01c0*/  @UP3 UIMAD.WIDE.U32 UR8, UR57, UR8, UR6 ;  /* 0x00000008390832a5 */ /* 0x002fc6000f8e0006 */
[----:B------:R-:W-:Y:S01]  /*01d0*/  @UP3 UMOV UR7, URZ ;  /* 0x0000003f00073c82 */ /* 0x000fe20008000000 */
[----:B--2---:R-:W-:-:S05]  /*01e0*/  @!P0 IMAD.WIDE.U32 R4, R20, 0xc, R4 ;  /* 0x0000000c14048825 */ /* 0x004fca00078e0004 */
[----:B------:R1:W5:Y:S04]  /*01f0*/  @!P0 LDG.E R8, desc[UR38][R4.64] ;  /* 0x0000002604088981 */ /* 0x000368000c1e1900 */
[----:B------:R1:W5:Y:S01]  /*0200*/  @!P0 LDG.E R0, desc[UR38][R4.64+0x4] ;  /* 0x0000042604008981 */ /* 0x000362000c1e1900 */
[----:B------:R-:W-:Y:S01]  /*0210*/  ISETP.NE.U32.AND P0, PT, RZ, UR22, PT ;  /* 0x00000016ff007c0c */ /* 0x000fe2000bf05070 */
[----:B------:R-:W-:-:S03]  /*0220*/  @UP3 UIADD3 UR7, UR9, UR7, URZ ;  /* 0x0000000709073290 */ /* 0x000fc6000fffe03f */
[----:B------:R-:W-:Y:S02]  /*0230*/  ISETP.NE.AND.EX P0, PT, RZ, UR23, PT, P0 ;  /* 0x00000017ff007c0c */ /* 0x000fe4000bf05300 */
[----:B---3--:R-:W-:-:S13]  /*0240*/  R2UR UR12, R9 ;  /* 0x00000000090c72ca */ /* 0x008fda00000e0000 */
[----:B------:R-:W-:-:S04]  /*0250*/  UIADD3 UR11, UP1, UR12, UR14, URZ ;  /* 0x0000000e0c0b7290 */ /* 0x000fc8000ff3e03f */
[----:B------:R-:W-:Y:S02]  /*0260*/  ULEA.HI.X.SX32 UR12, UR12, UR15, 0x1, UP1 ;  /* 0x0000000f0c0c7291 */ /* 0x000fe400088f0e3f */
[----:B------:R-:W-:Y:S01]  /*0270*/  UIADD3 UR11, UP1, UR11, -0x1, URZ ;  /* 0xffffffff0b0b7890 */ /* 0x000fe2000ff3e03f */
[----:B----4-:R-:W-:-:S03]  /*0280*/  R2UR UR26, R2 ;  /* 0x00000000021a72ca */ /* 0x010fc600000e0000 */
[----:B------:R-:W-:Y:S02]  /*0290*/  UIADD3.X UR12, UR12, -0x1, URZ, UP1, !UPT ;  /* 0xffffffff0c0c7890 */ /* 0x000fe40008ffe43f */
[----:B------:R-:W-:-:S04]  /*02a0*/  @UP0 UIADD3 UR18, UP1, UR11, UR18, URZ ;  /* 0x000000120b120290 */ /* 0x000fc8000ff3e03f */
[----:B------:R-:W-:-:S04]  /*02b0*/  @UP0 UIADD3.X UR28, URZ, UR12, URZ, UP1, !UPT ;  /* 0x0000000c3f1c0290 */ /* 0x000fc80008ffe43f */
[----:B------:R-:W-:Y:S02]  /*02c0*/  @UP0 UIMAD.WIDE.U32 UR4, UR28, UR20, URZ ;  /* 0x000000141c0402a5 */ /* 0x000fe4000f8e003f */
[----:B------:R-:W-:Y:S02]  /*02d0*/  UIADD3 UR13, UP2, UR26, UR16, URZ ;  /* 0x000000101a0d7290 */ /* 0x000fe4000ff5e03f */
[----:B------:R-:W-:Y:S02]  /*02e0*/  @UP0 UIMAD.WIDE.U32 UR24, UP1, UR18, UR21, UR4 ;  /* 0x00000015121802a5 */ /* 0x000fe4000f820004 */
[----:B------:R-:W-:Y:S02]  /*02f0*/  @UP0 UIMAD.WIDE.U32 UR18, UR18, UR20, URZ ;  /* 0x00000014121202a5 */ /* 0x000fe4000f8e003f */
[----:B------:R-:W-:Y:S02]  /*0300*/  @UP0 UIADD3.X UR27, URZ, URZ, URZ, UP1, !UPT ;  /* 0x0000003f3f1b0290 */ /* 0x000fe40008ffe43f */
[----:B------:R-:W-:Y:S01]  /*0310*/  @UP0 UIADD3 URZ, UP1, UR19, UR24, URZ ;  /* 0x00000018133f0290 */ /* 0x000fe2000ff3e03f */
[----:B------:R-:W-:Y:S01]  /*0320*/  UMOV UR4, UR57 ;  /* 0x0000003900047c82 */ /* 0x000fe20008000000 */
[----:B------:R-:W-:Y:S01]  /*0330*/  UMOV UR5, URZ ;  /* 0x0000003f00057c82 */ /* 0x000fe20008000000 */
[----:B------:R-:W-:-:S02]  /*0340*/  ULEA.HI.X.SX32 UR9, UR26, UR17, 0x1, UP2 ;  /* 0x000000111a097291 */ /* 0x000fc400090f0e3f */
[----:B------:R-:W-:Y:S01]  /*0350*/  @!UP3 UIMAD.WIDE.U32 UR4, UR10, UR6, UR4 ;  /* 0x000000060a04b2a5 */ /* 0x000fe2000f8e0004 */
[----:B------:R-:W-:Y:S02]  /*0360*/  @UP0 UMOV UR26, UR25 ;  /* 0x00000019001a0c82 */ /* 0x000fe40008000000 */
[----:B------:R-:W-:Y:S02]  /*0370*/  @UP0 UIMAD.WIDE.U32.X UR18, UR28, UR21, UR26, UP1 ;  /* 0x000000151c1202a5 */ /* 0x000fe400088e041a */
[----:B------:R-:W-:Y:S02]  /*0380*/  UIADD3 UR6, UP1, UR13, -0x1, URZ ;  /* 0xffffffff0d067890 */ /* 0x000fe4000ff3e03f */
[----:B------:R-:W-:Y:S01]  /*0390*/  @!UP3 UMOV UR7, UR5 ;  /* 0x000000050007bc82 */ /* 0x000fe20008000000 */
[----:B------:R-:W-:Y:S01]  /*03a0*/  @!UP3 UMOV UR8, UR4 ;  /* 0x000000040008bc82 */ /* 0x000fe20008000000 */
[----:B------:R-:W-:Y:S01]  /*03b0*/  UIADD3.X UR5, UR9, -0x1, URZ, UP1, !UPT ;  /* 0xffffffff09057890 */ /* 0x000fe20008ffe43f */
[----:B------:R-:W-:Y:S01]  /*03c0*/  @UP0 UMOV UR11, UR18 ;  /* 0x00000012000b0c82 */ /* 0x000fe20008000000 */
[----:B------:R-:W-:Y:S01]  /*03d0*/  @UP0 UMOV UR12, UR19 ;  /* 0x00000013000c0c82 */ /* 0x000fe20008000000 */
[----:B-1----:R-:W-:Y:S09]  /*03e0*/  @!P0 BRA `(.L_x_0) ;  /* 0x00000000002c8947 */ /* 0x002ff20003800000 */
[----:B------:R-:W-:Y:S02]  /*03f0*/  ULDC UR4, c[0x0][0x8f4] ;  /* 0x00023d0000047ab9 */ /* 0x000fe40000000800 */
[----:B------:R-:W-:-:S04]  /*0400*/  UIADD3 UR6, UP1, UR6, UR4, URZ ;  /* 0x0000000406067290 */ /* 0x000fc8000ff3e03f */
[----:B------:R-:W-:-:S04]  /*0410*/  UIADD3.X UR9, URZ, UR5, URZ, UP1, !UPT ;  /* 0x000000053f097290 */ /* 0x000fc80008ffe43f */
[----:B------:R-:W-:-:S04]  /*0420*/  UIMAD.WIDE.U32 UR4, UR9, UR22, URZ ;  /* 0x00000016090472a5 */ /* 0x000fc8000f8e003f */
[----:B------:R-:W-:Y:S02]  /*0430*/  UIMAD.WIDE.U32 UR18, UP1, UR6, UR23, UR4 ;  /* 0x00000017061272a5 */ /* 0x000fe4000f820004 */
[----:B------:R-:W-:Y:S02]  /*0440*/  UIMAD.WIDE.U32 UR4, UR6, UR22, URZ ;  /* 0x00000016060472a5 */ /* 0x000fe4000f8e003f */
[----:B------:R-:W-:Y:S02]  /*0450*/  UIADD3.X UR25, URZ, URZ, URZ, UP1, !UPT ;  /* 0x0000003f3f197290 */ /* 0x000fe40008ffe43f */
[----:B------:R-:W-:Y:S01]  /*0460*/  UIADD3 URZ, UP1, UR5, UR18, URZ ;  /* 0x00000012053f7290 */ /* 0x000fe2000ff3e03f */
[----:B------:R-:W-:-:S03]  /*0470*/  UMOV UR24, UR19 ;  /* 0x0000001300187c82 */ /* 0x000fc60008000000 */
[----:B------:R-:W-:-:S07]  /*0480*/  UIMAD.WIDE.U32.X UR4, UR9, UR23, UR24, UP1 ;  /* 0x00000017090472a5 */ /* 0x000fce00088e0418 */
[----:B------:R-:W-:-:S05]  /*0490*/  UMOV UR6, UR4 ;  /* 0x0000000400067c82 */ /* 0x000fca0008000000 */
.L_x_0:
[----:B------:R-:W-:Y:S01]  /*04a0*/  ULDC UR9, c[0x0][0x934] ;  /* 0x00024d0000097ab9 */ /* 0x000fe20000000800 */
[----:B------:R-:W-:Y:S01]  /*04b0*/  ULDC UR10, c[0x0][0x904] ;  /* 0x00024100000a7ab9 */ /* 0x000fe20000000800 */
[----:B------:R-:W-:Y:S01]  /*04c0*/  ULDC UR4, c[0x0][0x938] ;  /* 0x00024e0000047ab9 */ /* 0x000fe20000000800 */
[----:B------:R-:W-:Y:S02]  /*04d0*/  USHF.L.U32 UR9, UR9, UR10, URZ ;  /* 0x0000000a09097299 */ /* 0x000fe4000800063f */
[----:B------:R-:W-:Y:S01]  /*04e0*/  USHF.L.U32 UR10, UR4, UR10, URZ ;  /* 0x0000000a040a7299 */ /* 0x000fe2000800063f */
[----:B------:R-:W-:Y:S01]  /*04f0*/  ULDC UR26, c[0x0][0x8d8] ;  /* 0x00023600001a7ab9 */ /* 0x000fe20000000800 */
[----:B------:R-:W-:Y:S02]  /*0500*/  ULDC UR30, c[0x0][0x8f0] ;  /* 0x00023c00001e7ab9 */ /* 0x000fe40000000800 */
[----:B------:R-:W-:Y:S01]  /*0510*/  MOV R10, UR9 ;  /* 0x00000009000a7c02 */ /* 0x000fe20008000f00 */
[----:B------:R-:W-:Y:S01]  /*0520*/  USHF.R.U64 UR11, UR11, UR26, UR12 ;  /* 0x0000001a0b0b7299 */ /* 0x000fe2000800120c */
[----:B------:R-:W-:Y:S01]  /*0530*/  IMAD.U32 R9, RZ, RZ, UR10 ;  /* 0x0000000aff097e24 */ /* 0x000fe2000f8e00ff */
[----:B------:R-:W-:Y:S01]  /*0540*/  USHF.R.U64 UR6, UR6, UR30, UR5 ;  /* 0x0000001e06067299 */ /* 0x000fe20008001205 */
[----:B------:R-:W-:Y:S01]  /*0550*/  IABS R2, R10 ;  /* 0x0000000a00027213 */ /* 0x000fe20000000000 */
[----:B------:R-:W-:-:S02]  /*0560*/  UIADD3 UR11, UR11, -0x1, UR9 ;  /* 0xffffffff0b0b7890 */ /* 0x000fc4000fffe009 */
[----:B------:R-:W-:Y:S01]  /*0570*/  IABS R4, R9 ;  /* 0x0000000900047213 */ /* 0x000fe20000000000 */
[----:B------:R-:W-:Y:S01]  /*0580*/  UIADD3 UR6, UR6, -0x1, UR10 ;  /* 0xffffffff06067890 */ /* 0x000fe2000fffe00a */
[----:B------:R-:W-:Y:S01]  /*0590*/  R2UR UR28, R2 ;  /* 0x00000000021c72ca */ /* 0x000fe200000e0000 */
[----:B------:R-:W-:Y:S01]  /*05a0*/  UMOV UR4, URZ ;  /* 0x0000003f00047c82 */ /* 0x000fe20008000000 */
[----:B------:R-:W-:Y:S01]  /*05b0*/  MOV R2, R4 ;  /* 0x0000000400027202 */ /* 0x000fe20000000f00 */
[----:B------:R-:W-:Y:S02]  /*05c0*/  UISETP.GE.AND UP5, UPT, UR11, URZ, UPT ;  /* 0x0000003f0b00728c */ /* 0x000fe4000bfa6270 */
[----:B------:R-:W-:Y:S01]  /*05d0*/  UISETP.NE.AND UP4, UPT, UR9, URZ, UPT ;  /* 0x0000003f0900728c */ /* 0x000fe2000bf85270 */
[----:B------:R-:W-:Y:S01]  /*05e0*/  R2UR UR27, R2 ;  /* 0x00000000021b72ca */ /* 0x000fe200000e0000 */
[----:B------:R-:W-:-:S06]  /*05f0*/  UMOV UR59, 0x1 ;  /* 0x00000001003b7882 */ /* 0x000fcc0000000000 */
[----:B------:R-:W1:Y:S08]  /*0600*/  I2F.RP R2, UR28 ;  /* 0x0000001c00027d06 */ /* 0x000e700008209400 */
[----:B------:R-:W2:Y:S08]  /*0610*/  I2F.RP R5, UR27 ;  /* 0x0000001b00057d06 */ /* 0x000eb00008209400 */
[----:B-1----:R-:W1:Y:S08]  /*0620*/  MUFU.RCP R2, R2 ;  /* 0x0000000200027308 */ /* 0x002e700000001000 */
[----:B--2---:R-:W2:Y:S01]  /*0630*/  MUFU.RCP R5, R5 ;  /* 0x0000000500057308 */ /* 0x004ea20000001000 */
[----:B-1----:R-:W-:-:S02]  /*0640*/  IADD3 R4, R2, 0xffffffe, RZ ;  /* 0x0ffffffe02047810 */ /* 0x002fc40007ffe0ff */
[----:B------:R-:W-:-:S05]  /*0650*/  MOV R2, UR11 ;  /* 0x0000000b00027c02 */ /* 0x000fca0008000f00 */
[----:B------:R-:W1:Y:S01]  /*0660*/  F2I.FTZ.U32.TRUNC.NTZ R4, R4 ;  /* 0x0000000400047305 */ /* 0x000e62000021f000 */
[----:B------:R-:W-:Y:S01]  /*0670*/  IABS R2, R2 ;  /* 0x0000000200027213 */ /* 0x000fe20000000000 */
[----:B--2---:R-:W-:Y:S01]  /*0680*/  VIADD R6, R5, 0xffffffe ;  /* 0x0ffffffe05067836 */ /* 0x004fe20000000000 */
[----:B------:R-:W-:Y:S02]  /*0690*/  IABS R5, R10 ;  /* 0x0000000a00057213 */ /* 0x000fe40000000000 */
[----:B------:R-:W-:-:S03]  /*06a0*/  R2UR UR29, R2 ;  /* 0x00000000021d72ca */ /* 0x000fc600000e0000 */
[----:B------:R-:W2:Y:S01]  /*06b0*/  F2I.FTZ.U32.TRUNC.NTZ R6, R6 ;  /* 0x0000000600067305 */ /* 0x000ea2000021f000 */
[----:B------:R-:W-:Y:S01]  /*06c0*/  IMAD.MOV R5, RZ, RZ, -R5 ;  /* 0x000000ffff057224 */ /* 0x000fe200078e0a05 */
[----:B-1----:R-:W-:Y:S02]  /*06d0*/  R2UR UR5, R4 ;  /* 0x00000000040572ca */ /* 0x002fe400000e0000 */
[----:B------:R-:W-:Y:S02]  /*06e0*/  MOV R4, UR6 ;  /* 0x0000000600047c02 */ /* 0x000fe40008000f00 */
[----:B--2---:R-:W-:Y:S02]  /*06f0*/  R2UR UR13, R6 ;  /* 0x00000000060d72ca */ /* 0x004fe400000e0000 */
[----:B------:R-:W-:Y:S02]  /*0700*/  IABS R6, R4 ;  /* 0x0000000400067213 */ /* 0x000fe40000000000 */
[----:B------:R-:W-:-:S05]  /*0710*/  MOV R4, R5 ;  /* 0x0000000500047202 */ /* 0x000fca0000000f00 */
[----:B------:R-:W-:Y:S01]  /*0720*/  UIADD3 UR12, URZ, -UR5, URZ ;  /* 0x800000053f0c7290 */ /* 0x000fe2000fffe03f */
[----:B------:R-:W-:Y:S02]  /*0730*/  IABS R5, R9 ;  /* 0x0000000900057213 */ /* 0x000fe40000000000 */
[----:B------:R-:W-:Y:S01]  /*0740*/  MOV R2, R6 ;  /* 0x0000000600027202 */ /* 0x000fe20000000f00 */
[----:B------:R-:W-:Y:S01]  /*0750*/  UIMAD UR12, UR12, UR28, URZ ;  /* 0x0000001c0c0c72a4 */ /* 0x000fe2000f8e023f */
[----:B------:R-:W-:Y:S01]  /*0760*/  R2UR UR31, R4 ;  /* 0x00000000041f72ca */ /* 0x000fe200000e0000 */
[----:B------:R-:W-:Y:S01]  /*0770*/  IMAD.MOV R5, RZ, RZ, -R5 ;  /* 0x000000ffff057224 */ /* 0x000fe200078e0a05 */
[----:B------:R-:W-:Y:S01]  /*0780*/  R2UR UR33, R2 ;  /* 0x00000000022172ca */ /* 0x000fe200000e0000 */
[----:B------:R-:W-:Y:S01]  /*0790*/  UIADD3 UR18, URZ, -UR13, URZ ;  /* 0x8000000d3f127290 */ /* 0x000fe2000fffe03f */
[----:B------:R-:W-:Y:S01]  /*07a0*/  SHF.R.U32.HI R4, RZ, 0x7, R21 ;  /* 0x00000007ff047819 */ /* 0x000fe20000011615 */
[----:B------:R-:W-:Y:S01]  /*07b0*/  UIMAD.WIDE.U32 UR4, UR5, UR12, UR4 ;  /* 0x0000000c050472a5 */ /* 0x000fe2000f8e0004 */
[----:B------:R-:W-:Y:S01]  /*07c0*/  MOV R2, R5 ;  /* 0x0000000500027202 */ /* 0x000fe20000000f00 */
[----:B------:R-:W-:Y:S01]  /*07d0*/  UIMAD UR18, UR18, UR27, URZ ;  /* 0x0000001b121272a4 */ /* 0x000fe2000f8e023f */
[----:B------:R-:W-:-:S02]  /*07e0*/  UMOV UR12, URZ ;  /* 0x0000003f000c7c82 */ /* 0x000fc40008000000 */
[----:B------:R-:W-:Y:S01]  /*07f0*/  R2UR UR32, R2 ;  /* 0x00000000022072ca */ /* 0x000fe200000e0000 */
[----:B------:R-:W-:Y:S01]  /*0800*/  UIMAD.WIDE.U32 UR18, UR13, UR18, UR12 ;  /* 0x000000120d1272a5 */ /* 0x000fe2000f8e000c */
[----:B------:R-:W-:Y:S01]  /*0810*/  SHF.R.U32.HI R2, RZ, 0x5, R21 ;  /* 0x00000005ff027819 */ /* 0x000fe20000011615 */
[----:B------:R-:W1:Y:S01]  /*0820*/  SHFL.IDX PT, R4, R4, RZ, 0x1f ;  /* 0x00001fff04047589 */ /* 0x000e6200000e0000 */
[----:B------:R-:W-:Y:S01]  /*0830*/  UMOV UR13, UR5 ;  /* 0x00000005000d7c82 */ /* 0x000fe20008000000 */
[----:B------:R-:W-:Y:S02]  /*0840*/  UIMAD.WIDE.U32 UR24, UR19, UR33, URZ ;  /* 0x00000021131872a5 */ /* 0x000fe4000f8e003f */
[----:B------:R-:W-:Y:S01]  /*0850*/  UIMAD.WIDE.U32 UR4, UR13, UR29, URZ ;  /* 0x0000001d0d0472a5 */ /* 0x000fe2000f8e003f */
[----:B------:R-:W2:Y:S01]  /*0860*/  SHFL.IDX PT, R5, R2, RZ, 0x1f ;  /* 0x00001fff02057589 */ /* 0x000ea200000e0000 */
[----:B------:R-:W-:Y:S02]  /*0870*/  ULOP3.LUT UR12, URZ, UR9, URZ, 0x33, !UPT ;  /* 0x000000093f0c7292 */ /* 0x000fe4000f8e333f */
[----:B------:R-:W-:-:S02]  /*0880*/  UIMAD UR5, UR5, UR31, UR29 ;  /* 0x0000001f050572a4 */ /* 0x000fc4000f8e021d */
[----:B------:R-:W-:Y:S02]  /*0890*/  UIMAD UR25, UR25, UR32, UR33 ;  /* 0x00000020191972a4 */ /* 0x000fe4000f8e0221 */
[----:B------:R-:W-:Y:S02]  /*08a0*/  UISETP.GT.U32.AND UP1, UPT, UR28, UR5, UPT ;  /* 0x000000051c00728c */ /* 0x000fe4000bf24070 */
[----:B------:R-:W-:Y:S02]  /*08b0*/  UISETP.GT.U32.AND UP2, UPT, UR27, UR25, UPT ;  /* 0x000000191b00728c */ /* 0x000fe4000bf44070 */
[----:B------:R-:W-:-:S07]  /*08c0*/  ULOP3.LUT UR33, URZ, UR10, URZ, 0x33, !UPT ;  /* 0x0000000a3f217292 */ /* 0x000fce000f8e333f */
[----:B------:R-:W-:Y:S01]  /*08d0*/  @!UP1 UIADD3 UR5, UR5, -UR28, URZ ;  /* 0x8000001c05059290 */ /* 0x000fe2000fffe03f */
[----:B-1----:R-:W-:Y:S01]  /*08e0*/  R2UR UR18, R4 ;  /* 0x00000000041272ca */ /* 0x002fe200000e0000 */
[----:B------:R-:W-:Y:S02]  /*08f0*/  @!UP2 UIADD3 UR25, UR25, -UR27, URZ ;  /* 0x8000001b1919a290 */ /* 0x000fe4000fffe03f */
[----:B------:R-:W-:Y:S02]  /*0900*/  UISETP.GT.U32.AND UP6, UPT, UR28, UR5, UPT ;  /* 0x000000051c00728c */ /* 0x000fe4000bfc4070 */
[----:B------:R-:W-:Y:S01]  /*0910*/  UISETP.GT.U32.AND UP1, UPT, UR27, UR25, UPT ;  /* 0x000000191b00728c */ /* 0x000fe2000bf24070 */
[----:B--2---:R-:W-:Y:S01]  /*0920*/  R2UR UR29, R5 ;  /* 0x00000000051d72ca */ /* 0x004fe200000e0000 */
[----:B------:R-:W-:-:S07]  /*0930*/  UISETP.NE.AND UP2, UPT, UR10, URZ, UPT ;  /* 0x0000003f0a00728c */ /* 0x000fce000bf45270 */
[----:B------:R-:W-:Y:S02]  /*0940*/  @!UP6 UIADD3 UR5, UR5, -UR28, URZ ;  /* 0x8000001c0505e290 */ /* 0x000fe4000fffe03f */
[----:B------:R-:W-:Y:S02]  /*0950*/  UISETP.GE.AND UP6, UPT, UR6, URZ, UPT ;  /* 0x0000003f0600728c */ /* 0x000fe4000bfc6270 */
[----:B------:R-:W-:Y:S01]  /*0960*/  @!UP1 UIADD3 UR25, UR25, -UR27, URZ ;  /* 0x8000001b19199290 */ /* 0x000fe2000fffe03f */
[----:B------:R-:W-:Y:S01]  /*0970*/  ISETP.NE.AND P1, PT, RZ, UR29, PT ;  /* 0x0000001dff007c0c */ /* 0x000fe2000bf25270 */
[----:B------:R-:W-:Y:S02]  /*0980*/  USHF.R.S32.HI UR4, URZ, 0x1f, UR29 ;  /* 0x0000001f3f047899 */ /* 0x000fe4000801141d */
[----:B------:R-:W-:Y:S02]  /*0990*/  @!UP5 UIADD3 UR5, -UR5, URZ, URZ ;  /* 0x0000003f0505d290 */ /* 0x000fe4000fffe13f */
[----:B------:R-:W-:-:S02]  /*09a0*/  ULEA.HI UR4, UR4, UR29, URZ, 0x2 ;  /* 0x0000001d04047291 */ /* 0x000fc4000f8f103f */
[----:B------:R-:W-:Y:S02]  /*09b0*/  USEL UR5, UR12, UR5, !UP4 ;  /* 0x000000050c057287 */ /* 0x000fe4000e000000 */
[----:B------:R-:W-:Y:S02]  /*09c0*/  @!UP6 UIADD3 UR25, -UR25, URZ, URZ ;  /* 0x0000003f1919e290 */ /* 0x000fe4000fffe13f */
[----:B------:R-:W-:Y:S02]  /*09d0*/  ULOP3.LUT UR4, UR4, 0xfffffffc, URZ, 0xc0, !UPT ;  /* 0xfffffffc04047892 */ /* 0x000fe4000f8ec03f */
[----:B------:R-:W-:Y:S02]  /*09e0*/  USEL UR25, UR33, UR25, !UP2 ;  /* 0x0000001921197287 */ /* 0x000fe4000d000000 */
[----:B------:R-:W-:Y:S02]  /*09f0*/  UIADD3 UR5, UR11, -UR5, URZ ;  /* 0x800000050b057290 */ /* 0x000fe4000fffe03f */
[----:B------:R-:W-:-:S02]  /*0a00*/  UIADD3 UR25, UR6, -UR25, URZ ;  /* 0x8000001906197290 */ /* 0x000fc4000fffe03f */
[----:B------:R-:W-:Y:S02]  /*0a10*/  UIADD3 UR51, UR29, -UR4, URZ ;  /* 0x800000041d337290 */ /* 0x000fe4000fffe03f */
[----:B------:R-:W-:Y:S02]  /*0a20*/  UIMAD UR24, UR5, UR25, URZ ;  /* 0x00000019051872a4 */ /* 0x000fe4000f8e023f */
[----:B------:R-:W-:Y:S02]  /*0a30*/  USEL UR4, UR25, UR5, !UP3 ;  /* 0x0000000519047287 */ /* 0x000fe4000d800000 */
[----:B------:R-:W-:Y:S02]  /*0a40*/  UISETP.NE.AND UP1, UPT, UR18, URZ, UPT ;  /* 0x0000003f1200728c */ /* 0x000fe4000bf25270 */
[----:B------:R-:W-:Y:S02]  /*0a50*/  USHF.R.S32.HI UR25, URZ, 0x1f, UR24 ;  /* 0x0000001f3f197899 */ /* 0x000fe40008011418 */
[----:B------:R-:W-:Y:S01]  /*0a60*/  MOV R6, UR24 ;  /* 0x0000001800067c02 */ /* 0x000fe20008000f00 */
[----:B------:R-:W-:-:S02]  /*0a70*/  USHF.R.S32.HI UR5, URZ, 0x1f, UR4 ;  /* 0x0000001f3f057899 */ /* 0x000fc40008011404 */
[----:B------:R-:W-:Y:S01]  /*0a80*/  MOV R4, UR4 ;  /* 0x0000000400047c02 */ /* 0x000fe20008000f00 */
[----:B------:R-:W-:Y:S01]  /*0a90*/  UISETP.EQ.AND UP5, UPT, UR51, 0x3, !UP1 ;  /* 0x000000033300788c */ /* 0x000fe2000cfa2270 */
[----:B------:R-:W-:-:S03]  /*0aa0*/  IMAD.U32 R7, RZ, RZ, UR25 ;  /* 0x00000019ff077e24 */ /* 0x000fc6000f8e00ff */
[----:B------:R-:W-:Y:S01]  /*0ab0*/  USEL UR59, UR59, 0x2, UP5 ;  /* 0x000000023b3b7887 */ /* 0x000fe2000a800000 */
[----:B------:R-:W-:Y:S01]  /*0ac0*/  MOV R5, UR5 ;  /* 0x0000000500057c02 */ /* 0x000fe20008000f00 */
[----:B------:R-:W-:Y:S10]  /*0ad0*/  @P1 BRA `(.L_x_1) ;  /* 0x0000000000841947 */ /* 0x000ff40003800000 */
[----:B------:R-:W-:Y:S01]  /*0ae0*/  ELECT P1, URZ, PT ;  /* 0x00000000003f782f */ /* 0x000fe20003820000 */
[----:B------:R-:W-:-:S12]  /*0af0*/  BSSY B0, `(.L_x_1) ;  /* 0x000001f000007945 */ /* 0x000fd80003800000 */
[----:B------:R-:W-:Y:S05]  /*0b00*/  @!P1 BRA `(.L_x_2) ;  /* 0x0000000000749947 */ /* 0x000fea0003800000 */
[----:B------:R-:W1:Y:S01]  /*0b10*/  S2UR UR6, SR_CgaCtaId ;  /* 0x00000000000679c3 */ /* 0x000e620000008800 */
[----:B------:R-:W-:Y:S01]  /*0b20*/  UMOV UR4, 0x400 ;  /* 0x0000040000047882 */ /* 0x000fe20000000000 */
[----:B------:R-:W-:Y:S01]  /*0b30*/  UMOV UR5, 0x1 ;  /* 0x0000000100057882 */ /* 0x000fe20000000000 */
[----:B------:R-:W-:Y:S02]  /*0b40*/  UMOV UR24, 0x140 ;  /* 0x0000014000187882 */ /* 0x000fe40000000000 */
[----:B------:R-:W-:-:S04]  /*0b50*/  UIADD3 UR24, -UR24, 0x100000, URZ ;  /* 0x0010000018187890 */ /* 0x000fc8000fffe13f */
[----:B------:R-:W-:Y:S02]  /*0b60*/  USHF.L.U32 UR25, UR24, 0xb, URZ ;  /* 0x0000000b18197899 */ /* 0x000fe4000800063f */
[----:B------:R-:W-:Y:S02]  /*0b70*/  USHF.L.U32 UR24, UR24, 0x1, URZ ;  /* 0x0000000118187899 */ /* 0x000fe4000800063f */
[----:B-1----:R-:W-:Y:S02]  /*0b80*/  ULEA UR6, UR6, UR4, 0x18 ;  /* 0x0000000406067291 */ /* 0x002fe4000f8ec03f */
[----:B------:R-:W-:-:S04]  /*0b90*/  UIADD3 UR4, -UR5, 0x100000, URZ ;  /* 0x0010000005047890 */ /* 0x000fc8000fffe13f */
[----:B------:R-:W-:Y:S02]  /*0ba0*/  USHF.L.U32 UR5, UR4, 0xb, URZ ;  /* 0x0000000b04057899 */ /* 0x000fe4000800063f */
[----:B------:R-:W-:Y:S01]  /*0bb0*/  USHF.L.U32 UR4, UR4, 0x1, URZ ;  /* 0x0000000104047899 */ /* 0x000fe2000800063f */
[----:B------:R-:W1:Y:S11]  /*0bc0*/  FENCE.VIEW.ASYNC.S ;  /* 0x00000000000073c6 */ /* 0x000e760000000000 */
[----:B-1----:R1:W2:Y:S01]  /*0bd0*/  SYNCS.EXCH.64 URZ, [UR6+0x34400], UR4 ;  /* 0x03440004063f75b2 */ /* 0x0022a20008000100 */
[----:B------:R1:W3:Y:S01]  /*0be0*/  SYNCS.EXCH.64 URZ, [UR6+0x34440], UR24 ;  /* 0x03444018063f75b2 */ /* 0x0002e20008000100 */
[----:B------:R1:W4:Y:S01]  /*0bf0*/  SYNCS.EXCH.64 URZ, [UR6+0x34408], UR4 ;  /* 0x03440804063f75b2 */ /* 0x0003220008000100 */
[----:B------:R1:W1:Y:S01]  /*0c00*/  SYNCS.EXCH.64 URZ, [UR6+0x34448], UR24 ;  /* 0x03444818063f75b2 */ /* 0x0002620008000100 */
        /* <DEDUP_REMOVED lines=12> */
[----:B------:R-:W-:Y:S01]  /*0cd0*/  NOP ;  /* 0x0000000000007918 */ /* 0x000fe20000000000 */
.L_x_2:
[----:B-1----:R-:W-:Y:S05]  /*0ce0*/  BSYNC B0 ;  /* 0x0000000000007941 */ /* 0x002fea0003800000 */
.L_x_1:
[----:B------:R-:W1:Y:S01]  /*0cf0*/  SHFL.IDX PT, R11, R2, RZ, 0x1f ;  /* 0x00001fff020b7589 */ /* 0x000e6200000e0000 */
[----:B------:R-:W-:Y:S01]  /*0d00*/  UIADD3 UR29, UR18, -0x1, URZ ;  /* 0xffffffff121d7890 */ /* 0x000fe2000fffe03f */
[----:B------:R-:W-:Y:S01]  /*0d10*/  NOP ;  /* 0x0000000000007918 */ /* 0x000fe20000000000 */
[----:B------:R-:W-:Y:S02]  /*0d20*/  UISETP.LT.U32.AND UP6, UPT, UR51, 0x2, !UP1 ;  /* 0x000000023300788c */ /* 0x000fe4000cfc1070 */
[----:B------:R-:W-:Y:S02]  /*0d30*/  UISETP.GE.U32.AND UP5, UPT, UR29, 0x2, UPT ;  /* 0x000000021d00788c */ /* 0x000fe4000bfa6070 */
[----:B------:R-:W-:-:S04]  /*0d40*/  USEL UR40, URZ, 0x1, !UP6 ;  /* 0x000000013f287887 */ /* 0x000fc8000f000000 */
[----:B------:R-:W-:Y:S01]  /*0d50*/  USEL UR40, UR40, 0x2, UP5 ;  /* 0x0000000228287887 */ /* 0x000fe2000a800000 */
[----:B-1----:R-:W-:-:S13]  /*0d60*/  ISETP.NE.AND P1, PT, R11, RZ, PT ;  /* 0x000000ff0b00720c */ /* 0x002fda0003f25270 */
[----:B------:R-:W-:Y:S05]  /*0d70*/  @P1 BRA `(.L_x_3) ;  /* 0x0000000000501947 */ /* 0x000fea0003800000 */
[----:B------:R-:W1:Y:S01]  /*0d80*/  S2UR UR5, SR_CgaCtaId ;  /* 0x00000000000579c3 */ /* 0x000e620000008800 */
[----:B------:R-:W-:Y:S01]  /*0d90*/  UMOV UR4, 0x400 ;  /* 0x0000040000047882 */ /* 0x000fe20000000000 */
[----:B------:R-:W-:Y:S01]  /*0da0*/  UMOV UR24, 0x1 ;  /* 0x0000000100187882 */ /* 0x000fe20000000000 */
[----:B------:R-:W-:Y:S01]  /*0db0*/  UMOV UR11, 0x80 ;  /* 0x00000080000b7882 */ /* 0x000fe20000000000 */
[----:B------:R-:W-:-:S04]  /*0dc0*/  UIADD3 UR24, -UR24, 0x100000, URZ ;  /* 0x0010000018187890 */ /* 0x000fc8000fffe13f */
[----:B------:R-:W-:Y:S02]  /*0dd0*/  USHF.L.U32 UR25, UR24, 0xb, URZ ;  /* 0x0000000b18197899 */ /* 0x000fe4000800063f */
[----:B------:R-:W-:Y:S01]  /*0de0*/  USHF.L.U32 UR24, UR24, 0x1, URZ ;  /* 0x0000000118187899 */ /* 0x000fe2000800063f */
[----:B------:R-:W-:Y:S01]  /*0df0*/  ELECT P1, URZ, PT ;  /* 0x00000000003f782f */ /* 0x000fe20003820000 */
[----:B-1----:R-:W-:Y:S02]  /*0e00*/  ULEA UR6, UR5, UR4, 0x18 ;  /* 0x0000000405067291 */ /* 0x002fe4000f8ec03f */
[----:B------:R-:W-:-:S04]  /*0e10*/  UIADD3 UR4, -UR11, 0x100000, URZ ;  /* 0x001000000b047890 */ /* 0x000fc8000fffe13f */
[----:B------:R-:W-:Y:S02]  /*0e20*/  USHF.L.U32 UR5, UR4, 0xb, URZ ;  /* 0x0000000b04057899 */ /* 0x000fe4000800063f */
[----:B------:R-:W-:Y:S01]  /*0e30*/  USHF.L.U32 UR4, UR4, 0x1, URZ ;  /* 0x0000000104047899 */ /* 0x000fe2000800063f */
[----:B------:R-:W1:Y:S03]  /*0e40*/  FENCE.VIEW.ASYNC.S ;  /* 0x00000000000073c6 */ /* 0x000e660000000000 */
[----:B-1----:R1:W1:Y:S08]  /*0e50*/  SYNCS.EXCH.64 URZ, [UR6+0x34480], UR24 ;  /* 0x03448018063f75b2 */ /* 0x0022700008000100 */
[----:B------:R1:W1:Y:S01]  /*0e60*/  SYNCS.EXCH.64 URZ, [UR6+0x34498], UR4 ;  /* 0x03449804063f75b2 */ /* 0x0002620008000100 */
[----:B------:R1:W1:Y:S01]  /*0e70*/  SYNCS.EXCH.64 URZ, [UR6+0x34488], UR24 ;  /* 0x03448818063f75b2 */ /* 0x0002620008000100 */
[----:B------:R1:W1:Y:S01]  /*0e80*/  SYNCS.EXCH.64 URZ, [UR6+0x344a0], UR4 ;  /* 0x0344a004063f75b2 */ /* 0x0002620008000100 */
[----:B------:R1:W1:Y:S01]  /*0e90*/  SYNCS.EXCH.64 URZ, [UR6+0x34490], UR24 ;  /* 0x03449018063f75b2 */ /* 0x0002620008000100 */
[----:B------:R1:W1:Y:S01]  /*0ea0*/  SYNCS.EXCH.64 URZ, [UR6+0x344a8], UR4 ;  /* 0x0344a804063f75b2 */ /* 0x0002620008000100 */
[----:B------:R-:W-:Y:S01]  /*0eb0*/  NOP ;  /* 0x0000000000007918 */ /* 0x000fe20000000000 */
.L_x_3:
[----:B------:R-:W2:Y:S01]  /*0ec0*/  SHFL.IDX PT, R11, R2, RZ, 0x1f ;  /* 0x00001fff020b7589 */ /* 0x000ea200000e0000 */
[----:B------:R-:W-:Y:S01]  /*0ed0*/  UISETP.EQ.AND UP6, UPT, UR51, 0x2, !UP1 ;  /* 0x000000023300788c */ /* 0x000fe2000cfc2270 */
[----:B------:R-:W-:-:S03]  /*0ee0*/  NOP ;  /* 0x0000000000007918 */ /* 0x000fc60000000000 */
[----:B------:R-:W-:-:S04]  /*0ef0*/  USEL UR61, URZ, 0x1, !UP6 ;  /* 0x000000013f3d7887 */ /* 0x000fc8000f000000 */
[----:B------:R-:W-:Y:S01]  /*0f00*/  USEL UR61, UR61, 0x2, UP5 ;  /* 0x000000023d3d7887 */ /* 0x000fe2000a800000 */
[----:B--2---:R-:W-:-:S13]  /*0f10*/  ISETP.NE.AND P1, PT, R11, RZ, PT ;  /* 0x000000ff0b00720c */ /* 0x004fda0003f25270 */
[----:B------:R-:W-:Y:S05]  /*0f20*/  @P1 BRA `(.L_x_4) ;  /* 0x0000000000581947 */ /* 0x000fea0003800000 */
[----:B-1----:R-:W1:Y:S01]  /*0f30*/  S2UR UR5, SR_CgaCtaId ;  /* 0x00000000000579c3 */ /* 0x002e620000008800 */
[----:B------:R-:W-:Y:S01]  /*0f40*/  UMOV UR4, 0x400 ;  /* 0x0000040000047882 */ /* 0x000fe20000000000 */
[----:B------:R-:W-:Y:S01]  /*0f50*/  UMOV UR11, 0x20 ;  /* 0x00000020000b7882 */ /* 0x000fe20000000000 */
[----:B------:R-:W-:Y:S01]  /*0f60*/  UMOV UR24, 0x80 ;  /* 0x0000008000187882 */ /* 0x000fe20000000000 */
[----:B------:R-:W-:Y:S01]  /*0f70*/  ELECT P1, URZ, PT ;  /* 0x00000000003f782f */ /* 0x000fe20003820000 */
        /* <DEDUP_REMOVED lines=8> */
[----:B-1----:R2:W1:Y:S01]  /*1000*/  SYNCS.EXCH.64 URZ, [UR6+0x344b0], UR4 ;  /* 0x0344b004063f75b2 */ /* 0x0024620008000100 */
[----:B------:R2:W1:Y:S01]  /*1010*/  SYNCS.EXCH.64 URZ, [UR6+0x344d0], UR24 ;  /* 0x0344d018063f75b2 */ /* 0x0004620008000100 */
[----:B------:R2:W1:Y:S01]  /*1020*/  SYNCS.EXCH.64 URZ, [UR6+0x344b8], UR4 ;  /* 0x0344b804063f75b2 */ /* 0x0004620008000100 */
[----:B------:R2:W1:Y:S01]  /*1030*/  SYNCS.EXCH.64 URZ, [UR6+0x344d8], UR24 ;  /* 0x0344d818063f75b2 */ /* 0x0004620008000100 */
[----:B------:R2:W1:Y:S01]  /*1040*/  SYNCS.EXCH.64 URZ, [UR6+0x344c0], UR4 ;  /* 0x0344c004063f75b2 */ /* 0x0004620008000100 */
[----:B------:R2:W1:Y:S01]  /*1050*/  SYNCS.EXCH.64 URZ, [UR6+0x344e0], UR24 ;  /* 0x0344e018063f75b2 */ /* 0x0004620008000100 */
[----:B------:R2:W1:Y:S01]  /*1060*/  SYNCS.EXCH.64 URZ, [UR6+0x344c8], UR4 ;  /* 0x0344c804063f75b2 */ /* 0x0004620008000100 */
[----:B------:R2:W1:Y:S02]  /*1070*/  SYNCS.EXCH.64 URZ, [UR6+0x344e8], UR24 ;  /* 0x0344e818063f75b2 */ /* 0x0004640008000100 */
[----:B--2---:R-:W-:Y:S01]  /*1080*/  NOP ;  /* 0x0000000000007918 */ /* 0x004fe20000000000 */
.L_x_4:
[----:B------:R-:W2:Y:S01]  /*1090*/  SHFL.IDX PT, R12, R2, RZ, 0x1f ;  /* 0x00001fff020c7589 */ /* 0x000ea200000e0000 */
[----:B------:R-:W-:Y:S01]  /*10a0*/  ELECT P1, URZ, PT ;  /* 0x00000000003f782f */ /* 0x000fe20003820000 */
[----:B------:R-:W-:Y:S01]  /*10b0*/  NOP ;  /* 0x0000000000007918 */ /* 0x000fe20000000000 */
[----:B------:R-:W-:Y:S01]  /*10c0*/  ELECT P2, URZ, PT ;  /* 0x00000000003f782f */ /* 0x000fe20003840000 */
[----:B------:R-:W3:Y:S01]  /*10d0*/  SHFL.IDX PT, R11, R2, RZ, 0x1f ;  /* 0x00001fff020b7589 */ /* 0x000ee200000e0000 */
[----:B------:R-:W-:Y:S01]  /*10e0*/  UMOV UR11, 0x20 ;  /* 0x00000020000b7882 */ /* 0x000fe20000000000 */
[----:B-1----:R-:W-:Y:S01]  /*10f0*/  UMOV UR25, 0x80 ;  /* 0x0000008000197882 */ /* 0x002fe20000000000 */
[----:B------:R-:W-:Y:S01]  /*1100*/  ULDC UR60, c[0x0][0xc] ;  /* 0x00000300003c7ab9 */ /* 0x000fe20000000800 */
[----:B------:R-:W-:Y:S01]  /*1110*/  MOV R16, 0xffffffff ;  /* 0xffffffff00107802 */ /* 0x000fe20000000f00 */
[----:B------:R-:W-:Y:S01]  /*1120*/  IMAD.MOV.U32 R18, RZ, RZ, -0x1 ;  /* 0xffffffffff127424 */ /* 0x000fe200078e00ff */
[----:B------:R-:W-:-:S02]  /*1130*/  MOV R17, 0xffffffff ;  /* 0xffffffff00117802 */ /* 0x000fc40000000f00 */
[----:B--2---:R-:W-:Y:S02]  /*1140*/  ISETP.NE.OR P1, PT, R12, RZ, !P1 ;  /* 0x000000ff0c00720c */ /* 0x004fe40004f25670 */
[----:B------:R-:W1:Y:S01]  /*1150*/  LDC.64 R12, c[0x0][0x8f8] ;  /* 0x00023e00ff0c7b82 */ /* 0x000e620000000a00 */
[----:B---3--:R-:W-:-:S10]  /*1160*/  ISETP.NE.OR P2, PT, R11, RZ, !P2 ;  /* 0x000000ff0b00720c */ /* 0x008fd40005745670 */
[----:B------:R-:W-:-:S03]  /*1170*/  VOTEU.ALL UP6, P1 ;  /* 0x00000000003f7886 */ /* 0x000fc600008c0000 */
[----:B------:R-:W-:Y:S02]  /*1180*/  VOTEU.ALL UP5, P2 ;  /* 0x00000000003f7886 */ /* 0x000fe400010a0000 */
[----:B------:R-:W2:Y:S01]  /*1190*/  @!UP6 S2UR UR5, SR_CgaCtaId ;  /* 0x000000000005e9c3 */ /* 0x000ea20000008800 */
[----:B------:R-:W-:-:S07]  /*11a0*/  @!UP6 UMOV UR4, 0x400 ;  /* 0x000004000004e882 */ /* 0x000fce0000000000 */
[----:B------:R-:W3:Y:S01]  /*11b0*/  @!UP5 S2UR UR24, SR_CgaCtaId ;  /* 0x000000000018d9c3 */ /* 0x000ee20000008800 */
[----:B--2---:R-:W-:Y:S02]  /*11c0*/  @!UP6 ULEA UR6, UR5, UR4, 0x18 ;  /* 0x000000040506e291 */ /* 0x004fe4000f8ec03f */
[----:B------:R-:W-:-:S04]  /*11d0*/  @!UP6 UIADD3 UR4, -UR11, 0x100000, URZ ;  /* 0x001000000b04e890 */ /* 0x000fc8000fffe13f */
[----:B------:R-:W-:Y:S02]  /*11e0*/  @!UP6 USHF.L.U32 UR5, UR4, 0xb, URZ ;  /* 0x0000000b0405e899 */ /* 0x000fe4000800063f */
[----:B------:R-:W-:Y:S01]  /*11f0*/  @!UP6 USHF.L.U32 UR4, UR4, 0x1, URZ ;  /* 0x000000010404e899 */ /* 0x000fe2000800063f */
[----:B------:R-:W-:Y:S01]  /*1200*/  VOTEU.ALL UP6, P1 ;  /* 0x00000000003f7886 */ /* 0x000fe200008c0000 */
[----:B------:R-:W-:Y:S02]  /*1210*/  @!UP5 UMOV UR11, 0x400 ;  /* 0x00000400000bd882 */ /* 0x000fe40000000000 */
[----:B---3--:R-:W-:Y:S02]  /*1220*/  @!UP5 ULEA UR11, UR24, UR11, 0x18 ;  /* 0x0000000b180bd291 */ /* 0x008fe4000f8ec03f */
[----:B------:R-:W-:-:S04]  /*1230*/  @!UP5 UIADD3 UR24, -UR25, 0x100000, URZ ;  /* 0x001000001918d890 */ /* 0x000fc8000fffe13f */
[----:B------:R-:W-:Y:S02]  /*1240*/  @!UP5 USHF.L.U32 UR25, UR24, 0xb, URZ ;  /* 0x0000000b1819d899 */ /* 0x000fe4000800063f */
[----:B------:R-:W-:Y:S01]  /*1250*/  @!UP5 USHF.L.U32 UR24, UR24, 0x1, URZ ;  /* 0x000000011818d899 */ /* 0x000fe2000800063f */
[----:B------:R-:W-:Y:S01]  /*1260*/  VOTEU.ALL UP5, P1 ;  /* 0x00000000003f7886 */ /* 0x000fe200008a0000 */
[----:B-1----:R-:W-:Y:S01]  /*1270*/  ISETP.LE.U32.AND P1, PT, R12, UR8, PT ;  /* 0x000000080c007c0c */ /* 0x002fe2000bf23070 */
[----:B------:R-:W-:Y:S01]  /*1280*/  IMAD.U32 R12, RZ, RZ, UR7 ;  /* 0x00000007ff0c7e24 */ /* 0x000fe2000f8e00ff */
[----:B------:R-:W1:Y:S02]  /*1290*/  FENCE.VIEW.ASYNC.S ;  /* 0x00000000000073c6 */ /* 0x000e640000000000 */
[----:B-1----:R-:W4:Y:S01]  /*12a0*/  @!UP6 SYNCS.EXCH.64 URZ, [UR6+0x344f0], UR4 ;  /* 0x0344f004063fe5b2 */ /* 0x002f220008000100 */
[----:B------:R-:W-:Y:S01]  /*12b0*/  VOTEU.ALL UP6, P2 ;  /* 0x00000000003f7886 */ /* 0x000fe200010c0000 */
[----:B------:R-:W-:Y:S01]  /*12c0*/  ISETP.GE.U32.AND.EX P1, PT, R12, R13, PT, P1 ;  /* 0x0000000d0c00720c */ /* 0x000fe20003f26110 */
[----:B------:R1:W4:Y:S01]  /*12d0*/  @!UP5 SYNCS.EXCH.64 URZ, [UR6+0x344f8], UR4 ;  /* 0x0344f804063fd5b2 */ /* 0x0003220008000100 */
[----:B------:R-:W-:Y:S01]  /*12e0*/  VOTEU.ALL UP5, P2 ;  /* 0x00000000003f7886 */ /* 0x000fe200010a0000 */
[----:B------:R-:W-:Y:S01]  /*12f0*/  NOP ;  /* 0x0000000000007918 */ /* 0x000fe20000000000 */
[----:B-1----:R-:W-:Y:S01]  /*1300*/  ULDC.U8 UR4, c[0x0][0x900] ;  /* 0x0002400000047ab9 */ /* 0x002fe20000000000 */
[----:B------:R-:W-:Y:S01]  /*1310*/  UMOV UR5, URZ ;  /* 0x0000003f00057c82 */ /* 0x000fe20008000000 */
[----:B------:R-:W-:Y:S01]  /*1320*/  ISETP.NE.AND P3, PT, RZ, UR4, PT ;  /* 0x00000004ff007c0c */ /* 0x000fe2000bf65270 */
[----:B------:R-:W-:Y:S01]  /*1330*/  UMOV UR4, URZ ;  /* 0x0000003f00047c82 */ /* 0x000fe20008000000 */
[----:B------:R-:W4:Y:S01]  /*1340*/  @!UP6 SYNCS.EXCH.64 URZ, [UR11+0x34500], UR24 ;  /* 0x034500180b3fe5b2 */ /* 0x000f220008000100 */
[----:B------:R-:W-:Y:S01]  /*1350*/  VOTEU.ALL UP6, P2 ;  /* 0x00000000003f7886 */ /* 0x000fe200010c0000 */
[----:B------:R-:W-:Y:S01]  /*1360*/  UMOV UR6, URZ ;  /* 0x0000003f00067c82 */ /* 0x000fe20008000000 */
[----:B------:R-:W-:Y:S01]  /*1370*/  P2R R15, PR, RZ, 0x8 ;  /* 0x00000008ff0f7803 */ /* 0x000fe20000000000 */
[----:B------:R-:W4:Y:S01]  /*1380*/  @!UP5 SYNCS.EXCH.64 URZ, [UR11+0x34508], UR24 ;  /* 0x034508180b3fd5b2 */ /* 0x000f220008000100 */
[----:B------:R-:W-:Y:S01]  /*1390*/  VOTEU.ALL UP5, P2 ;  /* 0x00000000003f7886 */ /* 0x000fe200010a0000 */
[----:B------:R-:W4:Y:S04]  /*13a0*/  @!UP6 SYNCS.EXCH.64 URZ, [UR11+0x34510], UR24 ;  /* 0x034510180b3fe5b2 */ /* 0x000f280008000100 */
[----:B------:R1:W4:Y:S01]  /*13b0*/  @!UP5 SYNCS.EXCH.64 URZ, [UR11+0x34518], UR24 ;  /* 0x034518180b3fd5b2 */ /* 0x0003220008000100 */
[----:B------:R-:W-:Y:S01]  /*13c0*/  NOP ;  /* 0x0000000000007918 */ /* 0x000fe20000000000 */
[----:B-1----:R-:W-:Y:S01]  /*13d0*/  UMOV UR11, URZ ;  /* 0x0000003f000b7c82 */ /* 0x002fe20008000000 */
[----:B----4-:R-:W-:Y:S06]  /*13e0*/  BAR.SYNC.DEFER_BLOCKING 0x0 ;  /* 0x0000000000007b1d */ /* 0x010fec0000010000 */
[----:B------:R-:W-:Y:S05]  /*13f0*/  @P3 BRA P1, `(.L_x_5) ;  /* 0x0000001400f83947 */ /* 0x000fea0000800000 */
[----:B------:R-:W-:Y:S01]  /*1400*/  ISETP.LE.U32.AND P1, PT, R6, UR8, PT ;  /* 0x0000000806007c0c */ /* 0x000fe2000bf23070 */
[----:B------:R-:W-:Y:S01]  /*1410*/  UMOV UR5, URZ ;  /* 0x0000003f00057c82 */ /* 0x000fe20008000000 */
[----:B------:R-:W-:Y:S01]  /*1420*/  MOV R11, UR7 ;  /* 0x00000007000b7c02 */ /* 0x000fe20008000f00 */
[----:B------:R-:W-:Y:S01]  /*1430*/  UMOV UR6, URZ ;  /* 0x0000003f00067c82 */ /* 0x000fe20008000000 */
[----:B------:R-:W-:Y:S01]  /*1440*/  UMOV UR11, URZ ;  /* 0x0000003f000b7c82 */ /* 0x000fe20008000000 */
[----:B------:R-:W-:Y:S01]  /*1450*/  UMOV UR4, URZ ;  /* 0x0000003f00047c82 */ /* 0x000fe20008000000 */
[----:B------:R-:W-:-:S13]  /*1460*/  ISETP.GE.U32.AND.EX P1, PT, R11, R7, PT, P1 ;  /* 0x000000070b00720c */ /* 0x000fda0003f26110 */
[----:B------:R-:W-:Y:S05]  /*1470*/  @!P1 BRA `(.L_x_6) ;  /* 0x0000001000c49947 */ /* 0x000fea0003800000 */
[----:B------:R-:W-:Y:S01]  /*1480*/  IADD3 R12, R20, 0x20, RZ ;  /* 0x00000020140c7810 */ /* 0x000fe20007ffe0ff */
[----:B------:R-:W-:Y:S01]  /*1490*/  IMAD.MOV.U32 R6, RZ, RZ, R20 ;  /* 0x000000ffff067224 */ /* 0x000fe200078e0014 */
[----:B-----5:R-:W-:Y:S01]  /*14a0*/  MOV R13, R8 ;  /* 0x00000008000d7202 */ /* 0x020fe20000000f00 */
[----:B------:R-:W-:Y:S01]  /*14b0*/  IMAD.MOV.U32 R14, RZ, RZ, R0 ;  /* 0x000000ffff0e7224 */ /* 0x000fe200078e0000 */
[----:B------:R-:W-:-:S13]  /*14c0*/  ISETP.GE.AND P1, PT, R12, R3, PT ;  /* 0x000000030c00720c */ /* 0x000fda0003f26270 */
[----:B------:R-:W1:Y:S01]  /*14d0*/  @!P1 LDC.64 R18, c[0x0][0x918] ;  /* 0x00024600ff129b82 */ /* 0x000e620000000a00 */
[----:B------:R-:W-:Y:S01]  /*14e0*/  @!P1 IADD3 R7, R6, 0x20, RZ ;  /* 0x0000002006079810 */ /* 0x000fe20007ffe0ff */
[----:B------:R-:W-:Y:S02]  /*14f0*/  UIADD3 UR16, UP5, UR16, -0x1, URZ ;  /* 0xffffffff10107890 */ /* 0x000fe4000ffbe03f */
[----:B------:R-:W-:Y:S01]  /*1500*/  UIADD3 UR14, UP6, UR14, -0x1, URZ ;  /* 0xffffffff0e0e7890 */ /* 0x000fe2000ffde03f */
[----:B------:R-:W-:Y:S01]  /*1510*/  BSSY B0, `(.L_x_7) ;  /* 0x0000050000007945 */ /* 0x000fe20003800000 */
[----:B------:R-:W-:Y:S01]  /*1520*/  UIADD3.X UR17, UR17, -0x1, URZ, UP5, !UPT ;  /* 0xffffffff11117890 */ /* 0x000fe2000affe43f */
[----:B-1----:R-:W-:-:S05]  /*1530*/  @!P1 IMAD.WIDE R18, R7, 0xc, R18 ;  /* 0x0000000c07129825 */ /* 0x002fca00078e0212 */
[----:B------:R1:W5:Y:S04]  /*1540*/  @!P1 LDG.E R8, desc[UR38][R18.64] ;  /* 0x0000002612089981 */ /* 0x000368000c1e1900 */
[----:B------:R1:W5:Y:S01]  /*1550*/  @!P1 LDG.E R0, desc[UR38][R18.64+0x4] ;  /* 0x0000042612009981 */ /* 0x000362000c1e1900 */
[----:B------:R-:W-:Y:S01]  /*1560*/  ISETP.GE.AND P1, PT, R6, R3, PT ;  /* 0x000000030600720c */ /* 0x000fe20003f26270 */
[----:B------:R-:W-:Y:S01]  /*1570*/  UIADD3.X UR15, UR15, -0x1, URZ, UP6, !UPT ;  /* 0xffffffff0f0f7890 */ /* 0x000fe2000b7fe43f */
[----:B------:R-:W-:Y:S01]  /*1580*/  MOV R11, RZ ;  /* 0x000000ff000b7202 */ /* 0x000fe20000000f00 */
[----:B------:R-:W-:Y:S01]  /*1590*/  UIADD3 UR4, UR9, -0x1, URZ ;  /* 0xffffffff09047890 */ /* 0x000fe2000fffe03f */
[----:B------:R-:W-:Y:S01]  /*15a0*/  MOV R7, RZ ;  /* 0x000000ff00077202 */ /* 0x000fe20000000f00 */
[----:B------:R-:W-:Y:S01]  /*15b0*/  UIADD3 UR5, UR10, -0x1, URZ ;  /* 0xffffffff0a057890 */ /* 0x000fe2000fffe03f */
[----:B------:R-:W-:Y:S01]  /*15c0*/  IMAD.MOV.U32 R25, RZ, RZ, 0x7fffffff ;  /* 0x7fffffffff197424 */ /* 0x000fe200078e00ff */
[----:B------:R-:W-:-:S06]  /*15d0*/  MOV R28, RZ ;  /* 0x000000ff001c7202 */ /* 0x000fcc0000000f00 */
[----:B-1----:R-:W-:Y:S05]  /*15e0*/  @P1 BRA `(.L_x_8) ;  /* 0x0000000400081947 */ /* 0x002fea0003800000 */
[----:B------:R-:W-:Y:S02]  /*15f0*/  PLOP3.LUT P3, PT, PT, PT, UP0, 0x80, 0x0 ;  /* 0x000000000000781c */ /* 0x000fe40003f6f008 */
[C---:B------:R-:W-:Y:S02]  /*1600*/  IADD3 R17, P2, R14.reuse, UR16, RZ ;  /* 0x000000100e117c10 */ /* 0x040fe4000ff5e0ff */
[C---:B------:R-:W-:Y:S02]  /*1610*/  IADD3 R24, P1, R13.reuse, UR14, RZ ;  /* 0x0000000e0d187c10 */ /* 0x040fe4000ff3e0ff */
[----:B------:R-:W-:Y:S02]  /*1620*/  LEA.HI.X.SX32 R14, R14, UR17, 0x1, P2 ;  /* 0x000000110e0e7c11 */ /* 0x000fe400090f0eff */
[----:B------:R-:W-:-:S05]  /*1630*/  LEA.HI.X.SX32 R25, R13, UR15, 0x1, P1 ;  /* 0x0000000f0d197c11 */ /* 0x000fca00088f0eff */
[----:B------:R-:W-:Y:S05]  /*1640*/  @!P3 BRA `(.L_x_9) ;  /* 0x000000000030b947 */ /* 0x000fea0003800000 */
[----:B------:R-:W-:Y:S02]  /*1650*/  ULDC UR6, c[0x0][0x8dc] ;  /* 0x0002370000067ab9 */ /* 0x000fe40000000800 */
[----:B------:R-:W-:-:S04]  /*1660*/  IADD3 R13, P1, R24, UR6, RZ ;  /* 0x00000006180d7c10 */ /* 0x000fc8000ff3e0ff */
[----:B------:R-:W-:-:S05]  /*1670*/  IADD3.X R25, RZ, R25, RZ, P1, !PT ;  /* 0x00000019ff197210 */ /* 0x000fca0000ffe4ff */
[----:B------:R-:W-:-:S04]  /*1680*/  IMAD.WIDE.U32 R4, R25, UR20, RZ ;  /* 0x0000001419047c25 */ /* 0x000fc8000f8e00ff */
[----:B------:R-:W-:-:S04]  /*1690*/  IMAD.WIDE.U32 R18, P1, R13, UR21, R4 ;  /* 0x000000150d127c25 */ /* 0x000fc8000f820004 */
[----:B------:R-:W-:Y:S01]  /*16a0*/  IMAD.WIDE.U32 R4, R13, UR20, RZ ;  /* 0x000000140d047c25 */ /* 0x000fe2000f8e00ff */
[----:B------:R-:W-:-:S03]  /*16b0*/  MOV R22, R19 ;  /* 0x0000001300167202 */ /* 0x000fc60000000f00 */
[----:B------:R-:W-:Y:S01]  /*16c0*/  IMAD.X R23, RZ, RZ, RZ, P1 ;  /* 0x000000ffff177224 */ /* 0x000fe200008e06ff */
[----:B------:R-:W-:-:S05]  /*16d0*/  IADD3 RZ, P1, R5, R18, RZ ;  /* 0x0000001205ff7210 */ /* 0x000fca0007f3e0ff */
[----:B------:R-:W-:-:S04]  /*16e0*/  IMAD.WIDE.U32.X R4, R25, UR21, R22, P1 ;  /* 0x0000001519047c25 */ /* 0x000fc800088e0416 */
[----:B------:R-:W-:Y:S01]  /*16f0*/  IMAD.MOV.U32 R25, RZ, RZ, R5 ;  /* 0x000000ffff197224 */ /* 0x000fe200078e0005 */
[----:B------:R-:W-:-:S07]  /*1700*/  MOV R24, R4 ;  /* 0x0000000400187202 */ /* 0x000fce0000000f00 */
.L_x_9:
[----:B------:R-:W-:Y:S05]  /*1710*/  @!P0 BRA `(.L_x_10) ;  /* 0x0000000000308947 */ /* 0x000fea0003800000 */
[----:B------:R-:W-:Y:S02]  /*1720*/  ULDC UR6, c[0x0][0x8f4] ;  /* 0x00023d0000067ab9 */ /* 0x000fe40000000800 */
[----:B------:R-:W-:-:S04]  /*1730*/  IADD3 R13, P1, R17, UR6, RZ ;  /* 0x00000006110d7c10 */ /* 0x000fc8000ff3e0ff */
[----:B------:R-:W-:-:S05]  /*1740*/  IADD3.X R17, RZ, R14, RZ, P1, !PT ;  /* 0x0000000eff117210 */ /* 0x000fca0000ffe4ff */
[----:B------:R-:W-:-:S04]  /*1750*/  IMAD.WIDE.U32 R4, R17, UR22, RZ ;  /* 0x0000001611047c25 */ /* 0x000fc8000f8e00ff */
[----:B------:R-:W-:-:S04]  /*1760*/  IMAD.WIDE.U32 R18, P1, R13, UR23, R4 ;  /* 0x000000170d127c25 */ /* 0x000fc8000f820004 */
[----:B------:R-:W-:Y:S01]  /*1770*/  IMAD.WIDE.U32 R4, R13, UR22, RZ ;  /* 0x000000160d047c25 */ /* 0x000fe2000f8e00ff */
[----:B------:R-:W-:-:S03]  /*1780*/  IADD3.X R23, RZ, RZ, RZ, P1, !PT ;  /* 0x000000ffff177210 */ /* 0x000fc60000ffe4ff */
[----:B------:R-:W-:Y:S01]  /*1790*/  IMAD.MOV.U32 R22, RZ, RZ, R19 ;  /* 0x000000ffff167224 */ /* 0x000fe200078e0013 */
[----:B------:R-:W-:-:S05]  /*17a0*/  IADD3 RZ, P1, R5, R18, RZ ;  /* 0x0000001205ff7210 */ /* 0x000fca0007f3e0ff */
[----:B------:R-:W-:-:S03]  /*17b0*/  IMAD.WIDE.U32.X R4, R17, UR23, R22, P1 ;  /* 0x0000001711047c25 */ /* 0x000fc600088e0416 */
[----:B------:R-:W-:Y:S02]  /*17c0*/  MOV R17, R4 ;  /* 0x0000000400117202 */ /* 0x000fe40000000f00 */
[----:B------:R-:W-:-:S07]  /*17d0*/  MOV R14, R5 ;  /* 0x00000005000e7202 */ /* 0x000fce0000000f00 */
.L_x_10:
[----:B------:R-:W-:Y:S02]  /*17e0*/  SHF.R.U64 R4, R17, UR30, R14 ;  /* 0x0000001e11047c19 */ /* 0x000fe4000800120e */
[----:B------:R-:W-:Y:S02]  /*17f0*/  SHF.R.U64 R5, R24, UR26, R25 ;  /* 0x0000001a18057c19 */ /* 0x000fe40008001219 */
[----:B------:R-:W-:-:S03]  /*1800*/  IADD3 R18, R4, UR5, RZ ;  /* 0x0000000504127c10 */ /* 0x000fc6000fffe0ff */
[----:B------:R-:W-:Y:S01]  /*1810*/  VIADD R17, R5, UR4 ;  /* 0x0000000405117c36 */ /* 0x000fe20008000000 */
[----:B------:R-:W-:-:S04]  /*1820*/  IABS R14, R18 ;  /* 0x00000012000e7213 */ /* 0x000fc80000000000 */
[----:B------:R-:W-:Y:S01]  /*1830*/  IABS R13, R17 ;  /* 0x00000011000d7213 */ /* 0x000fe20000000000 */
[----:B------:R-:W-:-:S04]  /*1840*/  IMAD.HI.U32 R5, R14, UR19, RZ ;  /* 0x000000130e057c27 */ /* 0x000fc8000f8e00ff */
[----:B------:R-:W-:-:S04]  /*1850*/  IMAD.HI.U32 R4, R13, UR13, RZ ;  /* 0x0000000d0d047c27 */ /* 0x000fc8000f8e00ff */
[----:B------:R-:W-:Y:S01]  /*1860*/  IMAD R5, R5, UR32, R14 ;  /* 0x0000002005057c24 */ /* 0x000fe2000f8e020e */
[----:B------:R-:W-:Y:S01]  /*1870*/  MOV R14, UR33 ;  /* 0x00000021000e7c02 */ /* 0x000fe20008000f00 */
[----:B------:R-:W-:Y:S02]  /*1880*/  IMAD R4, R4, UR31, R13 ;  /* 0x0000001f04047c24 */ /* 0x000fe4000f8e020d */
[----:B------:R-:W-:Y:S01]  /*1890*/  IMAD.U32 R13, RZ, RZ, UR12 ;  /* 0x0000000cff0d7e24 */ /* 0x000fe2000f8e00ff */
[----:B------:R-:W-:Y:S02]  /*18a0*/  ISETP.LT.U32.AND P2, PT, R5, UR27, PT ;  /* 0x0000001b05007c0c */ /* 0x000fe4000bf41070 */
[----:B------:R-:W-:-:S11]  /*18b0*/  ISETP.LT.U32.AND P1, PT, R4, UR28, PT ;  /* 0x0000001c04007c0c */ /* 0x000fd6000bf21070 */
[----:B------:R-:W-:Y:S01]  /*18c0*/  @!P2 VIADD R5, R5, -UR27 ;  /* 0x8000001b0505ac36 */ /* 0x000fe20008000000 */
[----:B------:R-:W-:Y:S02]  /*18d0*/  ISETP.GE.AND P2, PT, R17, RZ, PT ;  /* 0x000000ff1100720c */ /* 0x000fe40003f46270 */
[----:B------:R-:W-:Y:S02]  /*18e0*/  @!P1 IADD3 R4, R4, -UR28, RZ ;  /* 0x8000001c04049c10 */ /* 0x000fe4000fffe0ff */
[----:B------:R-:W-:Y:S02]  /*18f0*/  ISETP.LT.U32.AND P4, PT, R5, UR27, PT ;  /* 0x0000001b05007c0c */ /* 0x000fe4000bf81070 */
[----:B------:R-:W-:Y:S02]  /*1900*/  ISETP.LT.U32.AND P3, PT, R4, UR28, PT ;  /* 0x0000001c04007c0c */ /* 0x000fe4000bf61070 */
[----:B------:R-:W-:-:S09]  /*1910*/  ISETP.GE.AND P1, PT, R18, RZ, PT ;  /* 0x000000ff1200720c */ /* 0x000fd20003f26270 */
[----:B------:R-:W-:Y:S02]  /*1920*/  @!P4 IADD3 R5, R5, -UR27, RZ ;  /* 0x8000001b0505cc10 */ /* 0x000fe4000fffe0ff */
[----:B------:R-:W-:Y:S02]  /*1930*/  @!P3 IADD3 R4, R4, -UR28, RZ ;  /* 0x8000001c0404bc10 */ /* 0x000fe4000fffe0ff */
[----:B------:R-:W-:Y:S01]  /*1940*/  PLOP3.LUT P3, PT, PT, PT, UP4, 0x80, 0x0 ;  /* 0x000000000000781c */ /* 0x000fe20003f6f048 */
[----:B------:R-:W-:Y:S01]  /*1950*/  @!P1 IMAD.MOV R5, RZ, RZ, -R5 ;  /* 0x000000ffff059224 */ /* 0x000fe200078e0a05 */
[----:B------:R-:W-:Y:S02]  /*1960*/  PLOP3.LUT P4, PT, PT, PT, UP2, 0x80, 0x0 ;  /* 0x000000000000781c */ /* 0x000fe40003f8f028 */
[----:B------:R-:W-:Y:S02]  /*1970*/  @!P2 IADD3 R4, -R4, RZ, RZ ;  /* 0x000000ff0404a210 */ /* 0x000fe40007ffe1ff */
[----:B------:R-:W-:-:S02]  /*1980*/  SEL R5, R14, R5, !P4 ;  /* 0x000000050e057207 */ /* 0x000fc40006000000 */
[----:B------:R-:W-:Y:S02]  /*1990*/  SEL R4, R13, R4, !P3 ;  /* 0x000000040d047207 */ /* 0x000fe40005800000 */
[----:B------:R-:W-:Y:S02]  /*19a0*/  IADD3 R5, R18, -R5, RZ ;  /* 0x8000000512057210 */ /* 0x000fe40007ffe0ff */
[----:B------:R-:W-:Y:S02]  /*19b0*/  IADD3 R14, R17, -R4, RZ ;  /* 0x80000004110e7210 */ /* 0x000fe40007ffe0ff */
[----:B------:R-:W-:-:S03]  /*19c0*/  PLOP3.LUT P1, PT, PT, PT, UP3, 0x80, 0x0 ;  /* 0x000000000000781c */ /* 0x000fc60003f2f038 */
[----:B------:R-:W-:Y:S01]  /*19d0*/  IMAD R25, R14, R5, RZ ;  /* 0x000000050e197224 */ /* 0x000fe200078e02ff */
[----:B------:R-:W-:-:S04]  /*19e0*/  SEL R4, R5, R14, !P1 ;  /* 0x0000000e05047207 */ /* 0x000fc80004800000 */
[----:B------:R-:W-:Y:S02]  /*19f0*/  SHF.R.S32.HI R5, RZ, 0x1f, R4 ;  /* 0x0000001fff057819 */ /* 0x000fe40000011404 */
[----:B------:R-:W-:-:S07]  /*1a00*/  SHF.R.S32.HI R28, RZ, 0x1f, R25 ;  /* 0x0000001fff1c7819 */ /* 0x000fce0000011419 */
.L_x_8:
[----:B------:R-:W-:Y:S05]  /*1a10*/  BSYNC B0 ;  /* 0x0000000000007941 */ /* 0x000fea0003800000 */
.L_x_7:
[----:B------:R-:W1:Y:S01]  /*1a20*/  SHFL.UP PT, R14, R25, 0x1, RZ ;  /* 0x04200000190e7989 */ /* 0x000e6200000e00ff */
[C---:B------:R-:W-:Y:S02]  /*1a30*/  ISETP.NE.AND P2, PT, R20.reuse, RZ, PT ;  /* 0x000000ff1400720c */ /* 0x040fe40003f45270 */
[C---:B------:R-:W-:Y:S01]  /*1a40*/  ISETP.GE.U32.AND P3, PT, R20.reuse, 0x2, PT ;  /* 0x000000021400780c */ /* 0x040fe20003f66070 */
[----:B------:R-:W2:Y:S01]  /*1a50*/  SHFL.UP PT, R13, R28, 0x1, RZ ;  /* 0x042000001c0d7989 */ /* 0x000ea200000e00ff */
[C---:B------:R-:W-:Y:S02]  /*1a60*/  ISETP.GE.U32.AND P4, PT, R20.reuse, 0x4, PT ;  /* 0x000000041400780c */ /* 0x040fe40003f86070 */
[C---:B------:R-:W-:Y:S02]  /*1a70*/  ISETP.GE.U32.AND P5, PT, R20.reuse, 0x8, PT ;  /* 0x000000081400780c */ /* 0x040fe40003fa6070 */
[----:B------:R-:W-:Y:S02]  /*1a80*/  ISETP.GE.U32.AND P6, PT, R20, 0x10, PT ;  /* 0x000000101400780c */ /* 0x000fe40003fc6070 */
[----:B-1----:R-:W-:-:S02]  /*1a90*/  SEL R14, R14, RZ, P2 ;  /* 0x000000ff0e0e7207 */ /* 0x002fc40001000000 */
[----:B--2---:R-:W-:Y:S02]  /*1aa0*/  SEL R13, R13, RZ, P2 ;  /* 0x000000ff0d0d7207 */ /* 0x004fe40001000000 */
[----:B------:R-:W-:-:S05]  /*1ab0*/  IADD3 R19, P1, R14, R25, RZ ;  /* 0x000000190e137210 */ /* 0x000fca0007f3e0ff */
[----:B------:R-:W-:Y:S01]  /*1ac0*/  IMAD.X R18, R13, 0x1, R28, P1 ;  /* 0x000000010d127824 */ /* 0x000fe200008e061c */
[----:B------:R-:W1:Y:S04]  /*1ad0*/  SHFL.UP PT, R14, R19, 0x2, RZ ;  /* 0x04400000130e7989 */ /* 0x000e6800000e00ff */
[----:B------:R-:W2:Y:S01]  /*1ae0*/  SHFL.UP PT, R13, R18, 0x2, RZ ;  /* 0x04400000120d7989 */ /* 0x000ea200000e00ff */
[----:B-1----:R-:W-:-:S04]  /*1af0*/  SEL R14, R14, RZ, P3 ;  /* 0x000000ff0e0e7207 */ /* 0x002fc80001800000 */
[----:B------:R-:W-:Y:S02]  /*1b00*/  IADD3 R17, P1, R14, R19, RZ ;  /* 0x000000130e117210 */ /* 0x000fe40007f3e0ff */
[----:B--2---:R-:W-:-:S03]  /*1b10*/  SEL R13, R13, RZ, P3 ;  /* 0x000000ff0d0d7207 */ /* 0x004fc60001800000 */
[----:B------:R-:W1:Y:S01]  /*1b20*/  SHFL.UP PT, R14, R17, 0x4, RZ ;  /* 0x04800000110e7989 */ /* 0x000e6200000e00ff */
[----:B------:R-:W-:-:S05]  /*1b30*/  IADD3.X R22, R13, R18, RZ, P1, !PT ;  /* 0x000000120d167210 */ /* 0x000fca0000ffe4ff */
        /* <DEDUP_REMOVED lines=10> */
[----:B------:R-:W1:Y:S02]  /*1be0*/  SHFL.UP PT, R14, R17, 0x10, RZ ;  /* 0x06000000110e7989 */ /* 0x000e6400000e00ff */
[----:B------:R-:W-:-:S05]  /*1bf0*/  IMAD.X R24, R13, 0x1, R18, P1 ;  /* 0x000000010d187824 */ /* 0x000fca00008e0612 */
[----:B------:R-:W2:Y:S01]  /*1c00*/  SHFL.UP PT, R13, R24, 0x10, RZ ;  /* 0x06000000180d7989 */ /* 0x000ea200000e00ff */
[----:B-1----:R-:W-:-:S04]  /*1c10*/  SEL R14, R14, RZ, P6 ;  /* 0x000000ff0e0e7207 */ /* 0x002fc80003000000 */
[----:B------:R-:W-:Y:S02]  /*1c20*/  IADD3 R18, P1, R14, R17, RZ ;  /* 0x000000110e127210 */ /* 0x000fe40007f3e0ff */
[----:B--2---:R-:W-:-:S04]  /*1c30*/  SEL R13, R13, RZ, P6 ;  /* 0x000000ff0d0d7207 */ /* 0x004fc80003000000 */
[----:B------:R-:W-:Y:S02]  /*1c40*/  IADD3.X R22, R13, R24, RZ, P1, !PT ;  /* 0x000000180d167210 */ /* 0x000fe40000ffe4ff */
[----:B------:R-:W-:-:S04]  /*1c50*/  ISETP.GT.U32.AND P1, PT, R18, UR8, PT ;  /* 0x0000000812007c0c */ /* 0x000fc8000bf24070 */
[----:B------:R-:W-:-:S13]  /*1c60*/  ISETP.GT.U32.AND.EX P1, PT, R22, UR7, PT, P1 ;  /* 0x0000000716007c0c */ /* 0x000fda000bf24110 */
[----:B------:R-:W-:-:S04]  /*1c70*/  VOTE.ANY R14, PT, P1 ;  /* 0x00000000000e7806 */ /* 0x000fc800008e0100 */
[----:B------:R-:W-:-:S13]  /*1c80*/  ISETP.NE.AND P1, PT, R14, RZ, PT ;  /* 0x000000ff0e00720c */ /* 0x000fda0003f25270 */
[----:B------:R-:W-:Y:S05]  /*1c90*/  @P1 BRA `(.L_x_11) ;  /* 0x00000008006c1947 */ /* 0x000fea0003800000 */
[----:B------:R-:W1:Y:S01]  /*1ca0*/  LDC R3, c[0x0][0x910] ;  /* 0x00024400ff037b82 */ /* 0x000e620000000800 */
[----:B------:R-:W-:Y:S01]  /*1cb0*/  MOV R23, R18 ;  /* 0x0000001200177202 */ /* 0x000fe20000000f00 */
[----:B------:R-:W-:Y:S01]  /*1cc0*/  IMAD.MOV.U32 R26, RZ, RZ, R22 ;  /* 0x000000ffff1a7224 */ /* 0x000fe200078e0016 */
[----:B------:R-:W-:Y:S01]  /*1cd0*/  ULDC UR19, c[0x0][0x8f4] ;  /* 0x00023d0000137ab9 */ /* 0x000fe20000000800 */
[----:B------:R-:W-:Y:S01]  /*1ce0*/  ULDC UR6, c[0x0][0x8dc] ;  /* 0x0002370000067ab9 */ /* 0x000fe20000000800 */
[----:B------:R-:W-:Y:S01]  /*1cf0*/  ULDC UR22, c[0x0][0x8d8] ;  /* 0x0002360000167ab9 */ /* 0x000fe20000000800 */
[----:B------:R-:W-:Y:S01]  /*1d00*/  ULDC UR23, c[0x0][0x8f0] ;  /* 0x00023c0000177ab9 */ /* 0x000fe20000000800 */
[----:B------:R-:W-:Y:S01]  /*1d10*/  ULDC.64 UR12, c[0x0][0x8d0] ;  /* 0x00023400000c7ab9 */ /* 0x000fe20000000a00 */
[----:B------:R-:W-:-:S05]  /*1d20*/  ULDC.64 UR20, c[0x0][0x8e8] ;  /* 0x00023a0000147ab9 */ /* 0x000fca0000000a00 */
.L_x_16:
[----:B------:R-:W-:Y:S02]  /*1d30*/  MOV R6, R12 ;  /* 0x0000000c00067202 */ /* 0x000fe40000000f00 */
[----:B------:R-:W-:Y:S02]  /*1d40*/  IADD3 R12, R12, 0x20, RZ ;  /* 0x000000200c0c7810 */ /* 0x000fe40007ffe0ff */
[----:B-----5:R-:W-:Y:S02]  /*1d50*/  MOV R13, R8 ;  /* 0x00000008000d7202 */ /* 0x020fe40000000f00 */
[----:B-1----:R-:W-:Y:S02]  /*1d60*/  ISETP.GE.AND P1, PT, R12, R3, PT ;  /* 0x000000030c00720c */ /* 0x002fe40003f26270 */
[----:B------:R-:W-:-:S11]  /*1d70*/  MOV R14, R0 ;  /* 0x00000000000e7202 */ /* 0x000fd60000000f00 */
[----:B------:R-:W1:Y:S01]  /*1d80*/  @!P1 LDC.64 R18, c[0x0][0x918] ;  /* 0x00024600ff129b82 */ /* 0x000e620000000a00 */
[----:B------:R-:W-:Y:S01]  /*1d90*/  @!P1 VIADD R7, R6, 0x20 ;  /* 0x0000002006079836 */ /* 0x000fe20000000000 */
[----:B------:R2:W3:Y:S01]  /*1da0*/  SHFL.IDX PT, R11, R23, 0x1f, 0x1f ;  /* 0x03e01f00170b7f89 */ /* 0x0004e200000e0000 */
[----:B------:R-:W-:Y:S02]  /*1db0*/  BSSY B0, `(.L_x_12) ;  /* 0x0000064000007945 */ /* 0x000fe40003800000 */
[----:B-1----:R-:W-:-:S05]  /*1dc0*/  @!P1 IMAD.WIDE R18, R7, 0xc, R18 ;  /* 0x0000000c07129825 */ /* 0x002fca00078e0212 */
[----:B------:R2:W5:Y:S04]  /*1dd0*/  @!P1 LDG.E R8, desc[UR38][R18.64] ;  /* 0x0000002612089981 */ /* 0x000568000c1e1900 */
[----:B------:R2:W5:Y:S01]  /*1de0*/  @!P1 LDG.E R0, desc[UR38][R18.64+0x4] ;  /* 0x0000042612009981 */ /* 0x000562000c1e1900 */
[----:B------:R-:W-:Y:S01]  /*1df0*/  ISETP.GE.AND P1, PT, R6, R3, PT ;  /* 0x000000030600720c */ /* 0x000fe20003f26270 */
[----:B------:R-:W-:Y:S01]  /*1e00*/  IMAD.MOV.U32 R25, RZ, RZ, 0x7fffffff ;  /* 0x7fffffffff197424 */ /* 0x000fe200078e00ff */
[----:B------:R-:W-:Y:S01]  /*1e10*/  MOV R28, RZ ;  /* 0x000000ff001c7202 */ /* 0x000fe20000000f00 */
[----:B------:R2:W1:Y:S10]  /*1e20*/  SHFL.IDX PT, R7, R26, 0x1f, 0x1f ;  /* 0x03e01f001a077f89 */ /* 0x00047400000e0000 */
[----:B--23--:R-:W-:Y:S05]  /*1e30*/  @P1 BRA `(.L_x_13) ;  /* 0x00000004006c1947 */ /* 0x00cfea0003800000 */
[----:B------:R-:W-:Y:S02]  /*1e40*/  IABS R26, R9 ;  /* 0x00000009001a7213 */ /* 0x000fe40000000000 */
[C---:B------:R-:W-:Y:S02]  /*1e50*/  IADD3 R17, P1, R13.reuse, UR14, RZ ;  /* 0x0000000e0d117c10 */ /* 0x040fe4000ff3e0ff */
[----:B------:R-:W2:Y:S02]  /*1e60*/  I2F.RP R4, R26 ;  /* 0x0000001a00047306 */ /* 0x000ea40000209400 */
[----:B------:R-:W-:Y:S02]  /*1e70*/  LEA.HI.X.SX32 R24, R13, UR15, 0x1, P1 ;  /* 0x0000000f0d187c11 */ /* 0x000fe400088f0eff */
[----:B------:R-:W-:-:S04]  /*1e80*/  IADD3 R13, P1, R14, UR16, RZ ;  /* 0x000000100e0d7c10 */ /* 0x000fc8000ff3e0ff */
[----:B------:R-:W-:Y:S02]  /*1e90*/  LEA.HI.X.SX32 R14, R14, UR17, 0x1, P1 ;  /* 0x000000110e0e7c11 */ /* 0x000fe400088f0eff */
[----:B------:R-:W-:Y:S01]  /*1ea0*/  PLOP3.LUT P1, PT, PT, PT, UP0, 0x80, 0x0 ;  /* 0x000000000000781c */ /* 0x000fe20003f2f008 */
[----:B--2---:R-:W2:Y:S02]  /*1eb0*/  MUFU.RCP R4, R4 ;  /* 0x0000000400047308 */ /* 0x004ea40000001000 */
[----:B--2---:R-:W-:-:S06]  /*1ec0*/  IADD3 R5, R4, 0xffffffe, RZ ;  /* 0x0ffffffe04057810 */ /* 0x004fcc0007ffe0ff */
[----:B------:R-:W2:Y:S02]  /*1ed0*/  F2I.FTZ.U32.TRUNC.NTZ R27, R5 ;  /* 0x00000005001b7305 */ /* 0x000ea4000021f000 */
[----:B--2---:R-:W-:Y:S02]  /*1ee0*/  IMAD.MOV R28, RZ, RZ, -R27 ;  /* 0x000000ffff1c7224 */ /* 0x004fe400078e0a1b */
[----:B------:R-:W-:Y:S05]  /*1ef0*/  @!P1 BRA `(.L_x_14) ;  /* 0x00000000002c9947 */ /* 0x000fea0003800000 */
        /* <DEDUP_REMOVED lines=11> */
.L_x_14:
[----:B------:R-:W-:Y:S05]  /*1fb0*/  @!P0 BRA `(.L_x_15) ;  /* 0x00000000002c8947 */ /* 0x000fea0003800000 */
[----:B------:R-:W-:-:S05]  /*1fc0*/  IADD3 R13, P1, R13, UR19, RZ ;  /* 0x000000130d0d7c10 */ /* 0x000fca000ff3e0ff */
[----:B------:R-:W-:-:S04]  /*1fd0*/  IMAD.X R25, RZ, RZ, R14, P1 ;  /* 0x000000ffff197224 */ /* 0x000fc800008e060e */
[----:B------:R-:W-:-:S04]  /*1fe0*/  IMAD.WIDE.U32 R4, R25, UR20, RZ ;  /* 0x0000001419047c25 */ /* 0x000fc8000f8e00ff */
[----:B------:R-:W-:-:S04]  /*1ff0*/  IMAD.WIDE.U32 R18, P1, R13, UR21, R4 ;  /* 0x000000150d127c25 */ /* 0x000fc8000f820004 */
[----:B------:R-:W-:Y:S01]  /*2000*/  IMAD.WIDE.U32 R4, R13, UR20, RZ ;  /* 0x000000140d047c25 */ /* 0x000fe2000f8e00ff */
[----:B------:R-:W-:Y:S02]  /*2010*/  IADD3.X R23, RZ, RZ, RZ, P1, !PT ;  /* 0x000000ffff177210 */ /* 0x000fe40000ffe4ff */
[----:B------:R-:W-:Y:S02]  /*2020*/  MOV R22, R19 ;  /* 0x0000001300167202 */ /* 0x000fe40000000f00 */
[----:B------:R-:W-:-:S05]  /*2030*/  IADD3 RZ, P1, R5, R18, RZ ;  /* 0x0000001205ff7210 */ /* 0x000fca0007f3e0ff */
[----:B------:R-:W-:-:S04]  /*2040*/  IMAD.WIDE.U32.X R4, R25, UR21, R22, P1 ;  /* 0x0000001519047c25 */ /* 0x000fc800088e0416 */
[----:B------:R-:W-:Y:S01]  /*2050*/  IMAD.MOV.U32 R13, RZ, RZ, R4 ;  /* 0x000000ffff0d7224 */ /* 0x000fe200078e0004 */
[----:B------:R-:W-:-:S07]  /*2060*/  MOV R14, R5 ;  /* 0x00000005000e7202 */ /* 0x000fce0000000f00 */
.L_x_15:
[----:B------:R-:W-:Y:S02]  /*2070*/  SHF.R.U64 R13, R13, UR23, R14 ;  /* 0x000000170d0d7c19 */ /* 0x000fe4000800120e */
[----:B------:R-:W-:Y:S02]  /*2080*/  MOV R5, R28 ;  /* 0x0000001c00057202 */ /* 0x000fe40000000f00 */
[----:B------:R-:W-:Y:S01]  /*2090*/  IABS R4, R9 ;  /* 0x0000000900047213 */ /* 0x000fe20000000000 */
[----:B------:R-:W-:Y:S01]  /*20a0*/  VIADD R19, R13, UR5 ;  /* 0x000000050d137c36 */ /* 0x000fe20008000000 */
[----:B------:R-:W-:Y:S01]  /*20b0*/  SHF.R.U64 R17, R17, UR22, R24 ;  /* 0x0000001611117c19 */ /* 0x000fe20008001218 */
[----:B------:R-:W-:Y:S01]  /*20c0*/  IMAD R13, R5, R26, RZ ;  /* 0x0000001a050d7224 */ /* 0x000fe200078e02ff */
[----:B------:R-:W-:Y:S01]  /*20d0*/  IADD3 R18, RZ, -R4, RZ ;  /* 0x80000004ff127210 */ /* 0x000fe20007ffe0ff */
[----:B------:R-:W-:Y:S01]  /*20e0*/  IMAD.MOV.U32 R5, RZ, RZ, R27 ;  /* 0x000000ffff057224 */ /* 0x000fe200078e001b */
[----:B------:R-:W-:-:S02]  /*20f0*/  MOV R4, RZ ;  /* 0x000000ff00047202 */ /* 0x000fc40000000f00 */
[----:B------:R-:W-:Y:S02]  /*2100*/  IABS R14, R19 ;  /* 0x00000013000e7213 */ /* 0x000fe40000000000 */
[----:B------:R-:W-:Y:S01]  /*2110*/  IABS R24, R10 ;  /* 0x0000000a00187213 */ /* 0x000fe20000000000 */
[----:B------:R-:W-:Y:S01]  /*2120*/  IMAD.HI.U32 R4, R27, R13, R4 ;  /* 0x0000000d1b047227 */ /* 0x000fe200078e0004 */
[----:B------:R-:W-:Y:S02]  /*2130*/  MOV R5, R18 ;  /* 0x0000001200057202 */ /* 0x000fe40000000f00 */
[----:B------:R-:W-:Y:S02]  /*2140*/  IABS R18, R10 ;  /* 0x0000000a00127213 */ /* 0x000fe40000000000 */
[----:B------:R-:W-:Y:S01]  /*2150*/  MOV R13, R14 ;  /* 0x0000000e000d7202 */ /* 0x000fe20000000f00 */
[----:B------:R-:W-:Y:S01]  /*2160*/  VIADD R14, R17, UR4 ;  /* 0x00000004110e7c36 */ /* 0x000fe20008000000 */
[----:B------:R-:W2:Y:S03]  /*2170*/  I2F.RP R22, R18 ;  /* 0x0000001200167306 */ /* 0x000ea60000209400 */
[----:B------:R-:W-:-:S04]  /*2180*/  IMAD.HI.U32 R4, R4, R13, RZ ;  /* 0x0000000d04047227 */ /* 0x000fc800078e00ff */
[----:B------:R-:W-:-:S05]  /*2190*/  IMAD R13, R4, R5, R13 ;  /* 0x00000005040d7224 */ /* 0x000fca00078e020d */
[----:B------:R-:W-:Y:S01]  /*21a0*/  ISETP.GT.U32.AND P1, PT, R26, R13, PT ;  /* 0x0000000d1a00720c */ /* 0x000fe20003f24070 */
[----:B--2---:R-:W2:-:S12]  /*21b0*/  MUFU.RCP R22, R22 ;  /* 0x0000001600167308 */ /* 0x004e980000001000 */
[----:B------:R-:W-:Y:S01]  /*21c0*/  @!P1 IMAD.IADD R13, R13, 0x1, -R26 ;  /* 0x000000010d0d9824 */ /* 0x000fe200078e0a1a */
[----:B--2---:R-:W-:-:S04]  /*21d0*/  IADD3 R4, R22, 0xffffffe, RZ ;  /* 0x0ffffffe16047810 */ /* 0x004fc80007ffe0ff */
[----:B------:R2:W3:Y:S02]  /*21e0*/  F2I.FTZ.U32.TRUNC.NTZ R5, R4 ;  /* 0x0000000400057305 */ /* 0x0004e4000021f000 */
[----:B--2---:R-:W-:Y:S02]  /*21f0*/  MOV R4, RZ ;  /* 0x000000ff00047202 */ /* 0x004fe40000000f00 */
[----:B---3--:R-:W-:-:S05]  /*2200*/  IADD3 R23, RZ, -R5, RZ ;  /* 0x80000005ff177210 */ /* 0x008fca0007ffe0ff */
[----:B------:R-:W-:Y:S01]  /*2210*/  IMAD R17, R23, R18, RZ ;  /* 0x0000001217117224 */ /* 0x000fe200078e02ff */
[----:B------:R-:W-:-:S03]  /*2220*/  IABS R23, R14 ;  /* 0x0000000e00177213 */ /* 0x000fc60000000000 */
[----:B------:R-:W-:Y:S01]  /*2230*/  IMAD.HI.U32 R22, R5, R17, R4 ;  /* 0x0000001105167227 */ /* 0x000fe200078e0004 */
[----:B------:R-:W-:-:S03]  /*2240*/  IADD3 R17, RZ, -R24, RZ ;  /* 0x80000018ff117210 */ /* 0x000fc60007ffe0ff */
[----:B------:R-:W-:-:S04]  /*2250*/  IMAD.MOV.U32 R5, RZ, RZ, R23 ;  /* 0x000000ffff057224 */ /* 0x000fc800078e0017 */
[----:B------:R-:W-:-:S04]  /*2260*/  IMAD.HI.U32 R4, R22, R5, RZ ;  /* 0x0000000516047227 */ /* 0x000fc800078e00ff */
[----:B------:R-:W-:-:S05]  /*2270*/  IMAD R5, R4, R17, R5 ;  /* 0x0000001104057224 */ /* 0x000fca00078e0205 */
[----:B------:R-:W-:-:S13]  /*2280*/  ISETP.GT.U32.AND P1, PT, R18, R5, PT ;  /* 0x000000051200720c */ /* 0x000fda0003f24070 */
[----:B------:R-:W-:Y:S02]  /*2290*/  @!P1 IADD3 R5, R5, -R18, RZ ;  /* 0x8000001205059210 */ /* 0x000fe40007ffe0ff */
[----:B------:R-:W-:-:S13]  /*22a0*/  ISETP.GT.U32.AND P1, PT, R26, R13, PT ;  /* 0x0000000d1a00720c */ /* 0x000fda0003f24070 */
[----:B------:R-:W-:Y:S02]  /*22b0*/  @!P1 IADD3 R13, R13, -R26, RZ ;  /* 0x8000001a0d0d9210 */ /* 0x000fe40007ffe0ff */
[----:B------:R-:W-:Y:S02]  /*22c0*/  ISETP.GT.U32.AND P1, PT, R18, R5, PT ;  /* 0x000000051200720c */ /* 0x000fe40003f24070 */
[----:B------:R-:W-:-:S11]  /*22d0*/  MOV R4, R13 ;  /* 0x0000000d00047202 */ /* 0x000fd60000000f00 */
[----:B------:R-:W-:Y:S01]  /*22e0*/  @!P1 IMAD.IADD R5, R5, 0x1, -R18 ;  /* 0x0000000105059824 */ /* 0x000fe200078e0a12 */
[----:B------:R-:W-:-:S13]  /*22f0*/  ISETP.GE.AND P1, PT, R19, RZ, PT ;  /* 0x000000ff1300720c */ /* 0x000fda0003f26270 */
[----:B------:R-:W-:Y:S02]  /*2300*/  @!P1 IADD3 R4, -R4, RZ, RZ ;  /* 0x000000ff04049210 */ /* 0x000fe40007ffe1ff */
[----:B------:R-:W-:-:S13]  /*2310*/  ISETP.GE.AND P1, PT, R14, RZ, PT ;  /* 0x000000ff0e00720c */ /* 0x000fda0003f26270 */
[----:B------:R-:W-:Y:S01]  /*2320*/  @!P1 IMAD.MOV R5, RZ, RZ, -R5 ;  /* 0x000000ffff059224 */ /* 0x000fe200078e0a05 */
[----:B------:R-:W-:-:S13]  /*2330*/  ISETP.NE.AND P1, PT, RZ, UR10, PT ;  /* 0x0000000aff007c0c */ /* 0x000fda000bf25270 */
[----:B------:R-:W-:Y:S02]  /*2340*/  @!P1 LOP3.LUT R4, RZ, UR10, RZ, 0x33, !PT ;  /* 0x0000000aff049c12 */ /* 0x000fe4000f8e33ff */
[----:B------:R-:W-:Y:S02]  /*2350*/  ISETP.NE.AND P1, PT, RZ, UR9, PT ;  /* 0x00000009ff007c0c */ /* 0x000fe4000bf25270 */
[----:B------:R-:W-:-:S11]  /*2360*/  IADD3 R4, -R4, R19, RZ ;  /* 0x0000001304047210 */ /* 0x000fd60007ffe1ff */
[----:B------:R-:W-:Y:S02]  /*2370*/  @!P1 LOP3.LUT R5, RZ, UR9, RZ, 0x33, !PT ;  /* 0x00000009ff059c12 */ /* 0x000fe4000f8e33ff */
[----:B------:R-:W-:Y:S02]  /*2380*/  PLOP3.LUT P1, PT, PT, PT, UP3, 0x80, 0x0 ;  /* 0x000000000000781c */ /* 0x000fe40003f2f038 */
[----:B------:R-:W-:-:S04]  /*2390*/  IADD3 R5, -R5, R14, RZ ;  /* 0x0000000e05057210 */ /* 0x000fc80007ffe1ff */
[CC--:B------:R-:W-:Y:S01]  /*23a0*/  SEL R13, R4.reuse, R5.reuse, !P1 ;  /* 0x00000005040d7207 */ /* 0x0c0fe20004800000 */
[----:B------:R-:W-:-:S03]  /*23b0*/  IMAD R25, R4, R5, RZ ;  /* 0x0000000504197224 */ /* 0x000fc600078e02ff */
[--C-:B------:R-:W-:Y:S01]  /*23c0*/  SHF.R.S32.HI R5, RZ, 0x1f, R13.reuse ;  /* 0x0000001fff057819 */ /* 0x100fe2000001140d */
[----:B------:R-:W-:Y:S01]  /*23d0*/  IMAD.MOV.U32 R4, RZ, RZ, R13 ;  /* 0x000000ffff047224 */ /* 0x000fe200078e000d */
[----:B------:R-:W-:-:S07]  /*23e0*/  SHF.R.S32.HI R28, RZ, 0x1f, R25 ;  /* 0x0000001fff1c7819 */ /* 0x000fce0000011419 */
.L_x_13:
[----:B------:R-:W-:Y:S05]  /*23f0*/  BSYNC B0 ;  /* 0x0000000000007941 */ /* 0x000fea0003800000 */
.L_x_12:
[----:B------:R-:W2:Y:S04]  /*2400*/  SHFL.UP PT, R14, R25, 0x1, RZ ;  /* 0x04200000190e7989 */ /* 0x000ea800000e00ff */
[----:B------:R-:W3:Y:S01]  /*2410*/  SHFL.UP PT, R13, R28, 0x1, RZ ;  /* 0x042000001c0d7989 */ /* 0x000ee200000e00ff */
[----:B--2---:R-:W-:Y:S02]  /*2420*/  SEL R14, R14, RZ, P2 ;  /* 0x000000ff0e0e7207 */ /* 0x004fe40001000000 */
[----:B---3--:R-:W-:Y:S02]  /*2430*/  SEL R13, R13, RZ, P2 ;  /* 0x000000ff0d0d7207 */ /* 0x008fe40001000000 */
[----:B------:R-:W-:-:S04]  /*2440*/  IADD3 R17, P1, R14, R25, RZ ;  /* 0x000000190e117210 */ /* 0x000fc80007f3e0ff */
[----:B------:R-:W-:Y:S01]  /*2450*/  IADD3.X R22, R13, R28, RZ, P1, !PT ;  /* 0x0000001c0d167210 */ /* 0x000fe20000ffe4ff */
        /* <DEDUP_REMOVED lines=10> */
[----:B------:R-:W-:-:S05]  /*2500*/  IADD3 R19, P1, R14, R23, RZ ;  /* 0x000000170e137210 */ /* 0x000fca0007f3e0ff */
[----:B------:R-:W-:Y:S01]  /*2510*/  IMAD.X R26, R13, 0x1, R18, P1 ;  /* 0x000000010d1a7824 */ /* 0x000fe200008e0612 */
        /* <DEDUP_REMOVED lines=11> */
[----:B------:R-:W-:Y:S02]  /*25d0*/  IADD3.X R22, R13, R24, RZ, P1, !PT ;  /* 0x000000180d167210 */ /* 0x000fe40000ffe4ff */
[----:B------:R-:W-:-:S05]  /*25e0*/  IADD3 R23, P1, R18, R11, RZ ;  /* 0x0000000b12177210 */ /* 0x000fca0007f3e0ff */
[----:B-1----:R-:W-:Y:S01]  /*25f0*/  IMAD.X R26, R22, 0x1, R7, P1 ;  /* 0x00000001161a7824 */ /* 0x002fe200008e0607 */
[----:B------:R-:W-:-:S04]  /*2600*/  ISETP.GT.U32.AND P1, PT, R23, UR8, PT ;  /* 0x0000000817007c0c */ /* 0x000fc8000bf24070 */
[----:B------:R-:W-:-:S13]  /*2610*/  ISETP.GT.U32.AND.EX P1, PT, R26, UR7, PT, P1 ;  /* 0x000000071a007c0c */ /* 0x000fda000bf24110 */
[----:B------:R-:W-:-:S04]  /*2620*/  VOTE.ANY R14, PT, P1 ;  /* 0x00000000000e7806 */ /* 0x000fc800008e0100 */
[----:B------:R-:W-:-:S13]  /*2630*/  ISETP.NE.AND P1, PT, R14, RZ, PT ;  /* 0x000000ff0e00720c */ /* 0x000fda0003f25270 */
[----:B------:R-:W-:Y:S05]  /*2640*/  @!P1 BRA `(.L_x_16) ;  /* 0xfffffff400b89947 */ /* 0x000fea000383ffff */
.L_x_11:
[----:B------:R-:W1:Y:S08]  /*2650*/  BREV R14, R14 ;  /* 0x0000000e000e7301 */ /* 0x000e700000000000 */
[----:B-1----:R-:W1:Y:S02]  /*2660*/  FLO.U32.SH R17, R14 ;  /* 0x0000000e00117300 */ /* 0x002e6400000e0400 */
[----:B-1----:R-:W1:Y:S02]  /*2670*/  SHFL.IDX PT, R6, R6, R17, 0x1f ;  /* 0x00001f1106067589 */ /* 0x002e6400000e0000 */
[----:B-1----:R-:W-:-:S13]  /*2680*/  R2UR UR4, R6 ;  /* 0x00000000060472ca */ /* 0x002fda00000e0000 */
[----:B------:R-:W-:-:S04]  /*2690*/  IADD3 R19, R20, UR4, RZ ;  /* 0x0000000414137c10 */ /* 0x000fc8000fffe0ff */
[----:B------:R-:W-:-:S13]  /*26a0*/  ISETP.GE.AND P1, PT, R19, R3, PT ;  /* 0x000000031300720c */ /* 0x000fda0003f26270 */
[----:B------:R-:W1:Y:S02]  /*26b0*/  @!P1 LDC.64 R12, c[0x0][0x918] ;  /* 0x00024600ff0c9b82 */ /* 0x000e640000000a00 */
[----:B-1----:R-:W-:-:S05]  /*26c0*/  @!P1 IMAD.WIDE R12, R19, 0xc, R12 ;  /* 0x0000000c130c9825 */ /* 0x002fca00078e020c */
[----:B-----5:R1:W5:Y:S04]  /*26d0*/  @!P1 LDG.E R8, desc[UR38][R12.64] ;  /* 0x000000260c089981 */ /* 0x020368000c1e1900 */
[----:B------:R1:W5:Y:S01]  /*26e0*/  @!P1 LDG.E R0, desc[UR38][R12.64+0x4] ;  /* 0x000004260c009981 */ /* 0x000362000c1e1900 */
[----:B------:R-:W-:-:S03]  /*26f0*/  IADD3 R18, P1, P2, R18, R11, -R25 ;  /* 0x0000000b12127210 */ /* 0x000fc60007a3e819 */
[----:B------:R-:W-:Y:S01]  /*2700*/  SHFL.IDX PT, R6, R25, R17, 0x1f ;  /* 0x00001f1119067589 */ /* 0x000fe200000e0000 */
[----:B------:R-:W-:-:S03]  /*2710*/  IADD3.X R22, R22, R7, ~R28, P1, P2 ;  /* 0x0000000716167210 */ /* 0x000fc60000fe4c1c */
[----:B------:R-:W2:Y:S04]  /*2720*/  SHFL.IDX PT, R18, R18, R17, 0x1f ;  /* 0x00001f1112127589 */ /* 0x000ea800000e0000 */
[----:B------:R-:W3:Y:S04]  /*2730*/  SHFL.IDX PT, R22, R22, R17, 0x1f ;  /* 0x00001f1116167589 */ /* 0x000ee800000e0000 */
[----:B------:R1:W4:Y:S04]  /*2740*/  SHFL.IDX PT, R7, R28, R17, 0x1f ;  /* 0x00001f111c077589 */ /* 0x00032800000e0000 */
[----:B------:R1:W1:Y:S04]  /*2750*/  SHFL.IDX PT, R5, R5, R17, 0x1f ;  /* 0x00001f1105057589 */ /* 0x00026800000e0000 */
[----:B------:R1:W1:Y:S01]  /*2760*/  SHFL.IDX PT, R4, R4, R17, 0x1f ;  /* 0x00001f1104047589 */ /* 0x00026200000e0000 */
[----:B--2---:R-:W-:-:S02]  /*2770*/  R2UR UR5, R18 ;  /* 0x00000000120572ca */ /* 0x004fc400000e0000 */
[----:B---3--:R-:W-:-:S15]  /*2780*/  R2UR UR6, R22 ;  /* 0x00000000160672ca */ /* 0x008fde00000e0000 */
.L_x_6:
[----:B------:R-:W-:Y:S01]  /*2790*/  ISETP.LE.AND P1, PT, R3, UR4, PT ;  /* 0x0000000403007c0c */ /* 0x000fe2000bf23270 */
[----:B------:R-:W-:Y:S01]  /*27a0*/  IMAD.MOV.U32 R18, RZ, RZ, -0x1 ;  /* 0xffffffffff127424 */ /* 0x000fe200078e00ff */
[----:B-1----:R-:W-:-:S11]  /*27b0*/  MOV R17, 0xffffffff ;  /* 0xffffffff00117802 */ /* 0x002fd60000000f00 */
[----:B------:R-:W-:Y:S05]  /*27c0*/  @P1 BRA `(.L_x_5) ;  /* 0x0000000400041947 */ /* 0x000fea0003800000 */
[----:B------:R-:W-:Y:S01]  /*27d0*/  UIADD3 UR14, UP2, -UR5, UR8, URZ ;  /* 0x00000008050e7290 */ /* 0x000fe2000ff5e13f */
[----:B------:R-:W1:Y:S01]  /*27e0*/  S2UR UR17, SR_CTAID.Y ;  /* 0x00000000001179c3 */ /* 0x000e620000002600 */
[----:B------:R-:W-:Y:S01]  /*27f0*/  ULDC UR16, c[0x0][0x8c0] ;  /* 0x0002300000107ab9 */ /* 0x000fe20000000800 */
[----:B------:R-:W-:Y:S01]  /*2800*/  ULDC UR20, c[0x0][0x8b0] ;  /* 0x00022c0000147ab9 */ /* 0x000fe20000000800 */
[----:B------:R-:W-:Y:S01]  /*2810*/  UIADD3.X UR11, ~UR6, UR7, URZ, UP2, !UPT ;  /* 0x00000007060b7290 */ /* 0x000fe200097fe53f */
[--C-:B------:R-:W-:Y:S01]  /*2820*/  SHF.R.U32.HI R23, RZ, UR20, R5.reuse ;  /* 0x00000014ff177c19 */ /* 0x100fe20008011605 */
[----:B------:R-:W-:Y:S01]  /*2830*/  ULDC UR19, c[0x0][0x904] ;  /* 0x0002410000137ab9 */ /* 0x000fe20000000800 */
[----:B------:R-:W-:Y:S01]  /*2840*/  ULDC UR12, c[0x0][0x8a8] ;  /* 0x00022a00000c7ab9 */ /* 0x000fe20000000800 */
[----:B------:R-:W-:Y:S01]  /*2850*/  USHF.R.U32.HI UR15, URZ, UR16, UR11 ;  /* 0x000000103f0f7299 */ /* 0x000fe2000801160b */
[----:B------:R-:W-:Y:S01]  /*2860*/  SHF.R.U64 R22, R4, UR20, R5 ;  /* 0x0000001404167c19 */ /* 0x000fe20008001205 */
[----:B------:R-:W-:-:S02]  /*2870*/  USHF.R.U64 UR14, UR14, UR16, UR11 ;  /* 0x000000100e0e7299 */ /* 0x000fc4000800120b */
[----:B------:R-:W-:Y:S02]  /*2880*/  USHF.R.U32.HI UR13, URZ, UR20, UR15 ;  /* 0x000000143f0d7299 */ /* 0x000fe4000801160f */
[----:B------:R-:W-:Y:S02]  /*2890*/  UIADD3 UR12, UR12, -0x1, URZ ;  /* 0xffffffff0c0c7890 */ /* 0x000fe4000fffe03f */
[----:B------:R-:W-:Y:S02]  /*28a0*/  USHF.R.U32.HI UR21, URZ, UR19, UR13 ;  /* 0x000000133f157299 */ /* 0x000fe4000801160d */
[----:B------:R-:W-:Y:S02]  /*28b0*/  USHF.R.U64 UR15, UR14, UR20, UR15 ;  /* 0x000000140e0f7299 */ /* 0x000fe4000800120f */
[----:B------:R-:W-:Y:S02]  /*28c0*/  ULOP3.LUT UR14, UR14, UR12, URZ, 0xc0, !UPT ;  /* 0x0000000c0e0e7292 */ /* 0x000fe4000f8ec03f */
[----:B------:R-:W-:Y:S01]  /*28d0*/  LOP3.LUT R3, R23, UR21, RZ, 0xfc, !PT ;  /* 0x0000001517037c12 */ /* 0x000fe2000f8efcff */
[----:B------:R-:W-:-:S02]  /*28e0*/  USHF.R.U64 UR13, UR15, UR19, UR13 ;  /* 0x000000130f0d7299 */ /* 0x000fc4000800120d */
[----:B-1----:R-:W-:Y:S01]  /*28f0*/  USEL UR11, UR57, UR17, !UP3 ;  /* 0x00000011390b7287 */ /* 0x002fe2000d800000 */
[----:B------:R-:W-:-:S13]  /*2900*/  ISETP.NE.U32.AND P1, PT, R3, RZ, PT ;  /* 0x000000ff0300720c */ /* 0x000fda0003f25070 */
[----:B------:R-:W-:Y:S05]  /*2910*/  @!P1 BRA `(.L_x_17) ;  /* 0x0000000000149947 */ /* 0x000fea0003800000 */
[----:B------:R-:W-:-:S07]  /*2920*/  MOV R12, 0x2940 ;  /* 0x00002940000c7802 */ /* 0x000fce0000000f00 */
[----:B----45:R-:W-:Y:S05]  /*2930*/  CALL.REL.NOINC `($__internal_0_$__cuda_sm20_div_u64) ;  /* 0x00000338006c7944 */ /* 0x030fea0003c00000 */
[----:B------:R-:W-:-:S05]  /*2940*/  IADD3 R13, -R3, RZ, RZ ;  /* 0x000000ff030d7210 */ /* 0x000fca0007ffe1ff */
[----:B------:R-:W-:Y:S01]  /*2950*/  IMAD R13, R22, R13, UR13 ;  /* 0x0000000d160d7e24 */ /* 0x000fe2000f8e020d */
[----:B------:R-:W-:Y:S06]  /*2960*/  BRA `(.L_x_18) ;  /* 0x0000000000507947 */ /* 0x000fec0003800000 */
.L_x_17:
[----:B------:R-:W1:Y:S01]  /*2970*/  I2F.U32.RP R3, R22 ;  /* 0x0000001600037306 */ /* 0x000e620000209000 */
[----:B------:R-:W-:-:S07]  /*2980*/  ISETP.NE.U32.AND P3, PT, R22, RZ, PT ;  /* 0x000000ff1600720c */ /* 0x000fce0003f65070 */
[----:B-1----:R-:W1:Y:S02]  /*2990*/  MUFU.RCP R3, R3 ;  /* 0x0000000300037308 */ /* 0x002e640000001000 */
[----:B-1----:R-:W-:-:S06]  /*29a0*/  IADD3 R12, R3, 0xffffffe, RZ ;  /* 0x0ffffffe030c7810 */ /* 0x002fcc0007ffe0ff */
[----:B------:R1:W2:Y:S02]  /*29b0*/  F2I.FTZ.U32.TRUNC.NTZ R13, R12 ;  /* 0x0000000c000d7305 */ /* 0x0002a4000021f000 */
[----:B-1----:R-:W-:Y:S01]  /*29c0*/  MOV R12, RZ ;  /* 0x000000ff000c7202 */ /* 0x002fe20000000f00 */
[----:B--2---:R-:W-:-:S04]  /*29d0*/  IMAD.MOV R11, RZ, RZ, -R13 ;  /* 0x000000ffff0b7224 */ /* 0x004fc800078e0a0d */
[----:B------:R-:W-:-:S04]  /*29e0*/  IMAD R11, R11, R22, RZ ;  /* 0x000000160b0b7224 */ /* 0x000fc800078e02ff */
[----:B------:R-:W-:-:S06]  /*29f0*/  IMAD.HI.U32 R13, R13, R11, R12 ;  /* 0x0000000b0d0d7227 */ /* 0x000fcc00078e000c */
[----:B------:R-:W-:-:S05]  /*2a00*/  IMAD.HI.U32 R3, R13, UR13, RZ ;  /* 0x0000000d0d037c27 */ /* 0x000fca000f8e00ff */
[----:B------:R-:W-:-:S05]  /*2a10*/  IADD3 R11, -R3, RZ, RZ ;  /* 0x000000ff030b7210 */ /* 0x000fca0007ffe1ff */
[----:B------:R-:W-:-:S05]  /*2a20*/  IMAD R11, R22, R11, UR13 ;  /* 0x0000000d160b7e24 */ /* 0x000fca000f8e020b */
[----:B------:R-:W-:-:S13]  /*2a30*/  ISETP.GE.U32.AND P1, PT, R11, R22, PT ;  /* 0x000000160b00720c */ /* 0x000fda0003f26070 */
[----:B------:R-:W-:Y:S01]  /*2a40*/  @P1 IMAD.IADD R11, R11, 0x1, -R22 ;  /* 0x000000010b0b1824 */ /* 0x000fe200078e0a16 */
[----:B------:R-:W-:-:S04]  /*2a50*/  @P1 IADD3 R3, R3, 0x1, RZ ;  /* 0x0000000103031810 */ /* 0x000fc80007ffe0ff */
[----:B------:R-:W-:-:S13]  /*2a60*/  ISETP.GE.U32.AND P2, PT, R11, R22, PT ;  /* 0x000000160b00720c */ /* 0x000fda0003f46070 */
[----:B------:R-:W-:Y:S02]  /*2a70*/  @P2 IADD3 R3, R3, 0x1, RZ ;  /* 0x0000000103032810 */ /* 0x000fe40007ffe0ff */
[----:B------:R-:W-:-:S05]  /*2a80*/  @!P3 LOP3.LUT R3, RZ, R22, RZ, 0x33, !PT ;  /* 0x00000016ff03b212 */ /* 0x000fca00078e33ff */
[----:B------:R-:W-:-:S04]  /*2a90*/  IMAD.MOV R13, RZ, RZ, -R3 ;  /* 0x000000ffff0d7224 */ /* 0x000fc800078e0a03 */
[----:B------:R-:W-:-:S07]  /*2aa0*/  IMAD R13, R22, R13, UR13 ;  /* 0x0000000d160d7e24 */ /* 0x000fce000f8e020d */
.L_x_18:
[----:B------:R-:W1:Y:S01]  /*2ab0*/  LDC R16, c[0x0][0x8a8] ;  /* 0x00022a00ff107b82 */ /* 0x000e620000000800 */
[----:B------:R-:W-:Y:S01]  /*2ac0*/  ULDC UR13, c[0x0][0x904] ;  /* 0x00024100000d7ab9 */ /* 0x000fe20000000800 */
[----:B------:R-:W-:Y:S01]  /*2ad0*/  UMOV UR12, 0xffffffff ;  /* 0xffffffff000c7882 */ /* 0x000fe20000000000 */
[----:B------:R-:W-:Y:S01]  /*2ae0*/  PLOP3.LUT P1, PT, PT, PT, UP3, 0x80, 0x0 ;  /* 0x000000000000781c */ /* 0x000fe20003f2f038 */
[----:B------:R-:W-:-:S04]  /*2af0*/  USHF.L.U32 UR12, UR12, UR13, URZ ;  /* 0x0000000d0c0c7299 */ /* 0x000fc8000800063f */
[----:B------:R-:W2:Y:S02]  /*2b00*/  LDC R14, c[0x0][0x8b8] ;  /* 0x00022e00ff0e7b82 */ /* 0x000ea40000000800 */
[----:B------:R-:W-:Y:S01]  /*2b10*/  LOP3.LUT R11, RZ, UR12, RZ, 0x33, !PT ;  /* 0x0000000cff0b7c12 */ /* 0x000fe2000f8e33ff */
[----:B------:R-:W-:Y:S02]  /*2b20*/  UMOV UR12, 0x1 ;  /* 0x00000001000c7882 */ /* 0x000fe40000000000 */
[----:B------:R-:W-:Y:S01]  /*2b30*/  USHF.L.U32 UR12, UR12, UR13, URZ ;  /* 0x0000000d0c0c7299 */ /* 0x000fe2000800063f */
[----:B------:R-:W-:Y:S02]  /*2b40*/  LOP3.LUT R12, R11, UR15, RZ, 0xc0, !PT ;  /* 0x0000000f0b0c7c12 */ /* 0x000fe4000f8ec0ff */
[----:B------:R-:W-:Y:S01]  /*2b50*/  @P1 MOV R18, UR4 ;  /* 0x0000000400121c02 */ /* 0x000fe20008000f00 */
[----:B------:R-:W-:Y:S02]  /*2b60*/  @!P1 IMAD.U32 R18, RZ, RZ, UR4 ;  /* 0x00000004ff129e24 */ /* 0x000fe4000f8e00ff */
[----:B------:R-:W-:-:S02]  /*2b70*/  IMAD R3, R3, UR12, R12 ;  /* 0x0000000c03037c24 */ /* 0x000fc4000f8e020c */
[----:B-1----:R-:W-:-:S05]  /*2b80*/  IMAD R13, R13, R16, UR14 ;  /* 0x0000000e0d0d7e24 */ /* 0x002fca000f8e0210 */
[----:B------:R-:W-:Y:S01]  /*2b90*/  @P1 MOV R16, R13 ;  /* 0x0000000d00101202 */ /* 0x000fe20000000f00 */
[----:B--2---:R-:W-:Y:S01]  /*2ba0*/  IMAD R17, R3, R14, UR11 ;  /* 0x0000000b03117e24 */ /* 0x004fe2000f8e020e */
[----:B------:R-:W-:-:S04]  /*2bb0*/  UMOV UR11, 0x1 ;  /* 0x00000001000b7882 */ /* 0x000fc80000000000 */
[----:B------:R-:W-:Y:S02]  /*2bc0*/  @!P1 MOV R16, R17 ;  /* 0x0000001100109202 */ /* 0x000fe40000000f00 */
[----:B------:R-:W-:-:S07]  /*2bd0*/  @!P1 MOV R17, R13 ;  /* 0x0000000d00119202 */ /* 0x000fce0000000f00 */
.L_x_5:
[----:B------:R-:W-:-:S13]  /*2be0*/  ISETP.NE.AND P1, PT, RZ, UR11, PT ;  /* 0x0000000bff007c0c */ /* 0x000fda000bf25270 */
[----:B------:R-:W-:Y:S05]  /*2bf0*/  @!P1 EXIT ;  /* 0x000000000000994d */ /* 0x000fea0003800000 */
[----:B------:R-:W1:Y:S02]  /*2c00*/  LDC.64 R24, c[0x0][0x290] ;  /* 0x0000a400ff187b82 */ /* 0x000e640000000a00 */
[----:B-1----:R-:W-:-:S05]  /*2c10*/  IMAD.WIDE R12, R18, 0xc, R24 ;  /* 0x0000000c120c7825 */ /* 0x002fca00078e0218 */
[----:B------:R1:W5:Y:S01]  /*2c20*/  LDG.E R11, desc[UR38][R12.64+0x8] ;  /* 0x000008260c0b7981 */ /* 0x000362000c1e1900 */
[----:B------:R-:W-:Y:S01]  /*2c30*/  UISETP.NE.AND UP2, UPT, UR18, 0x2, UPT ;  /* 0x000000021200788c */ /* 0x000fe2000bf45270 */
[----:B------:R-:W2:Y:S01]  /*2c40*/  S2UR UR58, SR_CgaCtaId ;  /* 0x00000000003a79c3 */ /* 0x000ea20000008800 */
[----:B------:R-:W-:Y:S01]  /*2c50*/  UMOV UR41, URZ ;  /* 0x0000003f00297c82 */ /* 0x000fe20008000000 */
[----:B------:R-:W-:Y:S01]  /*2c60*/  UMOV UR42, URZ ;  /* 0x0000003f002a7c82 */ /* 0x000fe20008000000 */
[----:B------:R-:W-:Y:S01]  /*2c70*/  SHF.R.S32.HI R19, RZ, 0x1f, R18 ;  /* 0x0000001fff137819 */ /* 0x000fe20000011412 */
[----:B------:R-:W-:Y:S01]  /*2c80*/  IMAD.MOV.U32 R22, RZ, RZ, RZ ;  /* 0x000000ffff167224 */ /* 0x000fe200078e00ff */
[----:B------:R-:W-:-:S13]  /*2c90*/  PLOP3.LUT P1, PT, PT, PT, UP2, 0x80, 0x0 ;  /* 0x000000000000781c */ /* 0x000fda0003f2f028 */
[----:B-1----:R-:W-:Y:S05]  /*2ca0*/  @P1 BRA `(.L_x_19) ;  /* 0x00000000009c1947 */ /* 0x002fea0003800000 */
[----:B-----5:R-:W-:Y:S01]  /*2cb0*/  R2UR UR11, R11 ;  /* 0x000000000b0b72ca */ /* 0x020fe200000e0000 */
[----:B------:R-:W-:-:S04]  /*2cc0*/  ULOP3.LUT UR13, UR59, 0x1, URZ, 0xfc, !UPT ;  /* 0x000000013b0d7892 */ /* 0x000fc8000f8efc3f */
[----:B------:R-:W-:-:S06]  /*2cd0*/  UISETP.NE.AND UP2, UPT, UR13, 0x3, UPT ;  /* 0x000000030d00788c */ /* 0x000fcc000bf45270 */
[----:B------:R-:W-:Y:S02]  /*2ce0*/  PLOP3.LUT P2, PT, PT, PT, UP2, 0x80, 0x0 ;  /* 0x000000000000781c */ /* 0x000fe40003f4f028 */
[----:B------:R-:W-:-:S04]  /*2cf0*/  UIADD3 UR11, UR11, 0x3f, URZ ;  /* 0x0000003f0b0b7890 */ /* 0x000fc8000fffe03f */
[----:B------:R-:W-:-:S04]  /*2d00*/  USHF.R.S32.HI UR12, URZ, 0x1f, UR11 ;  /* 0x0000001f3f0c7899 */ /* 0x000fc8000801140b */
[----:B------:R-:W-:-:S04]  /*2d10*/  ULEA.HI UR12, UR12, UR11, URZ, 0x6 ;  /* 0x0000000b0c0c7291 */ /* 0x000fc8000f8f303f */
[----:B------:R-:W-:Y:S01]  /*2d20*/  USHF.R.S32.HI UR41, URZ, 0x6, UR12 ;  /* 0x000000063f297899 */ /* 0x000fe2000801140c */
[----:B------:R-:W-:Y:S11]  /*2d30*/  @!P2 BRA `(.L_x_20) ;  /* 0x000000000004a947 */ /* 0x000ff60003800000 */
[----:B--2---:R-:W-:Y:S01]  /*2d40*/  BPT.TRAP 0x1 ;  /* 0x000000040000795c */ /* 0x004fe20000300000 */
.L_x_20:
[----:B------:R-:W-:Y:S01]  /*2d50*/  UMOV UR11, 0x400 ;  /* 0x00000400000b7882 */ /* 0x000fe20000000000 */
[----:B------:R-:W-:Y:S01]  /*2d60*/  SHF.L.U32 R3, RZ, 0x1f, RZ ;  /* 0x0000001fff037819 */ /* 0x000fe200000006ff */
[----:B--2---:R-:W-:-:S09]  /*2d70*/  ULEA UR11, UR58, UR11, 0x18 ;  /* 0x0000000b3a0b7291 */ /* 0x004fd2000f8ec03f */
[----:B------:R-:W1:Y:S02]  /*2d80*/  SYNCS.PHASECHK.TRANS64.TRYWAIT P1, [UR11+0x34400], R3 ;  /* 0x03440003ff0075a7 */ /* 0x000e64000802014b */
[----:B-1----:R-:W-:Y:S05]  /*2d90*/  @!P1 BRA `(.L_x_21) ;  /* 0x0000031000949947 */ /* 0x002fea0003800000 */
.L_x_533:
[----:B------:R-:W2:Y:S01]  /*2da0*/  LDS.128 R16, [UR11+0x34520] ;  /* 0x0345200bff107984 */ /* 0x000ea20008000c00 */
[----:B------:R-:W-:Y:S01]  /*2db0*/  @!PT LDS RZ, [RZ] ;  /* 0x00000000fffff984 */ /* 0x000fe20000000800 */
[----:B------:R-:W-:Y:S01]  /*2dc0*/  @!PT LDS RZ, [RZ] ;  /* 0x00000000fffff984 */ /* 0x000fe20000000800 */
[----:B------:R-:W-:Y:S01]  /*2dd0*/  @!PT LDS RZ, [RZ] ;  /* 0x00000000fffff984 */ /* 0x000fe20000000800 */
[----:B------:R-:W-:Y:S01]  /*2de0*/  @!PT LDS RZ, [RZ] ;  /* 0x00000000fffff984 */ /* 0x000fe20000000800 */
[----:B------:R3:W-:Y:S06]  /*2df0*/  MEMBAR.ALL.CTA ;  /* 0x0000000000007992 */ /* 0x0007ec0000008000 */
[----:B---3--:R-:W3:Y:S01]  /*2e00*/  FENCE.VIEW.ASYNC.S ;  /* 0x00000000000073c6 */ /* 0x008ee20000000000 */
[----:B------:R-:W-:Y:S05]  /*2e10*/  @!P2 BRA `(.L_x_22) ;  /* 0x000000000004a947 */ /* 0x000fea0003800000 */
[----:B------:R-:W-:Y:S01]  /*2e20*/  BPT.TRAP 0x1 ;  /* 0x000000040000795c */ /* 0x000fe20000300000 */
.L_x_22:
[----:B------:R-:W-:Y:S01]  /*2e30*/  UIADD3 UR11, UR11, 0x34440, URZ ;  /* 0x000344400b0b7890 */ /* 0x000fe2000fffe03f */
[----:B--2---:R-:W-:-:S03]  /*2e40*/  ISETP.NE.AND P1, PT, R19, RZ, PT ;  /* 0x000000ff1300720c */ /* 0x004fc60003f25270 */
[----:B------:R-:W-:-:S09]  /*2e50*/  UPRMT UR11, UR58, 0x654, UR11 ;  /* 0x000006543a0b7896 */ /* 0x000fd2000800000b */
[----:B---3--:R-:W-:Y:S01]  /*2e60*/  SYNCS.ARRIVE.TRANS64.RED.A1T0 RZ, [UR11], RZ ;  /* 0x000000ffffff79a7 */ /* 0x008fe2000810040b */
[----:B------:R-:W-:Y:S05]  /*2e70*/  @!P1 EXIT ;  /* 0x000000000000994d */ /* 0x000fea0003800000 */
[----:B-1----:R-:W-:-:S05]  /*2e80*/  IMAD.WIDE R12, R18, 0xc, R24 ;  /* 0x0000000c120c7825 */ /* 0x002fca00078e0218 */
[----:B------:R1:W5:Y:S01]  /*2e90*/  LDG.E R11, desc[UR38][R12.64+0x8] ;  /* 0x000008260c0b7981 */ /* 0x000362000c1e1900 */
[----:B------:R-:W-:Y:S01]  /*2ea0*/  UISETP.GE.U32.AND UP2, UPT, UR41, 0x3, UPT ;  /* 0x000000032900788c */ /* 0x000fe2000bf46070 */
[----:B------:R-:W-:Y:S01]  /*2eb0*/  SHF.R.S32.HI R19, RZ, 0x1f, R18 ;  /* 0x0000001fff137819 */ /* 0x000fe20000011412 */
[----:B------:R-:W-:Y:S01]  /*2ec0*/  UIMAD.WIDE.U32 UR12, UR41, -0x55555555, URZ ;  /* 0xaaaaaaab290c78a5 */ /* 0x000fe2000f8e003f */
[----:B------:R-:W-:Y:S01]  /*2ed0*/  MOV R22, 0x1 ;  /* 0x0000000100167802 */ /* 0x000fe20000000f00 */
[----:B------:R-:W-:Y:S02]  /*2ee0*/  UMOV UR42, URZ ;  /* 0x0000003f002a7c82 */ /* 0x000fe40008000000 */
[----:B------:R-:W-:-:S04]  /*2ef0*/  USHF.R.U32.HI UR12, URZ, 0x1, UR13 ;  /* 0x000000013f0c7899 */ /* 0x000fc8000801160d */
[----:B------:R-:W-:Y:S02]  /*2f00*/  UIMAD UR41, UR12, -0x3, UR41 ;  /* 0xfffffffd0c2978a4 */ /* 0x000fe4000f8e0229 */
[----:B-1----:R-:W-:-:S12]  /*2f10*/  @UP2 ULOP3.LUT UR42, UR12, 0x1, URZ, 0xc0, !UPT ;  /* 0x000000010c2a2892 */ /* 0x002fd8000f8ec03f */
.L_x_19:
[----:B------:R-:W-:-:S04]  /*2f20*/  IMAD.WIDE.U32 R24, R18, 0xc, R24 ;  /* 0x0000000c12187825 */ /* 0x000fc800078e0018 */
[----:B------:R-:W-:-:S05]  /*2f30*/  IMAD R3, R19, 0xc, RZ ;  /* 0x0000000c13037824 */ /* 0x000fca00078e02ff */
[----:B------:R-:W-:-:S05]  /*2f40*/  IADD3 R25, R25, R3, RZ ;  /* 0x0000000319197210 */ /* 0x000fca0007ffe0ff */
[----:B------:R1:W5:Y:S04]  /*2f50*/  LDG.E R19, desc[UR38][R24.64+0x4] ;  /* 0x0000042618137981 */ /* 0x000368000c1e1900 */
[----:B------:R1:W5:Y:S01]  /*2f60*/  LDG.E R13, desc[UR38][R24.64] ;  /* 0x00000026180d7981 */ /* 0x000362000c1e1900 */
[----:B------:R-:W-:-:S13]  /*2f70*/  PLOP3.LUT P1, PT, PT, PT, UP1, 0x80, 0x0 ;  /* 0x000000000000781c */ /* 0x000fda0003f2f018 */
[----:B-1----:R-:W-:Y:S05]  /*2f80*/  @!P1 BRA `(.L_x_23) ;  /* 0x0000029400bc9947 */ /* 0x002fea0003800000 */
[----:B------:R-:W-:-:S06]  /*2f90*/  UISETP.GT.U32.AND UP0, UPT, UR29, 0x1, UPT ;  /* 0x000000011d00788c */ /* 0x000fcc000bf04070 */
[----:B------:R-:W-:-:S13]  /*2fa0*/  PLOP3.LUT P0, PT, PT, PT, UP0, 0x80, 0x0 ;  /* 0x000000000000781c */ /* 0x000fda0003f0f008 */
[----:B--2---:R-:W-:Y:S05]  /*2fb0*/  @P0 EXIT ;  /* 0x000000000000094d */ /* 0x004fea0003800000 */
.L_x_24:
[----:B------:R-:W-:-:S08]  /*2fc0*/  NOP ;  /* 0x0000000000007918 */ /* 0x000fd00000000000 */
[----:B------:R-:W1:Y:S02]  /*2fd0*/  USETMAXREG.TRY_ALLOC.CTAPOOL UP0, 0xe8 ;  /* 0x000000e8000079c8 */ /* 0x000e640008000600 */
[----:B-1----:R-:W-:-:S13]  /*2fe0*/  PLOP3.LUT P0, PT, PT, PT, UP0, 0x80, 0x0 ;  /* 0x000000000000781c */ /* 0x002fda0003f0f008 */
[----:B------:R-:W-:Y:S05]  /*2ff0*/  @!P0 BRA `(.L_x_24) ;  /* 0xfffffffc00f08947 */ /* 0x000fea000383ffff */
[----:B------:R-:W1:Y:S01]  /*3000*/  SHFL.IDX PT, R2, R2, RZ, 0x1f ;  /* 0x00001fff02027589 */ /* 0x000e6200000e0000 */
[----:B------:R-:W2:Y:S01]  /*3010*/  S2UR UR4, SR_CTAID.Y ;  /* 0x00000000000479c3 */ /* 0x000ea20000002600 */
[----:B------:R-:W-:Y:S01]  /*3020*/  UMOV UR36, URZ ;  /* 0x0000003f00247c82 */ /* 0x000fe20008000000 */
[----:B------:R-:W-:Y:S01]  /*3030*/  UMOV UR37, URZ ;  /* 0x0000003f00257c82 */ /* 0x000fe20008000000 */
[----:B-1----:R-:W-:Y:S01]  /*3040*/  LOP3.LUT P0, RZ, R2, 0x3, RZ, 0xc0, !PT ;  /* 0x0000000302ff7812 */ /* 0x002fe2000780c0ff */
[----:B--2---:R-:W-:-:S12]  /*3050*/  UIMAD UR4, UR4, UR60, UR57 ;  /* 0x0000003c040472a4 */ /* 0x004fd8000f8e0239 */
[----:B------:R-:W-:Y:S05]  /*3060*/  @P0 BRA `(.L_x_25) ;  /* 0x0000000000a40947 */ /* 0x000fea0003800000 */
[----:B------:R-:W-:Y:S01]  /*3070*/  ELECT P0, URZ, PT ;  /* 0x00000000003f782f */ /* 0x000fe20003800000 */
[----:B------:R-:W-:-:S12]  /*3080*/  BSSY B0, `(.L_x_26) ;  /* 0x0000020000007945 */ /* 0x000fd80003800000 */
[----:B------:R-:W-:Y:S05]  /*3090*/  @!P0 BRA `(.L_x_27) ;  /* 0x0000000000788947 */ /* 0x000fea0003800000 */
[----:B------:R-:W1:Y:S01]  /*30a0*/  S2UR UR6, SR_CgaCtaId ;  /* 0x00000000000679c3 */ /* 0x000e620000008800 */
[----:B------:R-:W-:Y:S01]  /*30b0*/  UISETP.NE.AND UP0, UPT, UR18, 0x1, UPT ;  /* 0x000000011200788c */ /* 0x000fe2000bf05270 */
[----:B------:R-:W-:-:S06]  /*30c0*/  UMOV UR5, 0x400 ;  /* 0x0000040000057882 */ /* 0x000fcc0000000000 */
[----:B------:R-:W2:Y:S08]  /*30d0*/  LDC.64 R4, c[0x0][0x700] ;  /* 0x0001c000ff047b82 */ /* 0x000eb00000000a00 */
[----:B----4-:R-:W2:Y:S08]  /*30e0*/  LDC.64 R6, c[0x0][0x708] ;  /* 0x0001c200ff067b82 */ /* 0x010eb00000000a00 */
[----:B-----5:R-:W3:Y:S01]  /*30f0*/  LDC.64 R8, c[0x0][0x710] ;  /* 0x0001c400ff087b82 */ /* 0x020ee20000000a00 */
[----:B-1----:R-:W-:-:S04]  /*3100*/  ULEA UR5, UR6, UR5, 0x18 ;  /* 0x0000000506057291 */ /* 0x002fc8000f8ec03f */
[----:B------:R-:W-:Y:S02]  /*3110*/  UIADD3 UR6, UR5, 0x80, URZ ;  /* 0x0000008005067890 */ /* 0x000fe4000fffe03f */
[----:B------:R-:W-:Y:S01]  /*3120*/  @!UP0 UIADD3 UR6, UR5, URZ, URZ ;  /* 0x0000003f05068290 */ /* 0x000fe2000fffe03f */
[----:B------:R-:W3:Y:S08]  /*3130*/  LDC.64 R10, c[0x0][0x718] ;  /* 0x0001c600ff0a7b82 */ /* 0x000ef00000000a00 */
[----:B------:R-:W1:Y:S01]  /*3140*/  LDC.64 R24, c[0x0][0x720] ;  /* 0x0001c800ff187b82 */ /* 0x000e620000000a00 */
[----:B--2---:R2:W-:Y:S07]  /*3150*/  STS.128 [UR6+0x34780], R4 ;  /* 0x03478004ff007988 */ /* 0x0045ee0008000c06 */
[----:B------:R-:W1:Y:S08]  /*3160*/  LDC.64 R26, c[0x0][0x728] ;  /* 0x0001ca00ff1a7b82 */ /* 0x000e700000000a00 */
[----:B------:R-:W4:Y:S01]  /*3170*/  LDC.64 R28, c[0x0][0x730] ;  /* 0x0001cc00ff1c7b82 */ /* 0x000f220000000a00 */
[----:B---3--:R2:W-:Y:S07]  /*3180*/  STS.128 [UR6+0x34790], R8 ;  /* 0x03479008ff007988 */ /* 0x0085ee0008000c06 */
[----:B------:R-:W4:Y:S08]  /*3190*/  LDC.64 R30, c[0x0][0x738] ;  /* 0x0001ce00ff1e7b82 */ /* 0x000f300000000a00 */
[----:B------:R-:W3:Y:S01]  /*31a0*/  LDC.64 R32, c[0x0][0x740] ;  /* 0x0001d000ff207b82 */ /* 0x000ee20000000a00 */
[----:B-1----:R2:W-:Y:S07]  /*31b0*/  STS.128 [UR6+0x347a0], R24 ;  /* 0x0347a018ff007988 */ /* 0x0025ee0008000c06 */
[----:B------:R-:W3:Y:S08]  /*31c0*/  LDC.64 R34, c[0x0][0x748] ;  /* 0x0001d200ff227b82 */ /* 0x000ef00000000a00 */
[----:B------:R-:W1:Y:S01]  /*31d0*/  LDC.64 R36, c[0x0][0x750] ;  /* 0x0001d400ff247b82 */ /* 0x000e620000000a00 */
[----:B----4-:R2:W-:Y:S07]  /*31e0*/  STS.128 [UR6+0x347b0], R28 ;  /* 0x0347b01cff007988 */ /* 0x0105ee0008000c06 */
[----:B------:R-:W1:Y:S08]  /*31f0*/  LDC.64 R38, c[0x0][0x758] ;  /* 0x0001d600ff267b82 */ /* 0x000e700000000a00 */
[----:B------:R-:W4:Y:S01]  /*3200*/  LDC.64 R40, c[0x0][0x760] ;  /* 0x0001d800ff287b82 */ /* 0x000f220000000a00 */
[----:B---3--:R2:W-:Y:S07]  /*3210*/  STS.128 [UR6+0x347c0], R32 ;  /* 0x0347c020ff007988 */ /* 0x0085ee0008000c06 */
[----:B------:R-:W4:Y:S08]  /*3220*/  LDC.64 R42, c[0x0][0x768] ;  /* 0x0001da00ff2a7b82 */ /* 0x000f300000000a00 */
[----:B------:R-:W3:Y:S01]  /*3230*/  LDC.64 R44, c[0x0][0x770] ;  /* 0x0001dc00ff2c7b82 */ /* 0x000ee20000000a00 */
[----:B-1----:R2:W-:Y:S07]  /*3240*/  STS.128 [UR6+0x347d0], R36 ;  /* 0x0347d024ff007988 */ /* 0x0025ee0008000c06 */
[----:B------:R-:W3:Y:S01]  /*3250*/  LDC.64 R46, c[0x0][0x778] ;  /* 0x0001de00ff2e7b82 */ /* 0x000ee20000000a00 */
[----:B----4-:R2:W-:Y:S04]  /*3260*/  STS.128 [UR6+0x347e0], R40 ;  /* 0x0347e028ff007988 */ /* 0x0105e80008000c06 */
[----:B---3--:R2:W-:Y:S02]  /*3270*/  STS.128 [UR6+0x347f0], R44 ;  /* 0x0347f02cff007988 */ /* 0x0085e40008000c06 */
.L_x_27:
[----:B------:R-:W-:Y:S05]  /*3280*/  BSYNC B0 ;  /* 0x0000000000007941 */ /* 0x000fea0003800000 */
.L_x_26:
[----:B------:R-:W-:Y:S01]  /*3290*/  UISETP.NE.AND UP0, UPT, UR18, 0x1, UPT ;  /* 0x000000011200788c */ /* 0x000fe2000bf05270 */
[----:B------:R-:W-:Y:S01]  /*32a0*/  NOP ;  /* 0x0000000000007918 */ /* 0x000fe20000000000 */
[----:B------:R-:W-:Y:S01]  /*32b0*/  ULDC UR5, c[0x0][0x884] ;  /* 0x0002210000057ab9 */ /* 0x000fe20000000800 */
[----:B------:R-:W-:Y:S01]  /*32c0*/  ULDC.64 UR36, c[0x0][0x800] ;  /* 0x0002000000247ab9 */ /* 0x000fe20000000a00 */
[----:B------:R-:W-:-:S04]  /*32d0*/  USEL UR5, UR5, URZ, UP0 ;  /* 0x0000003f05057287 */ /* 0x000fc80008000000 */
[----:B------:R-:W-:-:S04]  /*32e0*/  UIADD3 UR5, UR4, UR5, URZ ;  /* 0x0000000504057290 */ /* 0x000fc8000fffe03f */
[----:B------:R-:W-:-:S12]  /*32f0*/  UIMAD.WIDE UR36, UR5, 0x80, UR36 ;  /* 0x00000080052478a5 */ /* 0x000fd8000f8e0224 */
.L_x_25:
[----:B------:R-:W-:-:S13]  /*3300*/  ISETP.NE.AND P0, PT, RZ, UR51, PT ;  /* 0x00000033ff007c0c */ /* 0x000fda000bf05270 */
[----:B------:R-:W-:Y:S05]  /*3310*/  @P0 BRA `(.L_x_28) ;  /* 0x00000004000c0947 */ /* 0x000fea0003800000 */
[----:B------:R-:W-:Y:S01]  /*3320*/  ELECT P0, URZ, PT ;  /* 0x00000000003f782f */ /* 0x000fe20003800000 */
[----:B------:R-:W-:-:S12]  /*3330*/  BSSY B0, `(.L_x_29) ;  /* 0x000002c000007945 */ /* 0x000fd80003800000 */
[----:B------:R-:W-:Y:S05]  /*3340*/  @!P0 BRA `(.L_x_30) ;  /* 0x0000000000a88947 */ /* 0x000fea0003800000 */
[----:B--2---:R-:W1:Y:S08]  /*3350*/  LDC.64 R4, c[0x0][0x820] ;  /* 0x00020800ff047b82 */ /* 0x004e700000000a00 */
[----:B------:R-:W2:Y:S01]  /*3360*/  LDC.64 R2, c[0x0][0x818] ;  /* 0x00020600ff027b82 */ /* 0x000ea20000000a00 */
[----:B-1----:R-:W-:-:S06]  /*3370*/  IMAD.WIDE R4, R18, 0x8, R4 ;  /* 0x0000000812047825 */ /* 0x002fcc00078e0204 */
[----:B------:R-:W3:Y:S01]  /*3380*/  LDG.E.64 R4, desc[UR38][R4.64] ;  /* 0x0000002604047981 */ /* 0x000ee2000c1e1b00 */
[----:B--2---:R-:W-:-:S06]  /*3390*/  IMAD.WIDE R2, R18, 0x8, R2 ;  /* 0x0000000812027825 */ /* 0x004fcc00078e0202 */
[----:B------:R-:W2:Y:S01]  /*33a0*/  LDG.E.64 R2, desc[UR38][R2.64] ;  /* 0x0000002602027981 */ /* 0x000ea2000c1e1b00 */
[----:B------:R-:W1:Y:S01]  /*33b0*/  S2UR UR5, SR_CgaCtaId ;  /* 0x00000000000579c3 */ /* 0x000e620000008800 */
[----:B------:R-:W-:Y:S01]  /*33c0*/  UISETP.NE.AND UP0, UPT, UR18, 0x1, UPT ;  /* 0x000000011200788c */ /* 0x000fe2000bf05270 */
[----:B------:R-:W-:Y:S02]  /*33d0*/  UMOV UR4, 0x400 ;  /* 0x0000040000047882 */ /* 0x000fe40000000000 */
[----:B-1----:R-:W-:-:S04]  /*33e0*/  ULEA UR4, UR5, UR4, 0x18 ;  /* 0x0000000405047291 */ /* 0x002fc8000f8ec03f */
[----:B------:R-:W-:-:S04]  /*33f0*/  UIADD3 UR5, UR4, 0x80, URZ ;  /* 0x0000008004057890 */ /* 0x000fc8000fffe03f */
[----:B------:R-:W-:-:S04]  /*3400*/  @!UP0 UIADD3 UR5, UR4, URZ, URZ ;  /* 0x0000003f04058290 */ /* 0x000fc8000fffe03f */
[----:B------:R-:W-:-:S05]  /*3410*/  UIADD3 UR4, UR5, 0x34780, URZ ;  /* 0x0003478005047890 */ /* 0x000fca000fffe03f */
[----:B-----5:R-:W1:Y:S01]  /*3420*/  LDS R0, [UR5+0x3479c] ;  /* 0x03479c05ff007984 */ /* 0x020e620008000800 */
[----:B------:R-:W-:-:S03]  /*3430*/  IMAD.U32 R10, RZ, RZ, UR4 ;  /* 0x00000004ff0a7e24 */ /* 0x000fc6000f8e00ff */
[----:B------:R-:W-:Y:S02]  /*3440*/  STS [UR5+0x347b0], RZ ;  /* 0x0347b0ffff007988 */ /* 0x000fe40008000805 */
[----:B------:R-:W-:-:S05]  /*3450*/  SHF.R.U64 R10, R10, 0x4, RZ ;  /* 0x000000040a0a7819 */ /* 0x000fca00000012ff */
[----:B------:R-:W-:Y:S04]  /*3460*/  STS [UR5+0x34790], R10 ;  /* 0x0347900aff007988 */ /* 0x000fe80008000805 */
[----:B------:R-:W-:Y:S01]  /*3470*/  STS [UR5+0x34794], R10 ;  /* 0x0347940aff007988 */ /* 0x000fe20008000805 */
[----:B---3--:R-:W-:-:S04]  /*3480*/  SHF.L.U64.HI R9, R4, 0x1, R5 ;  /* 0x0000000104097819 */ /* 0x008fc80000010205 */
[----:B------:R-:W-:-:S04]  /*3490*/  LOP3.LUT R9, R9, 0x1fffffff, RZ, 0xc0, !PT ;  /* 0x1fffffff09097812 */ /* 0x000fc800078ec0ff */
[----:B------:R-:W-:Y:S01]  /*34a0*/  SHF.R.U32.HI R5, RZ, 0x4, R9 ;  /* 0x00000004ff057819 */ /* 0x000fe20000011609 */
[----:B--2---:R-:W-:Y:S03]  /*34b0*/  STS.64 [UR5+0x34780], R2 ;  /* 0x03478002ff007988 */ /* 0x004fe60008000a05 */
[----:B-1----:R-:W-:-:S05]  /*34c0*/  LOP3.LUT R0, R0, 0xf, R5, 0xb8, !PT ;  /* 0x0000000f00007812 */ /* 0x002fca00078eb805 */
[----:B------:R1:W-:Y:S04]  /*34d0*/  STS [UR5+0x3479c], R0 ;  /* 0x03479c00ff007988 */ /* 0x0003e80008000805 */
[----:B------:R-:W2:Y:S01]  /*34e0*/  LDS R5, [UR5+0x3479c] ;  /* 0x03479c05ff057984 */ /* 0x000ea20008000800 */
[----:B-1----:R-:W-:Y:S02]  /*34f0*/  SHF.L.U32 R0, R4, 0x1, RZ ;  /* 0x0000000104007819 */ /* 0x002fe400000006ff */
[----:B------:R-:W-:Y:S02]  /*3500*/  IADD3 R4, R13, -0x1, RZ ;  /* 0xffffffff0d047810 */ /* 0x000fe40007ffe0ff */
[----:B------:R-:W-:-:S04]  /*3510*/  LOP3.LUT R0, R0, 0xfffffffe, RZ, 0xc0, !PT ;  /* 0xfffffffe00007812 */ /* 0x000fc800078ec0ff */
[----:B------:R-:W-:-:S05]  /*3520*/  SHF.R.U64 R0, R0, 0x4, R9 ;  /* 0x0000000400007819 */ /* 0x000fca0000001209 */
[----:B------:R-:W-:Y:S01]  /*3530*/  STS [UR5+0x3478c], R0 ;  /* 0x03478c00ff007988 */ /* 0x000fe20008000805 */
[----:B--2---:R-:W-:-:S05]  /*3540*/  LOP3.LUT R6, R5, 0xf0, RZ, 0xb8, !PT ;  /* 0x000000f005067812 */ /* 0x004fca00078eb8ff */
[----:B------:R4:W-:Y:S04]  /*3550*/  STS [UR5+0x3479c], R6 ;  /* 0x03479c06ff007988 */ /* 0x0009e80008000805 */
[----:B------:R-:W1:Y:S01]  /*3560*/  LDS R5, [UR5+0x3479c] ;  /* 0x03479c05ff057984 */ /* 0x000e620008000800 */
[----:B----4-:R-:W-:Y:S02]  /*3570*/  CS2R R6, SRZ ;  /* 0x0000000000067805 */ /* 0x010fe4000001ff00 */
[----:B-1----:R-:W-:Y:S01]  /*3580*/  LOP3.LUT R11, R5, 0xf00, RZ, 0xb8, !PT ;  /* 0x00000f00050b7812 */ /* 0x002fe200078eb8ff */
[----:B------:R-:W-:-:S04]  /*3590*/  VIADD R5, R19, 0xffffffff ;  /* 0xffffffff13057836 */ /* 0x000fc80000000000 */
[----:B------:R-:W-:Y:S04]  /*35a0*/  STS.64 [UR5+0x34798], R10 ;  /* 0x0347980aff007988 */ /* 0x000fe80008000a05 */
[----:B------:R-:W1:Y:S04]  /*35b0*/  LDS R8, [UR5+0x3479c] ;  /* 0x03479c05ff087984 */ /* 0x000e680008000800 */
[----:B------:R3:W-:Y:S01]  /*35c0*/  STS.128 [UR5+0x347a0], R4 ;  /* 0x0347a004ff007988 */ /* 0x0007e20008000c05 */
[----:B-1----:R-:W-:-:S05]  /*35d0*/  LOP3.LUT R8, R8, 0xf000, RZ, 0xb8, !PT ;  /* 0x0000f00008087812 */ /* 0x002fca00078eb8ff */
[----:B------:R3:W-:Y:S02]  /*35e0*/  STS [UR5+0x3479c], R8 ;  /* 0x03479c08ff007988 */ /* 0x0007e40008000805 */
.L_x_30:
[----:B------:R-:W-:Y:S05]  /*35f0*/  BSYNC B0 ;  /* 0x0000000000007941 */ /* 0x000fea0003800000 */
.L_x_29:
[----:B------:R-:W-:Y:S01]  /*3600*/  ELECT P0, URZ, PT ;  /* 0x00000000003f782f */ /* 0x000fe20003800000 */
[----:B------:R-:W-:Y:S01]  /*3610*/  NOP ;  /* 0x0000000000007918 */ /* 0x000fe20000000000 */
[----:B------:R-:W-:Y:S11]  /*3620*/  BSSY B0, `(.L_x_31) ;  /* 0x0000004000007945 */ /* 0x000ff60003800000 */
[----:B------:R-:W-:Y:S05]  /*3630*/  @!P0 BRA `(.L_x_32) ;  /* 0x0000000000088947 */ /* 0x000fea0003800000 */
[----:B------:R0:W-:Y:S01]  /*3640*/  UTMACMDFLUSH ;  /* 0x00000000000079b7 */ /* 0x0001e20000000000 */
[----:B------:R-:W-:-:S04]  /*3650*/  DEPBAR.LE SB0, 0x0 ;  /* 0x000080000000791a */ /* 0x000fc80000000000 */
.L_x_32:
[----:B------:R-:W-:Y:S05]  /*3660*/  BSYNC B0 ;  /* 0x0000000000007941 */ /* 0x000fea0003800000 */
.L_x_31:
[----:B------:R-:W1:Y:S01]  /*3670*/  S2UR UR5, SR_CgaCtaId ;  /* 0x00000000000579c3 */ /* 0x000e620000008800 */
[----:B-----5:R-:W2:Y:S01]  /*3680*/  S2R R0, SR_LANEID ;  /* 0x0000000000007919 */ /* 0x020ea20000000000 */
[----:B------:R-:W-:Y:S01]  /*3690*/  UISETP.NE.AND UP0, UPT, UR18, 0x1, UPT ;  /* 0x000000011200788c */ /* 0x000fe2000bf05270 */
[----:B------:R-:W-:Y:S02]  /*36a0*/  UMOV UR4, 0x400 ;  /* 0x0000040000047882 */ /* 0x000fe40000000000 */
[----:B-1----:R-:W-:-:S04]  /*36b0*/  ULEA UR4, UR5, UR4, 0x18 ;  /* 0x0000000405047291 */ /* 0x002fc8000f8ec03f */
[----:B------:R-:W-:-:S04]  /*36c0*/  UIADD3 UR5, UR4, 0x80, URZ ;  /* 0x0000008004057890 */ /* 0x000fc8000fffe03f */
[----:B------:R-:W-:Y:S01]  /*36d0*/  @!UP0 UIADD3 UR5, UR4, URZ, URZ ;  /* 0x0000003f04058290 */ /* 0x000fe2000fffe03f */
[----:B--2---:R-:W-:-:S05]  /*36e0*/  SHF.L.U32 R0, R0, 0x2, RZ ;  /* 0x0000000200007819 */ /* 0x004fca00000006ff */
[----:B------:R-:W-:Y:S02]  /*36f0*/  MOV R3, UR5 ;  /* 0x0000000500037c02 */ /* 0x000fe40008000f00 */
[C---:B------:R-:W-:Y:S02]  /*3700*/  IADD3 R2, P0, R0.reuse, UR36, RZ ;  /* 0x0000002400027c10 */ /* 0x040fe4000ff1e0ff */
[----:B---3--:R-:W-:-:S03]  /*3710*/  IADD3 R4, R0, 0x34780, R3 ;  /* 0x0003478000047810 */ /* 0x008fc60007ffe003 */
[----:B------:R-:W-:Y:S02]  /*3720*/  IMAD.X R3, RZ, RZ, UR37, P0 ;  /* 0x00000025ff037e24 */ /* 0x000fe400080e06ff */
[----:B------:R-:W1:Y:S04]  /*3730*/  LDS R5, [R4] ;  /* 0x0000000004057984 */ /* 0x000e680000000800 */
[----:B-1----:R1:W5:Y:S02]  /*3740*/  ATOMG.E.EXCH.STRONG.GPU PT, RZ, [R2], R5 ;  /* 0x0000000502ff73a8 */ /* 0x00236400041ee100 */
.L_x_28:
[----:B-----5:R-:W-:Y:S01]  /*3750*/  SHF.R.S32.HI R0, RZ, 0x1f, R21 ;  /* 0x0000001fff007819 */ /* 0x020fe20000011415 */
[----:B------:R-:W3:Y:S01]  /*3760*/  S2UR UR56, SR_CgaCtaId ;  /* 0x00000000003879c3 */ /* 0x000ee20000008800 */
[----:B------:R-:W-:Y:S01]  /*3770*/  UISETP.NE.AND UP1, UPT, UR18, 0x1, UPT ;  /* 0x000000011200788c */ /* 0x000fe2000bf25270 */
[----:B--2---:R-:W-:Y:S01]  /*3780*/  MOV R6, 0x1 ;  /* 0x0000000100067802 */ /* 0x004fe20000000f00 */
[----:B------:R-:W-:Y:S01]  /*3790*/  UISETP.NE.AND UP0, UPT, UR29, URZ, UPT ;  /* 0x0000003f1d00728c */ /* 0x000fe2000bf05270 */
[----:B------:R-:W-:Y:S01]  /*37a0*/  LEA.HI R0, R0, R21, RZ, 0x7 ;  /* 0x0000001500007211 */ /* 0x000fe200078f38ff */
[----:B------:R-:W-:Y:S01]  /*37b0*/  UMOV UR47, 0x400 ;  /* 0x00000400002f7882 */ /* 0x000fe20000000000 */
[----:B------:R-:W-:Y:S01]  /*37c0*/  USHF.L.U32 UR50, UR29, 0x3, URZ ;  /* 0x000000031d327899 */ /* 0x000fe2000800063f */
[----:B------:R-:W-:Y:S01]  /*37d0*/  MOV R152, RZ ;  /* 0x000000ff00987202 */ /* 0x000fe20000000f00 */
[----:B------:R-:W-:Y:S01]  /*37e0*/  USEL UR4, URZ, 0x1, UP0 ;  /* 0x000000013f047887 */ /* 0x000fe20008000000 */
[----:B------:R-:W-:Y:S01]  /*37f0*/  LOP3.LUT R0, R0, 0xffffff80, RZ, 0xc0, !PT ;  /* 0xffffff8000007812 */ /* 0x000fe200078ec0ff */
[----:B------:R-:W-:-:S02]  /*3800*/  ULOP3.LUT UR53, UR50, 0x8, URZ, 0xc0, !UPT ;  /* 0x0000000832357892 */ /* 0x000fc4000f8ec03f */
[----:B------:R-:W-:Y:S01]  /*3810*/  ULOP3.LUT UR43, UR40, 0x1, URZ, 0xfc, !UPT ;  /* 0x00000001282b7892 */ /* 0x000fe2000f8efc3f */
[----:B------:R-:W-:Y:S01]  /*3820*/  IADD3 R0, -R0, R21, RZ ;  /* 0x0000001500007210 */ /* 0x000fe20007ffe1ff */
[----:B------:R-:W-:Y:S01]  /*3830*/  ULOP3.LUT UR52, UR59, 0x1, URZ, 0xfc, !UPT ;  /* 0x000000013b347892 */ /* 0x000fe2000f8efc3f */
[----:B------:R-:W-:Y:S01]  /*3840*/  MOV R153, UR4 ;  /* 0x0000000400997c02 */ /* 0x000fe20008000f00 */
[----:B------:R-:W-:Y:S01]  /*3850*/  ULOP3.LUT UR54, UR61, 0x1, URZ, 0xfc, !UPT ;  /* 0x000000013d367892 */ /* 0x000fe2000f8efc3f */
[----:B-1----:R-:W-:Y:S01]  /*3860*/  SHF.R.S32.HI R3, RZ, 0x1f, R0 ;  /* 0x0000001fff037819 */ /* 0x002fe20000011400 */
[C---:B------:R-:W-:Y:S01]  /*3870*/  VIADD R157, R0.reuse, 0x1f ;  /* 0x0000001f009d7836 */ /* 0x040fe20000000000 */
[----:B------:R-:W-:Y:S01]  /*3880*/  SHF.L.U32 R2, R0, 0x6, RZ ;  /* 0x0000000600027819 */ /* 0x000fe200000006ff */
[----:B------:R-:W-:Y:S01]  /*3890*/  ULOP3.LUT UR55, UR50, 0x8, URZ, 0xc, !UPT ;  /* 0x0000000832377892 */ /* 0x000fe2000f8e0c3f */
[----:B------:R-:W-:Y:S01]  /*38a0*/  LEA.HI R4, R3, R0, RZ, 0x5 ;  /* 0x0000000003047211 */ /* 0x000fe200078f28ff */
[----:B------:R-:W-:Y:S01]  /*38b0*/  ULOP3.LUT UR53, UR53, 0x18, URZ, 0x3c, !UPT ;  /* 0x0000001835357892 */ /* 0x000fe2000f8e3c3f */
[----:B------:R-:W-:Y:S01]  /*38c0*/  LOP3.LUT R5, R2, 0x40, RZ, 0xc0, !PT ;  /* 0x0000004002057812 */ /* 0x000fe200078ec0ff */
[----:B---3--:R-:W-:Y:S01]  /*38d0*/  ULEA UR47, UR56, UR47, 0x18 ;  /* 0x0000002f382f7291 */ /* 0x008fe2000f8ec03f */
[----:B------:R-:W-:-:S02]  /*38e0*/  SHF.R.U32.HI R2, RZ, 0x1, R4 ;  /* 0x00000001ff027819 */ /* 0x000fc40000011604 */
[-C--:B------:R-:W-:Y:S01]  /*38f0*/  LEA.HI R4, R3, R0.reuse, RZ, 0x3 ;  /* 0x0000000003047211 */ /* 0x080fe200078f18ff */
[----:B------:R-:W-:Y:S01]  /*3900*/  UIADD3 UR48, UR47, 0x80, URZ ;  /* 0x000000802f307890 */ /* 0x000fe2000fffe03f */
[----:B----4-:R-:W-:Y:S01]  /*3910*/  LOP3.LUT R7, R5, 0x30, R2, 0xf8, !PT ;  /* 0x0000003005077812 */ /* 0x010fe200078ef802 */
[----:B------:R-:W-:Y:S01]  /*3920*/  UIADD3 UR49, UR47, 0x34500, URZ ;  /* 0x000345002f317890 */ /* 0x000fe2000fffe03f */
[-C--:B------:R-:W-:Y:S01]  /*3930*/  LEA.HI R2, R0, R0.reuse, RZ, 0x1 ;  /* 0x0000000000027211 */ /* 0x080fe200078f08ff */
[----:B------:R-:W-:Y:S01]  /*3940*/  @!UP1 UIADD3 UR48, UR47, URZ, URZ ;  /* 0x0000003f2f309290 */ /* 0x000fe2000fffe03f */
[----:B------:R-:W-:Y:S01]  /*3950*/  LEA.HI R3, R3, R0, RZ, 0x4 ;  /* 0x0000000003037211 */ /* 0x000fe200078f20ff */
[----:B------:R-:W-:Y:S01]  /*3960*/  UIADD3 UR5, UR50, UR49, URZ ;  /* 0x0000003132057290 */ /* 0x000fe2000fffe03f */
[----:B------:R-:W-:Y:S01]  /*3970*/  SHF.R.S32.HI R2, RZ, 0x1, R2 ;  /* 0x00000001ff027819 */ /* 0x000fe20000011402 */
[----:B------:R-:W-:Y:S01]  /*3980*/  UIADD3 UR48, UR48, 0x34780, URZ ;  /* 0x0003478030307890 */ /* 0x000fe2000fffe03f */
[----:B------:R-:W-:-:S02]  /*3990*/  LOP3.LUT R7, R7, 0x8, R4, 0xf8, !PT ;  /* 0x0000000807077812 */ /* 0x000fc400078ef804 */
[----:B------:R-:W-:Y:S01]  /*39a0*/  SHF.R.S32.HI R4, RZ, 0x4, R3 ;  /* 0x00000004ff047819 */ /* 0x000fe20000011403 */
[----:B------:R-:W-:-:S03]  /*39b0*/  IMAD.SHL.U32 R2, R2, 0x80, RZ ;  /* 0x0000008002027824 */ /* 0x000fc600078e00ff */
[----:B------:R-:W-:Y:S02]  /*39c0*/  LEA.HI R3, R3, R4, RZ, 0x1 ;  /* 0x0000000403037211 */ /* 0x000fe400078f08ff */
[----:B------:R-:W-:Y:S02]  /*39d0*/  LOP3.LUT R2, R2, 0x180, RZ, 0xc0, !PT ;  /* 0x0000018002027812 */ /* 0x000fe400078ec0ff */
[----:B------:R-:W-:Y:S02]  /*39e0*/  LOP3.LUT R3, R3, 0x7ffffe, RZ, 0xc0, !PT ;  /* 0x007ffffe03037812 */ /* 0x000fe400078ec0ff */
[----:B------:R-:W-:Y:S02]  /*39f0*/  LOP3.LUT R5, R2, R5, RZ, 0xfc, !PT ;  /* 0x0000000502057212 */ /* 0x000fe400078efcff */
[----:B------:R-:W-:Y:S02]  /*3a00*/  IADD3 R3, R4, -R3, RZ ;  /* 0x8000000304037210 */ /* 0x000fe40007ffe0ff */
[----:B------:R-:W-:-:S04]  /*3a10*/  SHF.R.U32.HI R5, RZ, 0x3, R5 ;  /* 0x00000003ff057819 */ /* 0x000fc80000011605 */
[----:B------:R-:W-:-:S05]  /*3a20*/  LOP3.LUT R156, R5, R7, R2, 0x1e, !PT ;  /* 0x00000007059c7212 */ /* 0x000fca00078e1e02 */
[----:B------:R-:W-:-:S07]  /*3a30*/  IMAD R156, R3, 0x200, R156 ;  /* 0x00000200039c7824 */ /* 0x000fce00078e029c */
.L_x_236:
[----:B-12---:R-:W1:Y:S02]  /*3a40*/  LDC.64 R2, c[0x0][0x290] ;  /* 0x0000a400ff027b82 */ /* 0x006e640000000a00 */
[----:B-1----:R-:W-:-:S05]  /*3a50*/  IMAD.WIDE R2, R18, 0xc, R2 ;  /* 0x0000000c12027825 */ /* 0x002fca00078e0202 */
[----:B------:R-:W2:Y:S01]  /*3a60*/  LDG.E R4, desc[UR38][R2.64+0x8] ;  /* 0x0000082602047981 */ /* 0x000ea2000c1e1900 */
[----:B------:R-:W-:Y:S01]  /*3a70*/  SHF.L.U32 R8, R153, 0x1f, RZ ;  /* 0x0000001f99087819 */ /* 0x000fe200000006ff */
[----:B------:R-:W-:Y:S01]  /*3a80*/  UMOV UR5, UR41 ;  /* 0x0000002900057c82 */ /* 0x000fe20008000000 */
[----:B------:R-:W-:-:S04]  /*3a90*/  MOV R7, UR49 ;  /* 0x0000003100077c02 */ /* 0x000fc80008000f00 */
[----:B------:R-:W1:Y:S01]  /*3aa0*/  SYNCS.PHASECHK.TRANS64.TRYWAIT P0, [R7+UR50], R8 ;  /* 0x00000008070075a7 */ /* 0x000e620008000172 */
[----:B--2---:R-:W-:-:S04]  /*3ab0*/  IADD3 R5, R4, 0x3f, RZ ;  /* 0x0000003f04057810 */ /* 0x004fc80007ffe0ff */
[----:B------:R-:W-:-:S04]  /*3ac0*/  SHF.R.S32.HI R0, RZ, 0x1f, R5 ;  /* 0x0000001fff007819 */ /* 0x000fc80000011405 */
[----:B------:R-:W-:Y:S01]  /*3ad0*/  LEA.HI R5, R0, R5, RZ, 0x6 ;  /* 0x0000000500057211 */ /* 0x000fe200078f30ff */
[----:B-1----:R-:W-:Y:S06]  /*3ae0*/  @!P0 BRA `(.L_x_33) ;  /* 0x0000030400588947 */ /* 0x002fec0003800000 */
.L_x_534:
[----:B------:R2:W-:Y:S01]  /*3af0*/  STL [R1+0x400], RZ ;  /* 0x000400ff01007387 */ /* 0x0005e20000100800 */
[----:B------:R-:W-:Y:S01]  /*3b00*/  ISETP.GE.AND P0, PT, R4, 0x1, PT ;  /* 0x000000010400780c */ /* 0x000fe20003f06270 */
[----:B------:R-:W-:Y:S01]  /*3b10*/  UMOV UR4, URZ ;  /* 0x0000003f00047c82 */ /* 0x000fe20008000000 */
[--C-:B------:R-:W-:Y:S01]  /*3b20*/  IMAD.MOV.U32 R155, RZ, RZ, R18.reuse ;  /* 0x000000ffff9b7224 */ /* 0x100fe200078e0012 */
[----:B------:R2:W-:Y:S01]  /*3b30*/  STL [R1+0x404], RZ ;  /* 0x000404ff01007387 */ /* 0x0005e20000100800 */
[----:B------:R-:W-:Y:S02]  /*3b40*/  SHF.R.S32.HI R19, RZ, 0x1f, R18 ;  /* 0x0000001fff137819 */ /* 0x000fe40000011412 */
[----:B------:R-:W-:Y:S02]  /*3b50*/  CS2R R150, SRZ ;  /* 0x0000000000967805 */ /* 0x000fe4000001ff00 */
[----:B------:R-:W-:Y:S01]  /*3b60*/  MOV R0, UR42 ;  /* 0x0000002a00007c02 */ /* 0x000fe20008000f00 */
[----:B------:R2:W-:Y:S01]  /*3b70*/  STL [R1+0x408], RZ ;  /* 0x000408ff01007387 */ /* 0x0005e20000100800 */
[----:B------:R-:W-:-:S02]  /*3b80*/  CS2R R24, SRZ ;  /* 0x0000000000187805 */ /* 0x000fc4000001ff00 */
[----:B------:R-:W-:Y:S02]  /*3b90*/  CS2R R26, SRZ ;  /* 0x00000000001a7805 */ /* 0x000fe4000001ff00 */
[----:B------:R-:W-:Y:S01]  /*3ba0*/  CS2R R28, SRZ ;  /* 0x00000000001c7805 */ /* 0x000fe2000001ff00 */
[----:B------:R2:W-:Y:S01]  /*3bb0*/  STL [R1+0x40c], RZ ;  /* 0x00040cff01007387 */ /* 0x0005e20000100800 */
[----:B------:R-:W-:Y:S02]  /*3bc0*/  CS2R R30, SRZ ;  /* 0x00000000001e7805 */ /* 0x000fe4000001ff00 */
[----:B------:R-:W-:Y:S02]  /*3bd0*/  CS2R R32, SRZ ;  /* 0x0000000000207805 */ /* 0x000fe4000001ff00 */
[----:B------:R-:W-:Y:S01]  /*3be0*/  CS2R R34, SRZ ;  /* 0x0000000000227805 */ /* 0x000fe2000001ff00 */
        /* <DEDUP_REMOVED lines=55> */
[----:B------:R-:W-:Y:S01]  /*3f60*/  SHF.R.S32.HI R5, RZ, 0x6, R5 ;  /* 0x00000006ff057819 */ /* 0x000fe20000011405 */
        /* <DEDUP_REMOVED lines=21> */
[----:B------:R-:W-:-:S03]  /*40c0*/  CS2R R148, SRZ ;  /* 0x0000000000947805 */ /* 0x000fc6000001ff00 */
[----:B------:R2:W-:Y:S04]  /*40d0*/  STL [R1+0x460], RZ ;  /* 0x000460ff01007387 */ /* 0x0005e80000100800 */
        /* <DEDUP_REMOVED lines=231> */
[----:B------:R2:W-:Y:S04]  /*4f50*/  STL [R1], RZ ;  /* 0x000000ff01007387 */ /* 0x0005e80000100800 */
        /* <DEDUP_REMOVED lines=126> */
[----:B------:R2:W-:Y:S01]  /*5740*/  STL [R1+0x1fc], RZ ;  /* 0x0001fcff01007387 */ /* 0x0005e20000100800 */
[----:B------:R-:W-:Y:S05]  /*5750*/  @!P0 BRA `(.L_x_34) ;  /* 0x000000b800488947 */ /* 0x000fea0003800000 */
[----:B------:R-:W-:-:S06]  /*5760*/  UISETP.NE.AND UP0, UPT, UR43, 0x3, UPT ;  /* 0x000000032b00788c */ /* 0x000fcc000bf05270 */
[----:B------:R-:W-:-:S13]  /*5770*/  PLOP3.LUT P1, PT, PT, PT, UP0, 0x80, 0x0 ;  /* 0x000000000000781c */ /* 0x000fda0003f2f008 */
[----:B------:R-:W-:Y:S05]  /*5780*/  @!P1 BRA `(.L_x_35) ;  /* 0x0000000000049947 */ /* 0x000fea0003800000 */
[----:B------:R-:W-:Y:S01]  /*5790*/  BPT.TRAP 0x1 ;  /* 0x000000040000795c */ /* 0x000fe20000300000 */
.L_x_35:
[----:B------:R-:W-:Y:S01]  /*57a0*/  ULEA UR4, UR41, UR47, 0x3 ;  /* 0x0000002f29047291 */ /* 0x000fe2000f8e183f */
[----:B------:R-:W-:-:S04]  /*57b0*/  MOV R0, UR42 ;  /* 0x0000002a00007c02 */ /* 0x000fc80008000f00 */
[----:B------:R-:W-:-:S04]  /*57c0*/  SHF.L.U32 R0, R0, 0x1f, RZ ;  /* 0x0000001f00007819 */ /* 0x000fc800000006ff */
[----:B------:R3:W4:Y:S01]  /*57d0*/  SYNCS.PHASECHK.TRANS64.TRYWAIT P0, [UR4+0x34480], R0 ;  /* 0x03448000ff0075a7 */ /* 0x0007220008000144 */
[----:B------:R-:W-:Y:S05]  /*57e0*/  @!P1 BRA `(.L_x_36) ;  /* 0x0000000000049947 */ /* 0x000fea0003800000 */
[----:B------:R-:W-:Y:S01]  /*57f0*/  BPT.TRAP 0x1 ;  /* 0x000000040000795c */ /* 0x000fe20000300000 */
.L_x_36:
[----:B----4-:R-:W-:Y:S05]  /*5800*/  @P0 BRA `(.L_x_37) ;  /* 0x0000000000080947 */ /* 0x010fea0003800000 */
[----:B------:R-:W4:Y:S02]  /*5810*/  SYNCS.PHASECHK.TRANS64.TRYWAIT P0, [UR4+0x34480], R0 ;  /* 0x03448000ff0075a7 */ /* 0x000f240008000144 */
[----:B----4-:R-:W-:Y:S05]  /*5820*/  @!P0 BRA `(.L_x_38) ;  /* 0x000002e800248947 */ /* 0x010fea0003800000 */
.L_x_37:
[----:B------:R-:W-:Y:S01]  /*5830*/  UIADD3 UR5, UR47, 0x18000, URZ ;  /* 0x000180002f057890 */ /* 0x000fe2000fffe03f */
[----:B------:R-:W-:Y:S01]  /*5840*/  WARPGROUP.ARRIVE ;  /* 0x00000000000079c5 */ /* 0x000fe20000000000 */
[----:B------:R-:W-:Y:S01]  /*5850*/  USHF.R.U32.HI UR4, URZ, 0x4, UR47 ;  /* 0x000000043f047899 */ /* 0x000fe2000801162f */
[----:B------:R-:W-:Y:S01]  /*5860*/  STL [R1+0x1168], R156 ;  /* 0x0011689c01007387 */ /* 0x000fe20000100800 */
[----:B------:R-:W-:Y:S02]  /*5870*/  USHF.R.U32.HI UR5, URZ, 0x4, UR5 ;  /* 0x000000043f057899 */ /* 0x000fe40008011605 */
[----:B------:R-:W-:Y:S01]  /*5880*/  ULOP3.LUT UR4, UR4, 0x3fff, URZ, 0xc0, !UPT ;  /* 0x00003fff04047892 */ /* 0x000fe2000f8ec03f */
[----:B------:R-:W-:Y:S01]  /*5890*/  STL [R1+0x1164], R157 ;  /* 0x0011649d01007387 */ /* 0x000fe20000100800 */
[----:B------:R-:W-:Y:S02]  /*58a0*/  ULOP3.LUT UR5, UR5, 0x3fff, URZ, 0xc0, !UPT ;  /* 0x00003fff05057892 */ /* 0x000fe4000f8ec03f */
[----:B------:R-:W-:Y:S01]  /*58b0*/  ULOP3.LUT UR6, UR4, 0x10000, URZ, 0xfc, !UPT ;  /* 0x0001000004067892 */ /* 0x000fe2000f8efc3f */
[----:B------:R-:W-:Y:S01]  /*58c0*/  STL [R1+0x1160], R155 ;  /* 0x0011609b01007387 */ /* 0x000fe20000100800 */
[----:B------:R-:W-:-:S02]  /*58d0*/  ULOP3.LUT UR4, UR5, 0x10000, URZ, 0xfc, !UPT ;  /* 0x0001000005047892 */ /* 0x000fc4000f8efc3f */
[----:B------:R-:W-:Y:S01]  /*58e0*/  ULEA UR5, UR41, UR6, 0xb ;  /* 0x0000000629057291 */ /* 0x000fe2000f8e583f */
[----:B------:R-:W-:Y:S01]  /*58f0*/  STL [R1+0x115c], R152 ;  /* 0x00115c9801007387 */ /* 0x000fe20000100800 */
[----:B------:R-:W-:Y:S01]  /*5900*/  ULEA UR4, UR41, UR4, 0xb ;  /* 0x0000000429047291 */ /* 0x000fe2000f8e583f */
[----:B------:R-:W-:Y:S01]  /*5910*/  UMOV UR9, 0x40000040 ;  /* 0x4000004000097882 */ /* 0x000fe20000000000 */
[----:B------:R-:W-:Y:S01]  /*5920*/  UMOV UR11, 0x40000040 ;  /* 0x40000040000b7882 */ /* 0x000fe20000000000 */
[----:B------:R-:W-:Y:S02]  /*5930*/  STL [R1+0x1158], R153 ;  /* 0x0011589901007387 */ /* 0x000fe40000100800 */
[----:B------:R-:W-:Y:S02]  /*5940*/  UMOV UR8, UR5 ;  /* 0x0000000500087c82 */ /* 0x000fe40008000000 */
[----:B------:R-:W-:Y:S01]  /*5950*/  UMOV UR10, UR4 ;  /* 0x00000004000a7c82 */ /* 0x000fe20008000000 */
[----:B------:R-:W-:Y:S01]  /*5960*/  STL [R1+0xb08], R22 ;  /* 0x000b081601007387 */ /* 0x000fe20000100800 */
[----:B------:R-:W-:Y:S01]  /*5970*/  HGMMA.64x256x16.F32 R24, gdesc[UR8], RZ, !UPT, gsb0 ;  /* 0x03e00000081879f0 */ /* 0x000fe2000c0008ff */
[----:B------:R-:W-:-:S02]  /*5980*/  UIADD3 UR8, UR5, 0x200, URZ ;  /* 0x0000020005087890 */ /* 0x000fc4000fffe03f */
[----:B------:R-:W-:Y:S01]  /*5990*/  STL [R1+0xb04], R19 ;  /* 0x000b041301007387 */ /* 0x000fe20000100800 */
[----:B------:R-:W-:-:S03]  /*59a0*/  UMOV UR9, 0x40000040 ;  /* 0x4000004000097882 */ /* 0x000fc60000000000 */
[----:B------:R-:W-:Y:S04]  /*59b0*/  STL [R1+0xb00], R18 ;  /* 0x000b001201007387 */ /* 0x000fe80000100800 */
[----:B------:R-:W-:Y:S04]  /*59c0*/  STL [R1+0xafc], R17 ;  /* 0x000afc1101007387 */ /* 0x000fe80000100800 */
[----:B------:R-:W-:Y:S04]  /*59d0*/  STL [R1+0xaf8], R16 ;  /* 0x000af81001007387 */ /* 0x000fe80000100800 */
[----:B------:R-:W-:Y:S04]  /*59e0*/  STL [R1+0xaf4], R7 ;  /* 0x000af40701007387 */ /* 0x000fe80000100800 */
[----:B------:R-:W-:Y:S04]  /*59f0*/  STL [R1+0xaf0], R6 ;  /* 0x000af00601007387 */ /* 0x000fe80000100800 */
[----:B------:R-:W-:Y:S04]  /*5a00*/  STL [R1+0xaec], R5 ;  /* 0x000aec0501007387 */ /* 0x000fe80000100800 */
[----:B------:R-:W-:Y:S01]  /*5a10*/  STL [R1+0xae8], R4 ;  /* 0x000ae80401007387 */ /* 0x000fe20000100800 */
[----:B------:R-:W-:-:S03]  /*5a20*/  WARPGROUP.DEPBAR.LE gsb0, 0x0 ;  /* 0x00008000000079c5 */ /* 0x000fc60000010000 */
[----:B------:R-:W-:Y:S04]  /*5a30*/  STL.64 [R1+0x400], R24 ;  /* 0x0004001801007387 */ /* 0x000fe80000100a00 */
        /* <DEDUP_REMOVED lines=62> */
[----:B------:R4:W-:Y:S02]  /*5e20*/  STL.64 [R1+0x5f8], R150 ;  /* 0x0005f89601007387 */ /* 0x0009e40000100a00 */
[----:B----4-:R-:W-:-:S06]  /*5e30*/  WARPGROUP.ARRIVE ;  /* 0x00000000000079c5 */ /* 0x010fcc0000000000 */
[----:B------:R-:W-:Y:S01]  /*5e40*/  HGMMA.64x256x16.F32 R24, gdesc[UR8], RZ, !UPT, gsb0 ;  /* 0x03e00000081879f0 */ /* 0x000fe2000c0008ff */
[----:B------:R-:W-:Y:S01]  /*5e50*/  UIADD3 UR8, UR5, 0x400, URZ ;  /* 0x0000040005087890 */ /* 0x000fe2000fffe03f */
[----:B------:R-:W-:Y:S01]  /*5e60*/  UMOV UR9, 0x40000040 ;  /* 0x4000004000097882 */ /* 0x000fe20000000000 */
[----:B------:R-:W-:Y:S02]  /*5e70*/  WARPGROUP.DEPBAR.LE gsb0, 0x0 ;  /* 0x00008000000079c5 */ /* 0x000fe40000010000 */
        /* <DEDUP_REMOVED lines=69> */
[----:B------:R-:W-:Y:S01]  /*62d0*/  STL.64 [R1], R24 ;  /* 0x0000001801007387 */ /* 0x000fe20000100a00 */
[----:B------:R-:W-:Y:S01]  /*62e0*/  IMAD.MOV.U32 R227, RZ, RZ, R53 ;  /* 0x000000ffffe37224 */ /* 0x000fe200078e0035 */
[----:B------:R-:W-:Y:S01]  /*62f0*/  MOV R226, R54 ;  /* 0x0000003600e27202 */ /* 0x000fe20000000f00 */
[----:B------:R-:W-:Y:S01]  /*6300*/  IMAD.MOV.U32 R224, RZ, RZ, R56 ;  /* 0x000000ffffe07224 */ /* 0x000fe200078e0038 */
[----:B------:R-:W-:Y:S01]  /*6310*/  STL.64 [R1+0x8], R26 ;  /* 0x0000081a01007387 */ /* 0x000fe20000100a00 */
[----:B------:R-:W-:Y:S01]  /*6320*/  MOV R225, R55 ;  /* 0x0000003700e17202 */ /* 0x000fe20000000f00 */
[----:B------:R-:W-:Y:S01]  /*6330*/  IMAD.MOV.U32 R221, RZ, RZ, R59 ;  /* 0x000000ffffdd7224 */ /* 0x000fe200078e003b */
[----:B------:R-:W-:Y:S01]  /*6340*/  MOV R223, R57 ;  /* 0x0000003900df7202 */ /* 0x000fe20000000f00 */
        /* <DEDUP_REMOVED lines=82> */
[----:B-1----:R-:W-:Y:S01]  /*6870*/  IMAD.MOV.U32 R3, RZ, RZ, R149 ;  /* 0x000000ffff037224 */ /* 0x002fe200078e0095 */
[----:B------:R-:W-:Y:S01]  /*6880*/  MOV R160, R120 ;  /* 0x0000007800a07202 */ /* 0x000fe20000000f00 */
[----:B------:R1:W-:Y:S01]  /*6890*/  STL [R1+0x70], R52 ;  /* 0x0000703401007387 */ /* 0x0003e20000100800 */
[----:B------:R-:W-:-:S02]  /*68a0*/  MOV R159, R121 ;  /* 0x00000079009f7202 */ /* 0x000fc40000000f00 */
[----:B------:R-:W-:Y:S02]  /*68b0*/  MOV R157, R123 ;  /* 0x0000007b009d7202 */ /* 0x000fe40000000f00 */
[----:B------:R-:W-:Y:S02]  /*68c0*/  MOV R156, R124 ;  /* 0x0000007c009c7202 */ /* 0x000fe40000000f00 */
[----:B------:R-:W-:Y:S02]  /*68d0*/  MOV R154, R126 ;  /* 0x0000007e009a7202 */ /* 0x000fe40000000f00 */
[----:B------:R-:W-:Y:S02]  /*68e0*/  MOV R153, R127 ;  /* 0x0000007f00997202 */ /* 0x000fe40000000f00 */
[----:B------:R-:W-:Y:S02]  /*68f0*/  MOV R23, R129 ;  /* 0x0000008100177202 */ /* 0x000fe40000000f00 */
        /* <DEDUP_REMOVED lines=14> */
[----:B---3--:R-:W-:Y:S02]  /*69e0*/  MOV R0, R151 ;  /* 0x0000009700007202 */ /* 0x008fe40000000f00 */
[----:B-1----:R-:W-:-:S06]  /*69f0*/  WARPGROUP.ARRIVE ;  /* 0x00000000000079c5 */ /* 0x002fcc0000000000 */
[----:B------:R-:W-:Y:S03]  /*6a00*/  HGMMA.64x256x16.F32 R24, gdesc[UR8], RZ, !UPT, gsb0 ;  /* 0x03e00000081879f0 */ /* 0x000fe6000c0008ff */
        /* <DEDUP_REMOVED lines=64> */
[----:B------:R1:W-:Y:S04]  /*6e10*/  STL.64 [R1+0x1170], R24 ;  /* 0x0011701801007387 */ /* 0x0003e80000100a00 */
[----:B-1----:R-:W3:Y:S04]  /*6e20*/  LDL.LU R24, [R1+0x400] ;  /* 0x0004000001187983 */ /* 0x002ee80000300800 */
[----:B------:R-:W3:Y:S04]  /*6e30*/  LDL.LU R25, [R1+0x404] ;  /* 0x0004040001197983 */ /* 0x000ee80000300800 */
        /* <DEDUP_REMOVED lines=125> */
[----:B------:R-:W3:Y:S01]  /*7610*/  LDL.LU R151, [R1+0x5fc] ;  /* 0x0005fc0001977983 */ /* 0x000ee20000300800 */
[----:B------:R-:W-:-:S02]  /*7620*/  UIADD3 UR8, UR5, 0x2, URZ ;  /* 0x0000000205087890 */ /* 0x000fc4000fffe03f */
[----:B------:R-:W-:Y:S01]  /*7630*/  UIADD3 UR10, UR4, 0x2, URZ ;  /* 0x00000002040a7890 */ /* 0x000fe2000fffe03f */
[----:B------:R-:W-:Y:S01]  /*7640*/  UMOV UR9, 0x40000040 ;  /* 0x4000004000097882 */ /* 0x000fe20000000000 */
[----:B------:R-:W-:Y:S01]  /*7650*/  UMOV UR11, 0x40000040 ;  /* 0x40000040000b7882 */ /* 0x000fe20000000000 */
[----:B---3--:R-:W-:-:S06]  /*7660*/  WARPGROUP.ARRIVE ;  /* 0x00000000000079c5 */ /* 0x008fcc0000000000 */
[----:B------:R-:W-:Y:S03]  /*7670*/  HGMMA.64x256x16.F32 R24, gdesc[UR8], R24, gsb0 ;  /* 0x03e00000081879f0 */ /* 0x000fe60008000818 */
[----:B------:R-:W-:Y:S02]  /*7680*/  WARPGROUP.DEPBAR.LE gsb0, 0x0 ;  /* 0x00008000000079c5 */ /* 0x000fe40000010000 */
[----:B------:R1:W-:Y:S04]  /*7690*/  STL.64 [R1+0x400], R24 ;  /* 0x0004001801007387 */ /* 0x0003e80000100a00 */
        /* <DEDUP_REMOVED lines=63> */
[----:B-1----:R-:W2:Y:S04]  /*7a90*/  LDL.LU R24, [R1] ;  /* 0x0000000001187983 */ /* 0x002ea80000300800 */
[----:B------:R-:W2:Y:S04]  /*7aa0*/  LDL.LU R25, [R1+0x4] ;  /* 0x0000040001197983 */ /* 0x000ea80000300800 */
[----:B---3--:R-:W3:Y:S04]  /*7ab0*/  LDL.LU R26, [R1+0x8] ;  /* 0x00000800011a7983 */ /* 0x008ee80000300800 */
[----:B------:R-:W3:Y:S04]  /*7ac0*/  LDL.LU R27, [R1+0xc] ;  /* 0x00000c00011b7983 */ /* 0x000ee80000300800 */
[----:B----4-:R-:W4:Y:S04]  /*7ad0*/  LDL.LU R28, [R1+0x10] ;  /* 0x00001000011c7983 */ /* 0x010f280000300800 */
[----:B------:R-:W4:Y:S04]  /*7ae0*/  LDL.LU R29, [R1+0x14] ;  /* 0x00001400011d7983 */ /* 0x000f280000300800 */
[----:B--2---:R-:W2:Y:S04]  /*7af0*/  LDL.LU R30, [R1+0x18] ;  /* 0x00001800011e7983 */ /* 0x004ea80000300800 */
[----:B------:R-:W2:Y:S04]  /*7b00*/  LDL.LU R31, [R1+0x1c] ;  /* 0x00001c00011f7983 */ /* 0x000ea80000300800 */
[----:B------:R-:W3:Y:S04]  /*7b10*/  LDL.LU R32, [R1+0x20] ;  /* 0x0000200001207983 */ /* 0x000ee80000300800 */
[----:B------:R-:W3:Y:S04]  /*7b20*/  LDL.LU R33, [R1+0x24] ;  /* 0x0000240001217983 */ /* 0x000ee80000300800 */
[----:B------:R-:W4:Y:S04]  /*7b30*/  LDL.LU R34, [R1+0x28] ;  /* 0x0000280001227983 */ /* 0x000f280000300800 */
[----:B------:R-:W4:Y:S04]  /*7b40*/  LDL.LU R35, [R1+0x2c] ;  /* 0x00002c0001237983 */ /* 0x000f280000300800 */
[----:B------:R-:W2:Y:S04]  /*7b50*/  LDL.LU R36, [R1+0x30] ;  /* 0x0000300001247983 */ /* 0x000ea80000300800 */
        /* <DEDUP_REMOVED lines=15> */
[----:B------:R-:W4:Y:S01]  /*7c50*/  LDL.LU R52, [R1+0x70] ;  /* 0x0000700001347983 */ /* 0x000f220000300800 */
        /* <DEDUP_REMOVED lines=126> */
[----:B------:R-:W-:-:S02]  /*8440*/  MOV R57, R223 ;  /* 0x000000df00397202 */ /* 0x000fc40000000f00 */
[----:B------:R-:W-:Y:S01]  /*8450*/  MOV R54, R226 ;  /* 0x000000e200367202 */ /* 0x000fe20000000f00 */
[----:B------:R-:W-:Y:S01]  /*8460*/  STL.64 [R1+0x1478], R90 ;  /* 0x0014785a01007387 */ /* 0x000fe20000100a00 */
[----:B------:R-:W-:-:S03]  /*8470*/  MOV R55, R225 ;  /* 0x000000e100377202 */ /* 0x000fc60000000f00 */
        /* <DEDUP_REMOVED lines=18> */
[----:B----4-:R-:W-:Y:S04]  /*85a0*/  STL.64 [R1+0x13e0], R52 ;  /* 0x0013e03401007387 */ /* 0x010fe80000100a00 */
[----:B---3--:R-:W-:Y:S04]  /*85b0*/  STL.64 [R1+0x13d8], R50 ;  /* 0x0013d83201007387 */ /* 0x008fe80000100a00 */
[----:B--2---:R-:W-:Y:S04]  /*85c0*/  STL.64 [R1+0x13d0], R48 ;  /* 0x0013d03001007387 */ /* 0x004fe80000100a00 */
        /* <DEDUP_REMOVED lines=12> */
[----:B-1----:R-:W2:Y:S04]  /*8690*/  LDL.LU.64 R24, [R1+0x200] ;  /* 0x0002000001187983 */ /* 0x002ea80000300a00 */
[----:B------:R-:W2:Y:S04]  /*86a0*/  LDL.LU.64 R26, [R1+0x208] ;  /* 0x00020800011a7983 */ /* 0x000ea80000300a00 */
        /* <DEDUP_REMOVED lines=61> */
[----:B------:R-:W2:Y:S01]  /*8a80*/  LDL.LU.64 R150, [R1+0x3f8] ;  /* 0x0003f80001967983 */ /* 0x000ea20000300a00 */
[----:B------:R-:W-:Y:S01]  /*8a90*/  UIADD3 UR8, UR5, 0x202, URZ ;  /* 0x0000020205087890 */ /* 0x000fe2000fffe03f */
[----:B------:R-:W-:Y:S01]  /*8aa0*/  UMOV UR9, 0x40000040 ;  /* 0x4000004000097882 */ /* 0x000fe20000000000 */
[----:B--2---:R-:W-:-:S07]  /*8ab0*/  WARPGROUP.ARRIVE ;  /* 0x00000000000079c5 */ /* 0x004fce0000000000 */
[----:B------:R-:W-:Y:S03]  /*8ac0*/  HGMMA.64x256x16.F32 R24, gdesc[UR8], R24, gsb0 ;  /* 0x03e00000081879f0 */ /* 0x000fe60008000818 */
[----:B------:R-:W-:Y:S02]  /*8ad0*/  WARPGROUP.DEPBAR.LE gsb0, 0x0 ;  /* 0x00008000000079c5 */ /* 0x000fe40000010000 */
        /* <DEDUP_REMOVED lines=56> */
[----:B------:R1:W-:Y:S01]  /*8e60*/  STL [R1+0x270], R52 ;  /* 0x0002703401007387 */ /* 0x0003e20000100800 */
[----:B------:R-:W-:Y:S01]  /*8e70*/  MOV R177, R108 ;  /* 0x0000006c00b17202 */ /* 0x000fe20000000f00 */
[----:B------:R-:W-:Y:S01]  /*8e80*/  IMAD.MOV.U32 R178, RZ, RZ, R107 ;  /* 0x000000ffffb27224 */ /* 0x000fe200078e006b */
[----:B------:R-:W-:Y:S01]  /*8e90*/  MOV R176, R109 ;  /* 0x0000006d00b07202 */ /* 0x000fe20000000f00 */
[----:B------:R-:W2:Y:S01]  /*8ea0*/  LDL.LU.64 R150, [R1+0x1568] ;  /* 0x0015680001967983 */ /* 0x000ea20000300a00 */
        /* <DEDUP_REMOVED lines=122> */
[----:B------:R-:W-:Y:S04]  /*9650*/  STL.64 [R1], R24 ;  /* 0x0000001801007387 */ /* 0x000fe80000100a00 */
        /* <DEDUP_REMOVED lines=196> */
[----:B-1----:R-:W2:Y:S04]  /*a2a0*/  LDL.LU.64 R24, [R1] ;  /* 0x0000000001187983 */ /* 0x002ea80000300a00 */
[----:B------:R-:W3:Y:S04]  /*a2b0*/  LDL.LU.64 R26, [R1+0x8] ;  /* 0x00000800011a7983 */ /* 0x000ee80000300a00 */
[----:B------:R-:W4:Y:S04]  /*a2c0*/  LDL.LU.64 R28, [R1+0x10] ;  /* 0x00001000011c7983 */ /* 0x000f280000300a00 */
[----:B------:R-:W2:Y:S04]  /*a2d0*/  LDL.LU.64 R30, [R1+0x18] ;  /* 0x00001800011e7983 */ /* 0x000ea80000300a00 */
        /* <DEDUP_REMOVED lines=60> */
[----:B--2---:R-:W-:Y:S04]  /*a6a0*/  STL.64 [R1+0xf50], R150 ;  /* 0x000f509601007387 */ /* 0x004fe80000100a00 */
[----:B----4-:R-:W-:Y:S04]  /*a6b0*/  STL.64 [R1+0xf48], R148 ;  /* 0x000f489401007387 */ /* 0x010fe80000100a00 */
[----:B---3--:R-:W-:Y:S04]  /*a6c0*/  STL.64 [R1+0xf40], R146 ;  /* 0x000f409201007387 */ /* 0x008fe80000100a00 */
        /* <DEDUP_REMOVED lines=61> */
[----:B-1----:R-:W2:Y:S04]  /*aaa0*/  LDL.LU R24, [R1+0x200] ;  /* 0x0002000001187983 */ /* 0x002ea80000300800 */
        /* <DEDUP_REMOVED lines=28> */
[----:B------:R-:W-:Y:S01]  /*ac70*/  IMAD.MOV.U32 R53, RZ, RZ, R156 ;  /* 0x000000ffff357224 */ /* 0x000fe200078e009c */
[----:B------:R-:W-:Y:S01]  /*ac80*/  MOV R54, R157 ;  /* 0x0000009d00367202 */ /* 0x000fe20000000f00 */
[----:B------:R-:W-:Y:S01]  /*ac90*/  IMAD.MOV.U32 R149, RZ, RZ, R3 ;  /* 0x000000ffff957224 */ /* 0x000fe200078e0003 */
[----:B------:R-:W2:Y:S01]  /*aca0*/  LDL.LU R156, [R1+0x1168] ;  /* 0x00116800019c7983 */ /* 0x000ea20000300800 */
[----:B------:R-:W-:-:S02]  /*acb0*/  MOV R150, R2 ;  /* 0x0000000200967202 */ /* 0x000fc40000000f00 */
[----:B------:R-:W-:Y:S01]  /*acc0*/  MOV R151, R0 ;  /* 0x0000000000977202 */ /* 0x000fe20000000f00 */
[----:B------:R-:W2:Y:S01]  /*acd0*/  LDL.LU R157, [R1+0x1164] ;  /* 0x00116400019d7983 */ /* 0x000ea20000300800 */
[----:B------:R-:W-:Y:S01]  /*ace0*/  MOV R55, R155 ;  /* 0x0000009b00377202 */ /* 0x000fe20000000f00 */
[----:B------:R-:W-:Y:S01]  /*acf0*/  IMAD.MOV.U32 R56, RZ, RZ, R152 ;  /* 0x000000ffff387224 */ /* 0x000fe200078e0098 */
[----:B------:R-:W-:Y:S01]  /*ad00*/  MOV R148, R4 ;  /* 0x0000000400947202 */ /* 0x000fe20000000f00 */
[----:B------:R-:W2:Y:S01]  /*ad10*/  LDL.LU R155, [R1+0x1160] ;  /* 0x00116000019b7983 */ /* 0x000ea20000300800 */
        /* <DEDUP_REMOVED lines=27> */
[----:B------:R-:W-:-:S03]  /*aed0*/  MOV R129, R23 ;  /* 0x0000001700817202 */ /* 0x000fc60000000f00 */
[----:B------:R-:W-:Y:S01]  /*aee0*/  STL.64 [R1+0x1128], R140 ;  /* 0x0011288c01007387 */ /* 0x000fe20000100a00 */
[----:B------:R-:W-:Y:S01]  /*aef0*/  MOV R126, R159 ;  /* 0x0000009f007e7202 */ /* 0x000fe20000000f00 */
[----:B------:R-:W-:Y:S01]  /*af00*/  IMAD.MOV.U32 R125, RZ, RZ, R160 ;  /* 0x000000ffff7d7224 */ /* 0x000fe200078e00a0 */
[----:B------:R-:W-:Y:S01]  /*af10*/  MOV R127, R158 ;  /* 0x0000009e007f7202 */ /* 0x000fe20000000f00 */
[----:B------:R-:W-:Y:S01]  /*af20*/  STL.64 [R1+0x1120], R138 ;  /* 0x0011208a01007387 */ /* 0x000fe20000100a00 */
[----:B------:R-:W-:Y:S01]  /*af30*/  MOV R124, R161 ;  /* 0x000000a1007c7202 */ /* 0x000fe20000000f00 */
[----:B------:R-:W-:Y:S02]  /*af40*/  IMAD.MOV.U32 R122, RZ, RZ, R163 ;  /* 0x000000ffff7a7224 */ /* 0x000fe400078e00a3 */
        /* <DEDUP_REMOVED lines=186> */
[----:B------:R-:W-:-:S02]  /*baf0*/  UIADD3 UR8, UR5, 0x4, URZ ;  /* 0x0000000405087890 */ /* 0x000fc4000fffe03f */
[----:B------:R-:W-:Y:S01]  /*bb00*/  UIADD3 UR10, UR4, 0x4, URZ ;  /* 0x00000004040a7890 */ /* 0x000fe2000fffe03f */
[----:B------:R-:W-:Y:S01]  /*bb10*/  UMOV UR9, 0x40000040 ;  /* 0x4000004000097882 */ /* 0x000fe20000000000 */
[----:B------:R-:W-:Y:S01]  /*bb20*/  UMOV UR11, 0x40000040 ;  /* 0x40000040000b7882 */ /* 0x000fe20000000000 */
[----:B--2---:R-:W-:-:S06]  /*bb30*/  WARPGROUP.ARRIVE ;  /* 0x00000000000079c5 */ /* 0x004fcc0000000000 */
        /* <DEDUP_REMOVED lines=52> */
[----:B------:R-:W-:Y:S01]  /*be80*/  STL.64 [R1+0x590], R124 ;  /* 0x0005907c01007387 */ /* 0x000fe20000100a00 */
[----:B------:R-:W-:-:S03]  /*be90*/  MOV R220, R150 ;  /* 0x0000009600dc7202 */ /* 0x000fc60000000f00 */
[----:B------:R-:W-:Y:S01]  /*bea0*/  STL.64 [R1+0x598], R126 ;  /* 0x0005987e01007387 */ /* 0x000fe20000100a00 */
[----:B------:R-:W-:-:S03]  /*beb0*/  MOV R219, R151 ;  /* 0x0000009700db7202 */ /* 0x000fc60000000f00 */
[----:B------:R-:W-:Y:S01]  /*bec0*/  STL.64 [R1+0x5a0], R128 ;  /* 0x0005a08001007387 */ /* 0x000fe20000100a00 */
[----:B------:R-:W-:Y:S01]  /*bed0*/  MOV R222, R148 ;  /* 0x0000009400de7202 */ /* 0x000fe20000000f00 */
[----:B------:R-:W-:Y:S02]  /*bee0*/  IMAD.MOV.U32 R221, RZ, RZ, R149 ;  /* 0x000000ffffdd7224 */ /* 0x000fe400078e0095 */
[----:B------:R-:W-:Y:S01]  /*bef0*/  STL.64 [R1+0x5a8], R130 ;  /* 0x0005a88201007387 */ /* 0x000fe20000100a00 */
[----:B------:R-:W-:Y:S01]  /*bf00*/  IMAD.MOV.U32 R224, RZ, RZ, R146 ;  /* 0x000000ffffe07224 */ /* 0x000fe200078e0092 */
[----:B------:R-:W-:Y:S02]  /*bf10*/  MOV R223, R147 ;  /* 0x0000009300df7202 */ /* 0x000fe40000000f00 */
[----:B------:R1:W-:Y:S01]  /*bf20*/  STL.64 [R1+0x5b0], R132 ;  /* 0x0005b08401007387 */ /* 0x0003e20000100a00 */
[----:B------:R-:W-:-:S03]  /*bf30*/  MOV R226, R144 ;  /* 0x0000009000e27202 */ /* 0x000fc60000000f00 */
[----:B------:R-:W2:Y:S01]  /*bf40*/  LDL.LU.64 R150, [R1+0x1150] ;  /* 0x0011500001967983 */ /* 0x000ea20000300a00 */
[----:B------:R-:W-:Y:S01]  /*bf50*/  MOV R225, R145 ;  /* 0x0000009100e17202 */ /* 0x000fe20000000f00 */
[----:B------:R-:W-:Y:S02]  /*bf60*/  IMAD.MOV.U32 R227, RZ, RZ, R143 ;  /* 0x000000ffffe37224 */ /* 0x000fe400078e008f */
[----:B------:R-:W2:Y:S01]  /*bf70*/  LDL.LU.64 R148, [R1+0x1148] ;  /* 0x0011480001947983 */ /* 0x000ea20000300a00 */
[----:B------:R-:W-:Y:S01]  /*bf80*/  MOV R4, R142 ;  /* 0x0000008e00047202 */ /* 0x000fe20000000f00 */
[----:B------:R-:W-:Y:S02]  /*bf90*/  IMAD.MOV.U32 R6, RZ, RZ, R140 ;  /* 0x000000ffff067224 */ /* 0x000fe400078e008c */
[----:B------:R-:W2:Y:S01]  /*bfa0*/  LDL.LU.64 R146, [R1+0x1140] ;  /* 0x0011400001927983 */ /* 0x000ea20000300a00 */
[----:B------:R-:W-:-:S03]  /*bfb0*/  MOV R5, R141 ;  /* 0x0000008d00057202 */ /* 0x000fc60000000f00 */
[----:B------:R-:W2:Y:S01]  /*bfc0*/  LDL.LU.64 R144, [R1+0x1138] ;  /* 0x0011380001907983 */ /* 0x000ea20000300a00 */
[----:B------:R-:W-:Y:S01]  /*bfd0*/  MOV R16, R138 ;  /* 0x0000008a00107202 */ /* 0x000fe20000000f00 */
[----:B------:R-:W-:Y:S01]  /*bfe0*/  IMAD.MOV.U32 R17, RZ, RZ, R137 ;  /* 0x000000ffff117224 */ /* 0x000fe200078e0089 */
[----:B------:R-:W-:Y:S01]  /*bff0*/  MOV R7, R139 ;  /* 0x0000008b00077202 */ /* 0x000fe20000000f00 */
[----:B------:R-:W2:Y:S01]  /*c000*/  LDL.LU.64 R142, [R1+0x1130] ;  /* 0x00113000018e7983 */ /* 0x000ea20000300a00 */
[----:B------:R-:W-:Y:S01]  /*c010*/  MOV R18, R136 ;  /* 0x0000008800127202 */ /* 0x000fe20000000f00 */
[----:B------:R-:W-:Y:S02]  /*c020*/  IMAD.MOV.U32 R22, RZ, RZ, R134 ;  /* 0x000000ffff167224 */ /* 0x000fe400078e0086 */
[----:B------:R-:W2:Y:S01]  /*c030*/  LDL.LU.64 R140, [R1+0x1128] ;  /* 0x00112800018c7983 */ /* 0x000ea20000300a00 */
[----:B------:R-:W-:-:S03]  /*c040*/  MOV R19, R135 ;  /* 0x0000008700137202 */ /* 0x000fc60000000f00 */
        /* <DEDUP_REMOVED lines=59> */
[----:B------:R-:W-:-:S02]  /*c400*/  UMOV UR9, 0x40000040 ;  /* 0x4000004000097882 */ /* 0x000fc40000000000 */
[----:B------:R-:W-:Y:S04]  /*c410*/  STL [R1+0xb50], R219 ;  /* 0x000b50db01007387 */ /* 0x000fe80000100800 */
        /* <DEDUP_REMOVED lines=16> */
[----:B------:R-:W-:Y:S01]  /*c520*/  STL [R1+0xb0c], R22 ;  /* 0x000b0c1601007387 */ /* 0x000fe20000100800 */
        /* <DEDUP_REMOVED lines=151> */
[----:B------:R-:W-:-:S03]  /*cea0*/  IMAD.MOV.U32 R0, RZ, RZ, R151 ;  /* 0x000000ffff007224 */ /* 0x000fc600078e0097 */
[----:B------:R-:W-:Y:S01]  /*ceb0*/  STL.64 [R1+0x70], R52 ;  /* 0x0000703401007387 */ /* 0x000fe20000100a00 */
[----:B------:R-:W-:Y:S01]  /*cec0*/  IMAD.MOV.U32 R8, RZ, RZ, R148 ;  /* 0x000000ffff087224 */ /* 0x000fe200078e0094 */
[----:B------:R-:W-:Y:S02]  /*ced0*/  MOV R3, R149 ;  /* 0x0000009500037202 */ /* 0x000fe40000000f00 */
[----:B------:R-:W-:Y:S01]  /*cee0*/  STL.64 [R1+0x78], R54 ;  /* 0x0000783601007387 */ /* 0x000fe20000100a00 */
[----:B------:R-:W-:-:S03]  /*cef0*/  MOV R10, R146 ;  /* 0x00000092000a7202 */ /* 0x000fc60000000f00 */
[----:B------:R1:W-:Y:S01]  /*cf00*/  STL.64 [R1+0x80], R56 ;  /* 0x0000803801007387 */ /* 0x0003e20000100a00 */
        /* <DEDUP_REMOVED lines=155> */
[----:B------:R-:W-:Y:S04]  /*d8c0*/  STL.64 [R1+0x6e0], R156 ;  /* 0x0006e09c01007387 */ /* 0x000fe80000100a00 */
[----:B------:R-:W-:Y:S04]  /*d8d0*/  STL [R1+0x6d8], R155 ;  /* 0x0006d89b01007387 */ /* 0x000fe80000100800 */
[----:B------:R-:W-:Y:S01]  /*d8e0*/  STL.64 [R1+0x6d0], R152 ;  /* 0x0006d09801007387 */ /* 0x000fe20000100a00 */
        /* <DEDUP_REMOVED lines=62> */
[----:B------:R-:W3:Y:S01]  /*dcd0*/  LDL.LU R133, [R1+0x84] ;  /* 0x0000840001857983 */ /* 0x000ee20000300800 */
[----:B------:R-:W-:Y:S01]  /*dce0*/  MOV R134, R219 ;  /* 0x000000db00867202 */ /* 0x000fe20000000f00 */
[----:B------:R-:W-:Y:S01]  /*dcf0*/  IMAD.MOV.U32 R136, RZ, RZ, R221 ;  /* 0x000000ffff887224 */ /* 0x000fe200078e00dd */
[----:B------:R-:W-:Y:S01]  /*dd00*/  MOV R135, R220 ;  /* 0x000000dc00877202 */ /* 0x000fe20000000f00 */
[----:B------:R-:W4:Y:S01]  /*dd10*/  LDL.LU R219, [R1+0xb50] ;  /* 0x000b500001db7983 */ /* 0x000f220000300800 */
[----:B------:R-:W-:-:S03]  /*dd20*/  MOV R137, R222 ;  /* 0x000000de00897202 */ /* 0x000fc60000000f00 */
[----:B------:R-:W4:Y:S01]  /*dd30*/  LDL.LU R220, [R1+0xb4c] ;  /* 0x000b4c0001dc7983 */ /* 0x000f220000300800 */
[----:B------:R-:W-:Y:S01]  /*dd40*/  MOV R138, R223 ;  /* 0x000000df008a7202 */ /* 0x000fe20000000f00 */
[----:B------:R-:W-:Y:S02]  /*dd50*/  IMAD.MOV.U32 R139, RZ, RZ, R224 ;  /* 0x000000ffff8b7224 */ /* 0x000fe400078e00e0 */
[----:B------:R-:W4:Y:S01]  /*dd60*/  LDL.LU R221, [R1+0xb48] ;  /* 0x000b480001dd7983 */ /* 0x000f220000300800 */
[----:B------:R-:W-:-:S03]  /*dd70*/  MOV R140, R225 ;  /* 0x000000e1008c7202 */ /* 0x000fc60000000f00 */
[----:B------:R-:W4:Y:S01]  /*dd80*/  LDL.LU R222, [R1+0xb44] ;  /* 0x000b440001de7983 */ /* 0x000f220000300800 */
[----:B------:R-:W-:-:S03]  /*dd90*/  MOV R141, R226 ;  /* 0x000000e2008d7202 */ /* 0x000fc60000000f00 */
[----:B------:R-:W4:Y:S01]  /*dda0*/  LDL.LU R223, [R1+0xb40] ;  /* 0x000b400001df7983 */ /* 0x000f220000300800 */
[----:B------:R-:W-:-:S03]  /*ddb0*/  IMAD.MOV.U32 R142, RZ, RZ, R227 ;  /* 0x000000ffff8e7224 */ /* 0x000fc600078e00e3 */
        /* <DEDUP_REMOVED lines=11> */
[----:B------:R-:W-:Y:S01]  /*de70*/  IMAD.MOV.U32 R148, RZ, RZ, R17 ;  /* 0x000000ffff947224 */ /* 0x000fe200078e0011 */
[----:B------:R-:W-:Y:S02]  /*de80*/  MOV R150, R19 ;  /* 0x0000001300967202 */ /* 0x000fe40000000f00 */
[----:B------:R-:W4:Y:S01]  /*de90*/  LDL.LU R6, [R1+0xb24] ;  /* 0x000b240001067983 */ /* 0x000f220000300800 */
[----:B------:R-:W-:Y:S01]  /*dea0*/  IMAD.MOV.U32 R151, RZ, RZ, R22 ;  /* 0x000000ffff977224 */ /* 0x000fe200078e0016 */
[----:B------:R-:W-:Y:S02]  /*deb0*/  MOV R149, R18 ;  /* 0x0000001200957202 */ /* 0x000fe40000000f00 */
[----:B------:R-:W4:Y:S04]  /*dec0*/  LDL.LU R7, [R1+0xb20] ;  /* 0x000b200001077983 */ /* 0x000f280000300800 */
[----:B------:R-:W4:Y:S04]  /*ded0*/  LDL.LU R16, [R1+0xb1c] ;  /* 0x000b1c0001107983 */ /* 0x000f280000300800 */
[----:B------:R-:W4:Y:S04]  /*dee0*/  LDL.LU R17, [R1+0xb18] ;  /* 0x000b180001117983 */ /* 0x000f280000300800 */
[----:B------:R-:W4:Y:S04]  /*def0*/  LDL.LU R18, [R1+0xb14] ;  /* 0x000b140001127983 */ /* 0x000f280000300800 */
[----:B------:R-:W4:Y:S04]  /*df00*/  LDL.LU R19, [R1+0xb10] ;  /* 0x000b100001137983 */ /* 0x000f280000300800 */
[----:B------:R-:W4:Y:S04]  /*df10*/  LDL.LU R22, [R1+0xb0c] ;  /* 0x000b0c0001167983 */ /* 0x000f280000300800 */
        /* <DEDUP_REMOVED lines=9> */
[----:B---3--:R-:W-:Y:S04]  /*dfb0*/  STL.64 [R1+0x898], R132 ;  /* 0x0008988401007387 */ /* 0x008fe80000100a00 */
[----:B--2---:R-:W-:Y:S04]  /*dfc0*/  STL.64 [R1+0x890], R130 ;  /* 0x0008908201007387 */ /* 0x004fe80000100a00 */
[----:B----4-:R-:W-:Y:S04]  /*dfd0*/  STL.64 [R1+0x888], R128 ;  /* 0x0008888001007387 */ /* 0x010fe80000100a00 */
        /* <DEDUP_REMOVED lines=353> */
[----:B------:R-:W2:Y:S01]  /*f5f0*/  LDL.LU R133, [R1+0x5b4] ;  /* 0x0005b40001857983 */ /* 0x000ea20000300800 */
        /* <DEDUP_REMOVED lines=13> */
[----:B------:R-:W-:Y:S01]  /*f6d0*/  UIADD3 UR8, UR5, 0x6, URZ ;  /* 0x0000000605087890 */ /* 0x000fe2000fffe03f */
[----:B------:R-:W-:Y:S01]  /*f6e0*/  MOV R144, R226 ;  /* 0x000000e200907202 */ /* 0x000fe20000000f00 */
[----:B------:R-:W-:Y:S01]  /*f6f0*/  UIADD3 UR10, UR4, 0x6, URZ ;  /* 0x00000006040a7890 */ /* 0x000fe2000fffe03f */
[----:B------:R-:W-:Y:S01]  /*f700*/  MOV R146, R224 ;  /* 0x000000e000927202 */ /* 0x000fe20000000f00 */
[----:B------:R-:W-:Y:S01]  /*f710*/  UMOV UR9, 0x40000040 ;  /* 0x4000004000097882 */ /* 0x000fe20000000000 */
[----:B------:R-:W-:Y:S01]  /*f720*/  MOV R147, R223 ;  /* 0x000000df00937202 */ /* 0x000fe20000000f00 */
[----:B------:R-:W-:Y:S01]  /*f730*/  UMOV UR11, 0x40000040 ;  /* 0x40000040000b7882 */ /* 0x000fe20000000000 */
[----:B------:R-:W-:Y:S01]  /*f740*/  MOV R149, R221 ;  /* 0x000000dd00957202 */ /* 0x000fe20000000f00 */
[----:B------:R3:W5:Y:S01]  /*f750*/  LDL.LU R22, [R1+0xb08] ;  /* 0x000b080001167983 */ /* 0x0007620000300800 */
[----:B------:R-:W-:-:S03]  /*f760*/  MOV R150, R220 ;  /* 0x000000dc00967202 */ /* 0x000fc60000000f00 */
[----:B------:R3:W5:Y:S04]  /*f770*/  LDL.LU R19, [R1+0xb04] ;  /* 0x000b040001137983 */ /* 0x0007680000300800 */
[----:B------:R3:W5:Y:S04]  /*f780*/  LDL.LU R18, [R1+0xb00] ;  /* 0x000b000001127983 */ /* 0x0007680000300800 */
[----:B------:R3:W5:Y:S04]  /*f790*/  LDL.LU R17, [R1+0xafc] ;  /* 0x000afc0001117983 */ /* 0x0007680000300800 */
[----:B------:R3:W5:Y:S04]  /*f7a0*/  LDL.LU R16, [R1+0xaf8] ;  /* 0x000af80001107983 */ /* 0x0007680000300800 */
[----:B------:R3:W5:Y:S04]  /*f7b0*/  LDL.LU R7, [R1+0xaf4] ;  /* 0x000af40001077983 */ /* 0x0007680000300800 */
[----:B------:R3:W5:Y:S04]  /*f7c0*/  LDL.LU R6, [R1+0xaf0] ;  /* 0x000af00001067983 */ /* 0x0007680000300800 */
[----:B------:R3:W5:Y:S04]  /*f7d0*/  LDL.LU R5, [R1+0xaec] ;  /* 0x000aec0001057983 */ /* 0x0007680000300800 */
[----:B------:R3:W5:Y:S01]  /*f7e0*/  LDL.LU R4, [R1+0xae8] ;  /* 0x000ae80001047983 */ /* 0x0007620000300800 */
        /* <DEDUP_REMOVED lines=238> */
[----:B------:R-:W-:-:S02]  /*106d0*/  MOV R218, R14 ;  /* 0x0000000e00da7202 */ /* 0x000fc40000000f00 */
[----:B------:R-:W-:Y:S02]  /*106e0*/  MOV R219, R13 ;  /* 0x0000000d00db7202 */ /* 0x000fe40000000f00 */
[----:B------:R-:W-:Y:S02]  /*106f0*/  MOV R221, R11 ;  /* 0x0000000b00dd7202 */ /* 0x000fe40000000f00 */
[----:B------:R-:W-:Y:S02]  /*10700*/  MOV R222, R10 ;  /* 0x0000000a00de7202 */ /* 0x000fe40000000f00 */
[----:B------:R-:W-:Y:S02]  /*10710*/  MOV R224, R8 ;  /* 0x0000000800e07202 */ /* 0x000fe40000000f00 */
[----:B------:R-:W-:Y:S02]  /*10720*/  MOV R225, R3 ;  /* 0x0000000300e17202 */ /* 0x000fe40000000f00 */
[----:B------:R-:W-:Y:S01]  /*10730*/  MOV R227, R0 ;  /* 0x0000000000e37202 */ /* 0x000fe20000000f00 */
[----:B------:R-:W-:Y:S01]  /*10740*/  UIADD3 UR8, UR5, 0x406, URZ ;  /* 0x0000040605087890 */ /* 0x000fe2000fffe03f */
[----:B------:R-:W4:Y:S01]  /*10750*/  LDL.LU.64 R98, [R1+0x810] ;  /* 0x0008100001627983 */ /* 0x000f220000300a00 */
[----:B------:R-:W-:-:S03]  /*10760*/  UMOV UR9, 0x40000040 ;  /* 0x4000004000097882 */ /* 0x000fc60000000000 */
[----:B------:R-:W4:Y:S04]  /*10770*/  LDL.LU.64 R96, [R1+0x808] ;  /* 0x0008080001607983 */ /* 0x000f280000300a00 */
        /* <DEDUP_REMOVED lines=35> */
[----:B------:R-:W4:Y:S01]  /*109b0*/  LDL.LU.64 R24, [R1+0x6e8] ;  /* 0x0006e80001187983 */ /* 0x000f220000300a00 */
[----:B--2---:R-:W-:-:S06]  /*109c0*/  WARPGROUP.ARRIVE ;  /* 0x00000000000079c5 */ /* 0x004fcc0000000000 */
        /* <DEDUP_REMOVED lines=66> */
[----:B-1----:R3:W5:Y:S04]  /*10df0*/  LDL.LU.64 R156, [R1+0x6e0] ;  /* 0x0006e000019c7983 */ /* 0x0027680000300a00 */
[----:B------:R3:W5:Y:S04]  /*10e00*/  LDL.LU R155, [R1+0x6d8] ;  /* 0x0006d800019b7983 */ /* 0x0007680000300800 */
[----:B------:R3:W5:Y:S04]  /*10e10*/  LDL.LU.64 R152, [R1+0x6d0] ;  /* 0x0006d00001987983 */ /* 0x0007680000300a00 */
        /* <DEDUP_REMOVED lines=26> */
[----:B------:R-:W-:Y:S01]  /*10fc0*/  UIADD3 UR8, UR5, 0x606, URZ ;  /* 0x0000060605087890 */ /* 0x000fe2000fffe03f */
[----:B------:R-:W-:Y:S01]  /*10fd0*/  UMOV UR9, 0x40000040 ;  /* 0x4000004000097882 */ /* 0x000fe20000000000 */
[----:B------:R-:W-:-:S04]  /*10fe0*/  UIADD3 UR5, UR41, 0x1, URZ ;  /* 0x0000000129057890 */ /* 0x000fc8000fffe03f */
[----:B------:R-:W-:-:S04]  /*10ff0*/  UISETP.NE.AND UP0, UPT, UR5, 0x3, UPT ;  /* 0x000000030500788c */ /* 0x000fc8000bf05270 */
[----:B------:R-:W-:-:S04]  /*11000*/  USEL UR4, URZ, 0x1, UP0 ;  /* 0x000000013f047887 */ /* 0x000fc80008000000 */
[----:B------:R-:W-:Y:S02]  /*11010*/  ULOP3.LUT UR4, UR42, UR4, URZ, 0x3c, !UPT ;  /* 0x000000042a047292 */ /* 0x000fe4000f8e3c3f */
[----:B------:R-:W-:-:S04]  /*11020*/  USEL UR5, UR5, URZ, UP0 ;  /* 0x0000003f05057287 */ /* 0x000fc80008000000 */
[----:B------:R-:W-:Y:S01]  /*11030*/  MOV R0, UR4 ;  /* 0x0000000400007c02 */ /* 0x000fe20008000f00 */
[----:B------:R-:W-:Y:S01]  /*11040*/  UMOV UR4, 0x1 ;  /* 0x0000000100047882 */ /* 0x000fe20000000000 */
[----:B----4-:R-:W-:-:S06]  /*11050*/  WARPGROUP.ARRIVE ;  /* 0x00000000000079c5 */ /* 0x010fcc0000000000 */
[----:B---3--:R-:W-:Y:S03]  /*11060*/  HGMMA.64x256x16.F32 R24, gdesc[UR8], R24, gsb0 ;  /* 0x03e00000081879f0 */ /* 0x008fe60008000818 */
[----:B------:R-:W-:Y:S02]  /*11070*/  WARPGROUP.DEPBAR.LE gsb0, 0x0 ;  /* 0x00008000000079c5 */ /* 0x000fe40000010000 */
.L_x_34:
[----:B-----5:R-:W-:-:S05]  /*11080*/  VIMNMX R2, R5, 0x1, PT ;  /* 0x0000000105027848 */ /* 0x020fca0003fe0100 */
[----:B------:R-:W-:-:S05]  /*11090*/  IMAD.IADD R5, R5, 0x1, -R2 ;  /* 0x0000000105057824 */ /* 0x000fca00078e0a02 */
[----:B------:R-:W-:-:S13]  /*110a0*/  ISETP.GE.AND P0, PT, R5, 0x1, PT ;  /* 0x000000010500780c */ /* 0x000fda0003f06270 */
[----:B------:R-:W-:Y:S05]  /*110b0*/  @!P0 BRA `(.L_x_39) ;  /* 0x000000dc00a48947 */ /* 0x000fea0003800000 */
[----:B------:R-:W-:Y:S01]  /*110c0*/  MOV R2, R5 ;  /* 0x0000000500027202 */ /* 0x000fe20000000f00 */
[----:B------:R-:W-:-:S06]  /*110d0*/  UMOV UR6, UR41 ;  /* 0x0000002900067c82 */ /* 0x000fcc0008000000 */
.L_x_46:
[----:B------:R-:W-:-:S06]  /*110e0*/  UISETP.NE.AND UP0, UPT, UR43, 0x3, UPT ;  /* 0x000000032b00788c */ /* 0x000fcc000bf05270 */
[----:B------:R-:W-:-:S13]  /*110f0*/  PLOP3.LUT P1, PT, PT, PT, UP0, 0x80, 0x0 ;  /* 0x000000000000781c */ /* 0x000fda0003f2f008 */
[----:B------:R-:W-:Y:S05]  /*11100*/  @!P1 BRA `(.L_x_40) ;  /* 0x0000000000049947 */ /* 0x000fea0003800000 */
[----:B------:R-:W-:Y:S01]  /*11110*/  BPT.TRAP 0x1 ;  /* 0x000000040000795c */ /* 0x000fe20000300000 */
.L_x_40:
[----:B------:R-:W-:Y:S01]  /*11120*/  ULEA UR7, UR5, UR47, 0x3 ;  /* 0x0000002f05077291 */ /* 0x000fe2000f8e183f */
[----:B-1----:R-:W-:-:S08]  /*11130*/  SHF.L.U32 R3, R0, 0x1f, RZ ;  /* 0x0000001f00037819 */ /* 0x002fd000000006ff */
[----:B------:R1:W3:Y:S01]  /*11140*/  SYNCS.PHASECHK.TRANS64.TRYWAIT P0, [UR7+0x34480], R3 ;  /* 0x03448003ff0075a7 */ /* 0x0002e20008000147 */
[----:B------:R-:W-:Y:S05]  /*11150*/  @!P1 BRA `(.L_x_41) ;  /* 0x0000000000049947 */ /* 0x000fea0003800000 */
[----:B------:R-:W-:Y:S01]  /*11160*/  BPT.TRAP 0x1 ;  /* 0x000000040000795c */ /* 0x000fe20000300000 */
.L_x_41:
[----:B---3--:R-:W-:Y:S05]  /*11170*/  @P0 BRA `(.L_x_42) ;  /* 0x0000000000080947 */ /* 0x008fea0003800000 */
[----:B------:R-:W3:Y:S02]  /*11180*/  SYNCS.PHASECHK.TRANS64.TRYWAIT P0, [UR7+0x34480], R3 ;  /* 0x03448003ff0075a7 */ /* 0x000ee40008000147 */
[----:B---3--:R-:W-:Y:S05]  /*11190*/  @!P0 BRA `(.L_x_43) ;  /* 0x0000022c00e08947 */ /* 0x008fea0003800000 */
.L_x_42:
        /* <DEDUP_REMOVED lines=64> */
[----:B----4-:R-:W4:Y:S04]  /*115a0*/  LDL.LU.64 R24, [R1] ;  /* 0x0000000001187983 */ /* 0x010f280000300a00 */
        /* <DEDUP_REMOVED lines=127> */
[----:B--2---:R-:W2:Y:S04]  /*11da0*/  LDL.LU.64 R24, [R1+0x200] ;  /* 0x0002000001187983 */ /* 0x004ea80000300a00 */
        /* <DEDUP_REMOVED lines=201> */
[----:B------:R-:W-:Y:S01]  /*12a40*/  UISETP.NE.U32.AND UP0, UPT, UR4, URZ, UPT ;  /* 0x0000003f0400728c */ /* 0x000fe2000bf05070 */
[----:B------:R-:W-:Y:S01]  /*12a50*/  STL [R1+0x1164], R152 ;  /* 0x0011649801007387 */ /* 0x000fe20000100800 */
[----:B------:R-:W-:Y:S02]  /*12a60*/  ULEA UR8, UR5, UR7, 0xb ;  /* 0x0000000705087291 */ /* 0x000fe4000f8e583f */
[----:B------:R-:W-:Y:S01]  /*12a70*/  ULEA UR7, UR5, UR9, 0xb ;  /* 0x0000000905077291 */ /* 0x000fe2000f8e583f */
[----:B------:R-:W-:Y:S01]  /*12a80*/  STL [R1+0x1160], R153 ;  /* 0x0011609901007387 */ /* 0x000fe20000100800 */
[----:B------:R-:W-:Y:S01]  /*12a90*/  UMOV UR11, 0x40000040 ;  /* 0x40000040000b7882 */ /* 0x000fe20000000000 */
[----:B------:R-:W-:Y:S02]  /*12aa0*/  UMOV UR9, 0x40000040 ;  /* 0x4000004000097882 */ /* 0x000fe40000000000 */
[----:B------:R-:W-:Y:S02]  /*12ab0*/  STL [R1+0xb10], R22 ;  /* 0x000b101601007387 */ /* 0x000fe40000100800 */
[----:B------:R-:W-:-:S02]  /*12ac0*/  UMOV UR10, UR7 ;  /* 0x00000007000a7c82 */ /* 0x000fc40008000000 */
        /* <DEDUP_REMOVED lines=11> */
[----:B------:R-:W-:Y:S03]  /*12b80*/  HGMMA.64x256x16.F32 R24, gdesc[UR8], R24, UP0, gsb0 ;  /* 0x03e00000081879f0 */ /* 0x000fe6000b800818 */
        /* <DEDUP_REMOVED lines=130> */
[----:B------:R-:W-:Y:S01]  /*133b0*/  UMOV UR14, UR10 ;  /* 0x0000000a000e7c82 */ /* 0x000fe20008000000 */
[----:B------:R-:W-:Y:S01]  /*133c0*/  UMOV UR15, UR11 ;  /* 0x0000000b000f7c82 */ /* 0x000fe20008000000 */
[----:B------:R-:W-:Y:S01]  /*133d0*/  UMOV UR13, 0x40000040 ;  /* 0x40000040000d7882 */ /* 0x000fe20000000000 */
        /* <DEDUP_REMOVED lines=145> */
[----:B-1----:R-:W-:Y:S01]  /*13cf0*/  MOV R3, R149 ;  /* 0x0000009500037202 */ /* 0x002fe20000000f00 */
        /* <DEDUP_REMOVED lines=121> */
[----:B------:R-:W-:-:S02]  /*14490*/  MOV R224, R56 ;  /* 0x0000003800e07202 */ /* 0x000fc40000000f00 */
[----:B------:R-:W-:Y:S01]  /*144a0*/  MOV R225, R55 ;  /* 0x0000003700e17202 */ /* 0x000fe20000000f00 */
[----:B------:R-:W2:Y:S01]  /*144b0*/  LDL.LU.64 R114, [R1+0x16e0] ;  /* 0x0016e00001727983 */ /* 0x000ea20000300a00 */
[----:B------:R-:W-:-:S03]  /*144c0*/  MOV R227, R53 ;  /* 0x0000003500e37202 */ /* 0x000fc60000000f00 */
        /* <DEDUP_REMOVED lines=244> */
[----:B------:R-:W-:-:S02]  /*15410*/  UIADD3 UR12, UR8, 0x2, URZ ;  /* 0x00000002080c7890 */ /* 0x000fc4000fffe03f */
[----:B------:R-:W-:Y:S01]  /*15420*/  UIADD3 UR14, UR7, 0x2, URZ ;  /* 0x00000002070e7890 */ /* 0x000fe2000fffe03f */
[----:B------:R-:W-:Y:S01]  /*15430*/  UMOV UR13, 0x40000040 ;  /* 0x40000040000d7882 */ /* 0x000fe20000000000 */
[----:B------:R-:W-:Y:S01]  /*15440*/  UMOV UR15, 0x40000040 ;  /* 0x40000040000f7882 */ /* 0x000fe20000000000 */
[----:B--2---:R-:W-:-:S06]  /*15450*/  WARPGROUP.ARRIVE ;  /* 0x00000000000079c5 */ /* 0x004fcc0000000000 */
[----:B------:R-:W-:Y:S03]  /*15460*/  HGMMA.64x256x16.F32 R24, gdesc[UR12], R24, UP0, gsb0 ;  /* 0x03e000000c1879f0 */ /* 0x000fe6000b800818 */
        /* <DEDUP_REMOVED lines=65> */
[----:B-1----:R-:W4:Y:S04]  /*15880*/  LDL.LU R24, [R1] ;  /* 0x0000000001187983 */ /* 0x002f280000300800 */
[----:B------:R-:W4:Y:S04]  /*15890*/  LDL.LU R25, [R1+0x4] ;  /* 0x0000040001197983 */ /* 0x000f280000300800 */
[----:B--2---:R-:W2:Y:S04]  /*158a0*/  LDL.LU R26, [R1+0x8] ;  /* 0x00000800011a7983 */ /* 0x004ea80000300800 */
[----:B------:R-:W2:Y:S04]  /*158b0*/  LDL.LU R27, [R1+0xc] ;  /* 0x00000c00011b7983 */ /* 0x000ea80000300800 */
[----:B---3--:R-:W3:Y:S04]  /*158c0*/  LDL.LU R28, [R1+0x10] ;  /* 0x00001000011c7983 */ /* 0x008ee80000300800 */
[----:B------:R-:W3:Y:S04]  /*158d0*/  LDL.LU R29, [R1+0x14] ;  /* 0x00001400011d7983 */ /* 0x000ee80000300800 */
[----:B----4-:R-:W4:Y:S04]  /*158e0*/  LDL.LU R30, [R1+0x18] ;  /* 0x00001800011e7983 */ /* 0x010f280000300800 */
        /* <DEDUP_REMOVED lines=21> */
[----:B------:R-:W3:Y:S01]  /*15a40*/  LDL.LU R52, [R1+0x70] ;  /* 0x0000700001347983 */ /* 0x000ee20000300800 */
[----:B------:R-:W-:Y:S01]  /*15a50*/  IMAD.MOV.U32 R150, RZ, RZ, R2 ;  /* 0x000000ffff967224 */ /* 0x000fe200078e0002 */
[----:B------:R-:W-:Y:S01]  /*15a60*/  MOV R151, R0 ;  /* 0x0000000000977202 */ /* 0x000fe20000000f00 */
[----:B------:R-:W-:Y:S01]  /*15a70*/  IMAD.MOV.U32 R147, RZ, RZ, R5 ;  /* 0x000000ffff937224 */ /* 0x000fe200078e0005 */
[----:B------:R-:W-:-:S02]  /*15a80*/  MOV R148, R4 ;  /* 0x0000000400947202 */ /* 0x000fc40000000f00 */
[----:B------:R-:W-:Y:S01]  /*15a90*/  MOV R149, R3 ;  /* 0x0000000300957202 */ /* 0x000fe20000000f00 */
[----:B------:R-:W-:Y:S01]  /*15aa0*/  IMAD.MOV.U32 R144, RZ, RZ, R8 ;  /* 0x000000ffff907224 */ /* 0x000fe200078e0008 */
[----:B------:R-:W-:Y:S02]  /*15ab0*/  MOV R146, R6 ;  /* 0x0000000600927202 */ /* 0x000fe40000000f00 */
        /* <DEDUP_REMOVED lines=236> */
[----:B------:R-:W-:-:S03]  /*16980*/  IMAD.MOV.U32 R2, RZ, RZ, R150 ;  /* 0x000000ffff027224 */ /* 0x000fc600078e0096 */
[----:B------:R-:W-:Y:S01]  /*16990*/  STL.64 [R1+0x258], R46 ;  /* 0x0002582e01007387 */ /* 0x000fe20000100a00 */
[----:B------:R-:W-:-:S03]  /*169a0*/  MOV R0, R151 ;  /* 0x0000009700007202 */ /* 0x000fc60000000f00 */
[----:B------:R-:W-:Y:S01]  /*169b0*/  STL.64 [R1+0x260], R48 ;  /* 0x0002603001007387 */ /* 0x000fe20000100a00 */
[----:B------:R-:W-:-:S03]  /*169c0*/  MOV R4, R148 ;  /* 0x0000009400047202 */ /* 0x000fc60000000f00 */
[----:B------:R-:W-:Y:S01]  /*169d0*/  STL.64 [R1+0x268], R50 ;  /* 0x0002683201007387 */ /* 0x000fe20000100a00 */
[----:B------:R-:W-:Y:S01]  /*169e0*/  MOV R3, R149 ;  /* 0x0000009500037202 */ /* 0x000fe20000000f00 */
[----:B------:R-:W-:Y:S02]  /*169f0*/  IMAD.MOV.U32 R5, RZ, RZ, R147 ;  /* 0x000000ffff057224 */ /* 0x000fe400078e0093 */
[----:B------:R1:W-:Y:S01]  /*16a00*/  STL [R1+0x270], R52 ;  /* 0x0002703401007387 */ /* 0x0003e20000100800 */
        /* <DEDUP_REMOVED lines=140> */
[----:B------:R-:W-:-:S03]  /*172d0*/  MOV R156, R53 ;  /* 0x00000035009c7202 */ /* 0x000fc60000000f00 */
        /* <DEDUP_REMOVED lines=379> */
[----:B------:R-:W2:Y:S01]  /*18a90*/  LDL.LU R156, [R1+0x1170] ;  /* 0x00117000019c7983 */ /* 0x000ea20000300800 */
        /* <DEDUP_REMOVED lines=16> */
[----:B------:R-:W-:-:S02]  /*18ba0*/  MOV R143, R9 ;  /* 0x00000009008f7202 */ /* 0x000fc40000000f00 */
        /* <DEDUP_REMOVED lines=121> */
[----:B------:R-:W-:Y:S02]  /*19340*/  MOV R58, R227 ;  /* 0x000000e3003a7202 */ /* 0x000fe40000000f00 */
[----:B------:R-:W-:Y:S01]  /*19350*/  MOV R59, R226 ;  /* 0x000000e2003b7202 */ /* 0x000fe20000000f00 */
        /* <DEDUP_REMOVED lines=154> */
[----:B------:R1:W-:Y:S01]  /*19d00*/  STL.64 [R1+0x5b0], R132 ;  /* 0x0005b08401007387 */ /* 0x0003e20000100a00 */
[----:B------:R-:W-:-:S03]  /*19d10*/  MOV R225, R147 ;  /* 0x0000009300e17202 */ /* 0x000fc60000000f00 */
[----:B------:R-:W2:Y:S01]  /*19d20*/  LDL.LU.64 R150, [R1+0x1158] ;  /* 0x0011580001967983 */ /* 0x000ea20000300a00 */
[----:B------:R-:W-:Y:S01]  /*19d30*/  MOV R0, R144 ;  /* 0x0000009000007202 */ /* 0x000fe20000000f00 */
[----:B------:R-:W-:Y:S01]  /*19d40*/  IMAD.MOV.U32 R4, RZ, RZ, R142 ;  /* 0x000000ffff047224 */ /* 0x000fe200078e008e */
[----:B------:R-:W-:Y:S01]  /*19d50*/  MOV R227, R145 ;  /* 0x0000009100e37202 */ /* 0x000fe20000000f00 */
[----:B------:R-:W2:Y:S01]  /*19d60*/  LDL.LU.64 R148, [R1+0x1150] ;  /* 0x0011500001947983 */ /* 0x000ea20000300a00 */
        /* <DEDUP_REMOVED lines=380> */
[----:B------:R-:W-:Y:S02]  /*1b530*/  MOV R221, R58 ;  /* 0x0000003a00dd7202 */ /* 0x000fe40000000f00 */
[----:B------:R-:W-:Y:S01]  /*1b540*/  MOV R222, R59 ;  /* 0x0000003b00de7202 */ /* 0x000fe20000000f00 */
        /* <DEDUP_REMOVED lines=88> */
[----:B------:R-:W-:Y:S01]  /*1bad0*/  IMAD.MOV.U32 R134, RZ, RZ, R221 ;  /* 0x000000ffff867224 */ /* 0x000fe200078e00dd */
[----:B------:R-:W-:-:S02]  /*1bae0*/  MOV R135, R222 ;  /* 0x000000de00877202 */ /* 0x000fc40000000f00 */
[----:B------:R-:W4:Y:S01]  /*1baf0*/  LDL.LU R221, [R1+0xb58] ;  /* 0x000b580001dd7983 */ /* 0x000f220000300800 */
[----:B------:R-:W-:Y:S01]  /*1bb00*/  MOV R136, R223 ;  /* 0x000000df00887202 */ /* 0x000fe20000000f00 */
[----:B------:R-:W-:Y:S01]  /*1bb10*/  IMAD.MOV.U32 R138, RZ, RZ, R225 ;  /* 0x000000ffff8a7224 */ /* 0x000fe200078e00e1 */
[----:B------:R-:W-:Y:S01]  /*1bb20*/  MOV R137, R224 ;  /* 0x000000e000897202 */ /* 0x000fe20000000f00 */
[----:B------:R-:W4:Y:S01]  /*1bb30*/  LDL.LU R222, [R1+0xb54] ;  /* 0x000b540001de7983 */ /* 0x000f220000300800 */
[----:B------:R-:W-:-:S03]  /*1bb40*/  MOV R139, R226 ;  /* 0x000000e2008b7202 */ /* 0x000fc60000000f00 */
        /* <DEDUP_REMOVED lines=412> */
[----:B------:R-:W-:-:S02]  /*1d510*/  MOV R146, R226 ;  /* 0x000000e200927202 */ /* 0x000fc40000000f00 */
[----:B------:R-:W-:Y:S01]  /*1d520*/  MOV R147, R225 ;  /* 0x000000e100937202 */ /* 0x000fe20000000f00 */
[----:B------:R1:W5:Y:S01]  /*1d530*/  LDL.LU R19, [R1+0xb0c] ;  /* 0x000b0c0001137983 */ /* 0x0003620000300800 */
[----:B------:R-:W-:Y:S02]  /*1d540*/  MOV R149, R223 ;  /* 0x000000df00957202 */ /* 0x000fe40000000f00 */
        /* <DEDUP_REMOVED lines=251> */
[----:B------:R-:W-:Y:S01]  /*1e500*/  MOV R226, R8 ;  /* 0x0000000800e27202 */ /* 0x000fe20000000f00 */
[----:B------:R-:W-:Y:S01]  /*1e510*/  UIADD3 UR12, UR8, 0x406, URZ ;  /* 0x00000406080c7890 */ /* 0x000fe2000fffe03f */
[----:B------:R-:W-:Y:S01]  /*1e520*/  MOV R218, R20 ;  /* 0x0000001400da7202 */ /* 0x000fe20000000f00 */
[----:B------:R-:W-:Y:S01]  /*1e530*/  UMOV UR13, 0x40000040 ;  /* 0x40000040000d7882 */ /* 0x000fe20000000000 */
[----:B------:R-:W-:Y:S01]  /*1e540*/  MOV R220, R14 ;  /* 0x0000000e00dc7202 */ /* 0x000fe20000000f00 */
[----:B------:R-:W3:Y:S04]  /*1e550*/  LDL.LU.64 R98, [R1+0x810] ;  /* 0x0008100001627983 */ /* 0x000ee80000300a00 */
        /* <DEDUP_REMOVED lines=36> */
[----:B------:R-:W3:Y:S01]  /*1e7a0*/  LDL.LU.64 R24, [R1+0x6e8] ;  /* 0x0006e80001187983 */ /* 0x000ee20000300a00 */
[----:B--2---:R-:W-:-:S06]  /*1e7b0*/  WARPGROUP.ARRIVE ;  /* 0x00000000000079c5 */ /* 0x004fcc0000000000 */
        /* <DEDUP_REMOVED lines=66> */
[----:B--2---:R1:W5:Y:S04]  /*1ebe0*/  LDL.LU.64 R156, [R1+0x6e0] ;  /* 0x0006e000019c7983 */ /* 0x0043680000300a00 */
[----:B------:R1:W5:Y:S04]  /*1ebf0*/  LDL.LU R155, [R1+0x6d8] ;  /* 0x0006d800019b7983 */ /* 0x0003680000300800 */
[----:B------:R1:W5:Y:S04]  /*1ec00*/  LDL.LU.64 R152, [R1+0x6d0] ;  /* 0x0006d00001987983 */ /* 0x0003680000300a00 */
        /* <DEDUP_REMOVED lines=26> */
[----:B------:R-:W-:Y:S01]  /*1edb0*/  UIADD3 UR12, UR8, 0x606, URZ ;  /* 0x00000606080c7890 */ /* 0x000fe2000fffe03f */
[----:B------:R-:W-:Y:S01]  /*1edc0*/  UMOV UR13, 0x40000040 ;  /* 0x40000040000d7882 */ /* 0x000fe20000000000 */
[----:B---3--:R-:W-:-:S07]  /*1edd0*/  WARPGROUP.ARRIVE ;  /* 0x00000000000079c5 */ /* 0x008fce0000000000 */
[----:B------:R-:W-:Y:S03]  /*1ede0*/  HGMMA.64x256x16.F32 R24, gdesc[UR12], R24, UP0, gsb0 ;  /* 0x03e000000c1879f0 */ /* 0x000fe6000b800818 */
[----:B------:R-:W-:Y:S02]  /*1edf0*/  WARPGROUP.DEPBAR.LE gsb0, 0x0 ;  /* 0x00008000000079c5 */ /* 0x000fe40000010000 */
[----:B-1----:R-:W-:Y:S05]  /*1ee00*/  @!P1 BRA `(.L_x_44) ;  /* 0x0000000000049947 */ /* 0x002fea0003800000 */
[----:B------:R-:W-:Y:S01]  /*1ee10*/  BPT.TRAP 0x1 ;  /* 0x000000040000795c */ /* 0x000fe20000300000 */
.L_x_44:
[----:B------:R-:W-:Y:S02]  /*1ee20*/  UISETP.GT.U32.AND UP0, UPT, UR40, 0x1, UPT ;  /* 0x000000012800788c */ /* 0x000fe4000bf04070 */
[----:B------:R-:W-:-:S04]  /*1ee30*/  ULEA UR7, UR6, UR47, 0x3 ;  /* 0x0000002f06077291 */ /* 0x000fc8000f8e183f */
[----:B------:R-:W-:Y:S01]  /*1ee40*/  UIADD3 UR7, UR7, 0x34498, URZ ;  /* 0x0003449807077890 */ /* 0x000fe2000fffe03f */
[----:B------:R-:W-:-:S03]  /*1ee50*/  PLOP3.LUT P0, PT, PT, PT, UP0, 0x80, 0x0 ;  /* 0x000000000000781c */ /* 0x000fc60003f0f008 */
[----:B------:R-:W-:-:S09]  /*1ee60*/  UPRMT UR7, URZ, 0x654, UR7 ;  /* 0x000006543f077896 */ /* 0x000fd20008000007 */
[----:B------:R-:W-:Y:S01]  /*1ee70*/  SYNCS.ARRIVE.TRANS64.RED.A1T0 RZ, [UR7], RZ ;  /* 0x000000ffffff79a7 */ /* 0x000fe20008100407 */
[----:B------:R-:W-:Y:S05]  /*1ee80*/  @P0 BRA `(.L_x_45) ;  /* 0x0000000000040947 */ /* 0x000fea0003800000 */
[----:B------:R-:W-:Y:S01]  /*1ee90*/  BPT.TRAP 0x1 ;  /* 0x000000040000795c */ /* 0x000fe20000300000 */
.L_x_45:
[----:B------:R-:W-:Y:S01]  /*1eea0*/  UIADD3 UR5, UR5, 0x1, URZ ;  /* 0x0000000105057890 */ /* 0x000fe2000fffe03f */
[C---:B-----5:R-:W-:Y:S01]  /*1eeb0*/  ISETP.GT.AND P0, PT, R2.reuse, 0x1, PT ;  /* 0x000000010200780c */ /* 0x060fe20003f04270 */
[----:B------:R-:W-:Y:S01]  /*1eec0*/  UIADD3 UR6, UR6, 0x1, URZ ;  /* 0x0000000106067890 */ /* 0x000fe2000fffe03f */
[----:B------:R-:W-:Y:S01]  /*1eed0*/  IADD3 R2, R2, -0x1, RZ ;  /* 0xffffffff02027810 */ /* 0x000fe20007ffe0ff */
[----:B------:R-:W-:Y:S02]  /*1eee0*/  UISETP.NE.AND UP0, UPT, UR5, 0x3, UPT ;  /* 0x000000030500788c */ /* 0x000fe4000bf05270 */
[----:B------:R-:W-:Y:S02]  /*1eef0*/  UISETP.NE.AND UP1, UPT, UR6, 0x3, UPT ;  /* 0x000000030600788c */ /* 0x000fe4000bf25270 */
[----:B------:R-:W-:Y:S02]  /*1ef00*/  USEL UR7, URZ, 0x1, UP0 ;  /* 0x000000013f077887 */ /* 0x000fe40008000000 */
[----:B------:R-:W-:-:S02]  /*1ef10*/  USEL UR5, UR5, URZ, UP0 ;  /* 0x0000003f05057287 */ /* 0x000fc40008000000 */
[----:B------:R-:W-:Y:S02]  /*1ef20*/  USEL UR6, UR6, URZ, UP1 ;  /* 0x0000003f06067287 */ /* 0x000fe40008800000 */
[----:B------:R-:W-:Y:S01]  /*1ef30*/  LOP3.LUT R0, R0, UR7, RZ, 0x3c, !PT ;  /* 0x0000000700007c12 */ /* 0x000fe2000f8e3cff */
[----:B------:R-:W-:Y:S09]  /*1ef40*/  @P0 BRA `(.L_x_46) ;  /* 0xffffff2000640947 */ /* 0x000ff2000383ffff */
.L_x_39:
[----:B------:R-:W-:Y:S02]  /*1ef50*/  ISETP.GE.AND P0, PT, R4, 0x1, PT ;  /* 0x000000010400780c */ /* 0x000fe40003f06270 */
[----:B------:R-:W-:-:S04]  /*1ef60*/  MOV R0, UR55 ;  /* 0x0000003700007c02 */ /* 0x000fc80008000f00 */
[----:B------:R3:W-:Y:S07]  /*1ef70*/  SYNCS.ARRIVE.TRANS64.A1T0 RZ, [R0+UR49], RZ ;  /* 0x000000ff00ff79a7 */ /* 0x0007ee0008100031 */
[----:B------:R-:W-:Y:S05]  /*1ef80*/  @!P0 BRA `(.L_x_47) ;  /* 0x0000000000408947 */ /* 0x000fea0003800000 */
[----:B------:R-:W-:-:S06]  /*1ef90*/  UISETP.NE.AND UP0, UPT, UR43, 0x3, UPT ;  /* 0x000000032b00788c */ /* 0x000fcc000bf05270 */
[----:B------:R-:W-:-:S13]  /*1efa0*/  PLOP3.LUT P0, PT, PT, PT, UP0, 0x80, 0x0 ;  /* 0x000000000000781c */ /* 0x000fda0003f0f008 */
[----:B------:R-:W-:Y:S05]  /*1efb0*/  @!P0 BRA `(.L_x_48) ;  /* 0x0000000000048947 */ /* 0x000fea0003800000 */
[----:B------:R-:W-:Y:S01]  /*1efc0*/  BPT.TRAP 0x1 ;  /* 0x000000040000795c */ /* 0x000fe20000300000 */
.L_x_48:
[----:B------:R-:W-:Y:S01]  /*1efd0*/  IADD3 R5, R5, UR41, RZ ;  /* 0x0000002905057c10 */ /* 0x000fe2000fffe0ff */
[----:B------:R-:W-:-:S04]  /*1efe0*/  UISETP.GT.U32.AND UP0, UPT, UR40, 0x1, UPT ;  /* 0x000000012800788c */ /* 0x000fc8000bf04070 */
[----:B-1----:R-:W-:Y:S02]  /*1eff0*/  IMAD.WIDE.U32 R2, R5, -0x55555555, RZ ;  /* 0xaaaaaaab05027825 */ /* 0x002fe400078e00ff */
[----:B------:R-:W-:-:S03]  /*1f000*/  PLOP3.LUT P0, PT, PT, PT, UP0, 0x80, 0x0 ;  /* 0x000000000000781c */ /* 0x000fc60003f0f008 */
[----:B---3--:R-:W-:-:S05]  /*1f010*/  SHF.R.U32.HI R0, RZ, 0x1, R3 ;  /* 0x00000001ff007819 */ /* 0x008fca0000011603 */
[----:B------:R-:W-:-:S05]  /*1f020*/  IMAD R0, R0, -0x3, R5 ;  /* 0xfffffffd00007824 */ /* 0x000fca00078e0205 */
[----:B------:R-:W-:-:S05]  /*1f030*/  LEA R0, R0, UR47, 0x3 ;  /* 0x0000002f00007c11 */ /* 0x000fca000f8e18ff */
[----:B------:R-:W-:-:S05]  /*1f040*/  VIADD R0, R0, 0x34498 ;  /* 0x0003449800007836 */ /* 0x000fca0000000000 */
[----:B------:R-:W-:-:S04]  /*1f050*/  PRMT R0, RZ, 0x654, R0 ;  /* 0x00000654ff007816 */ /* 0x000fc80000000000 */
[----:B------:R4:W-:Y:S01]  /*1f060*/  SYNCS.ARRIVE.TRANS64.RED.A1T0 RZ, [R0+URZ], RZ ;  /* 0x000000ff00ff79a7 */ /* 0x0009e2000810043f */
[----:B------:R-:W-:Y:S05]  /*1f070*/  @P0 BRA `(.L_x_47) ;  /* 0x0000000000040947 */ /* 0x000fea0003800000 */
[----:B------:R-:W-:Y:S01]  /*1f080*/  BPT.TRAP 0x1 ;  /* 0x000000040000795c */ /* 0x000fe20000300000 */
.L_x_47:
[----:B---34-:R-:W-:Y:S02]  /*1f090*/  SHF.L.U32 R0, R153, 0x1f, RZ ;  /* 0x0000001f99007819 */ /* 0x018fe400000006ff */
[----:B------:R-:W-:Y:S02]  /*1f0a0*/  R2UR UR4, R4 ;  /* 0x00000000040472ca */ /* 0x000fe400000e0000 */
[----:B------:R-:W3:Y:S11]  /*1f0b0*/  SYNCS.PHASECHK.TRANS64.TRYWAIT P0, [R7+UR50+0x10], R0 ;  /* 0x00001000070075a7 */ /* 0x000ef60008000172 */
[----:B------:R-:W-:-:S04]  /*1f0c0*/  UIADD3 UR4, UR4, 0x3f, URZ ;  /* 0x0000003f04047890 */ /* 0x000fc8000fffe03f */
[----:B------:R-:W-:-:S04]  /*1f0d0*/  USHF.R.S32.HI UR5, URZ, 0x1f, UR4 ;  /* 0x0000001f3f057899 */ /* 0x000fc80008011404 */
[----:B------:R-:W-:-:S04]  /*1f0e0*/  ULEA.HI UR5, UR5, UR4, URZ, 0x6 ;  /* 0x0000000405057291 */ /* 0x000fc8000f8f303f */
[----:B------:R-:W-:Y:S01]  /*1f0f0*/  USHF.R.S32.HI UR5, URZ, 0x6, UR5 ;  /* 0x000000063f057899 */ /* 0x000fe20008011405 */
[----:B---3--:R-:W-:Y:S11]  /*1f100*/  @!P0 BRA `(.L_x_49) ;  /* 0x00000150001c8947 */ /* 0x008ff60003800000 */
.L_x_535:
[----:B------:R-:W-:Y:S01]  /*1f110*/  UIADD3 UR41, UR5, UR41, URZ ;  /* 0x0000002905297290 */ /* 0x000fe2000fffe03f */
[----:B------:R-:W-:Y:S01]  /*1f120*/  LOP3.LUT P0, RZ, R6, 0xff, RZ, 0xc0, !PT ;  /* 0x000000ff06ff7812 */ /* 0x000fe2000780c0ff */
[----:B------:R-:W-:Y:S02]  /*1f130*/  UISETP.GE.U32.AND UP1, UPT, UR5, 0x3, UPT ;  /* 0x000000030500788c */ /* 0x000fe4000bf26070 */
[----:B------:R-:W-:-:S04]  /*1f140*/  UISETP.GT.U32.AND UP0, UPT, UR41, 0x2, UPT ;  /* 0x000000022900788c */ /* 0x000fc8000bf04070 */
[----:B------:R-:W-:Y:S02]  /*1f150*/  UISETP.LT.U32.AND UP0, UPT, UR5, 0x3, UP0 ;  /* 0x000000030500788c */ /* 0x000fe40008701070 */
[----:B------:R-:W-:Y:S02]  /*1f160*/  UIMAD.WIDE.U32 UR4, UR41, -0x55555555, URZ ;  /* 0xaaaaaaab290478a5 */ /* 0x000fe4000f8e003f */
[----:B------:R-:W-:Y:S02]  /*1f170*/  USEL UR6, URZ, 0x1, !UP0 ;  /* 0x000000013f067887 */ /* 0x000fe4000c000000 */
[----:B------:R-:W-:Y:S02]  /*1f180*/  USHF.R.U32.HI UR4, URZ, 0x1, UR5 ;  /* 0x000000013f047899 */ /* 0x000fe40008011605 */
[----:B------:R-:W-:Y:S02]  /*1f190*/  ULOP3.LUT UR42, UR42, UR6, URZ, 0x3c, !UPT ;  /* 0x000000062a2a7292 */ /* 0x000fe4000f8e3c3f */
[----:B------:R-:W-:-:S02]  /*1f1a0*/  UIMAD UR41, UR4, -0x3, UR41 ;  /* 0xfffffffd042978a4 */ /* 0x000fc4000f8e0229 */
[----:B------:R-:W-:Y:S01]  /*1f1b0*/  @UP1 ULOP3.LUT UR42, UR42, 0x1, UR4, 0x78, !UPT ;  /* 0x000000012a2a1892 */ /* 0x000fe2000f8e7804 */
[----:B------:R-:W-:Y:S11]  /*1f1c0*/  @!P0 BRA `(.L_x_50) ;  /* 0x00000000000c8947 */ /* 0x000ff60003800000 */
[----:B------:R-:W-:-:S04]  /*1f1d0*/  DEPBAR {5,4,3,2,1,0} ;  /* 0x0000003f0000791a */ /* 0x000fc80000000000 */
[----:B------:R4:W-:Y:S02]  /*1f1e0*/  UTMACCTL.IV [UR36] ;  /* 0x00000000240079b9 */ /* 0x0009e40008000000 */
[----:B----4-:R-:W-:Y:S01]  /*1f1f0*/  NOP ;  /* 0x0000000000007918 */ /* 0x010fe20000000000 */
.L_x_50:
[----:B------:R-:W-:Y:S01]  /*1f200*/  UIADD3 UR4, UR47, 0x30000, URZ ;  /* 0x000300002f047890 */ /* 0x000fe2000fffe03f */
[----:B------:R-:W-:Y:S02]  /*1f210*/  R2UR UR45, R16 ;  /* 0x00000000102d72ca */ /* 0x000fe400000e0000 */
[----:B------:R-:W-:Y:S01]  /*1f220*/  R2UR UR46, R17 ;  /* 0x00000000112e72ca */ /* 0x000fe200000e0000 */
[----:B------:R-:W-:-:S06]  /*1f230*/  ULOP3.LUT UP0, URZ, UR4, 0x3ff, URZ, 0xc0, !UPT ;  /* 0x000003ff043f7892 */ /* 0x000fcc000f80c03f */
[----:B------:R-:W-:-:S04]  /*1f240*/  PLOP3.LUT P0, PT, PT, PT, UP0, 0x80, 0x0 ;  /* 0x000000000000781c */ /* 0x000fc80003f0f008 */
[----:B------:R-:W-:Y:S02]  /*1f250*/  USHF.L.U32 UR45, UR45, 0x8, URZ ;  /* 0x000000082d2d7899 */ /* 0x000fe4000800063f */
[----:B------:R-:W-:-:S07]  /*1f260*/  USHF.L.U32 UR46, UR46, 0x8, URZ ;  /* 0x000000082e2e7899 */ /* 0x000fce000800063f */
[----:B------:R-:W-:Y:S05]  /*1f270*/  @!P0 BRA `(.L_x_51) ;  /* 0x00000000007c8947 */ /* 0x000fea0003800000 */
[----:B------:R-:W-:Y:S01]  /*1f280*/  MOV R16, 0x0 ;  /* 0x0000000000107802 */ /* 0x000fe20000000f00 */
[----:B------:R-:W-:Y:S01]  /*1f290*/  ULDC.64 UR4, c[0x4][0x68] ;  /* 0x01001a0000047ab9 */ /* 0x000fe20000000a00 */
[----:B------:R-:W-:Y:S01]  /*1f2a0*/  ULDC.64 UR6, c[0x4][0x70] ;  /* 0x01001c0000067ab9 */ /* 0x000fe20000000a00 */
[----:B------:R-:W-:Y:S01]  /*1f2b0*/  ULDC.64 UR8, c[0x4][0x8] ;  /* 0x0100020000087ab9 */ /* 0x000fe20000000a00 */
[----:B-1-3--:R1:W3:Y:S01]  /*1f2c0*/  LDC.64 R2, c[0x4][R16] ;  /* 0x0100000010027b82 */ /* 0x00a2e20000000a00 */
[----:B------:R-:W-:Y:S01]  /*1f2d0*/  MOV R4, UR4 ;  /* 0x0000000400047c02 */ /* 0x000fe20008000f00 */
[----:B------:R-:W-:Y:S01]  /*1f2e0*/  IMAD.U32 R7, RZ, RZ, UR7 ;  /* 0x00000007ff077e24 */ /* 0x000fe2000f8e00ff */
[----:B------:R-:W-:Y:S01]  /*1f2f0*/  MOV R5, UR5 ;  /* 0x0000000500057c02 */ /* 0x000fe20008000f00 */
[----:B------:R-:W-:Y:S01]  /*1f300*/  IMAD.MOV.U32 R12, RZ, RZ, 0x1 ;  /* 0x00000001ff0c7424 */ /* 0x000fe200078e00ff */
[----:B------:R-:W-:Y:S02]  /*1f310*/  MOV R6, UR6 ;  /* 0x0000000600067c02 */ /* 0x000fe40008000f00 */
[----:B------:R-:W-:-:S02]  /*1f320*/  MOV R10, UR8 ;  /* 0x00000008000a7c02 */ /* 0x000fc40008000f00 */
[----:B------:R-:W-:Y:S02]  /*1f330*/  MOV R11, UR9 ;  /* 0x00000009000b7c02 */ /* 0x000fe40008000f00 */
[----:B------:R-:W-:Y:S02]  /*1f340*/  MOV R8, 0x70 ;  /* 0x0000007000087802 */ /* 0x000fe40000000f00 */
[----:B-1----:R-:W-:-:S07]  /*1f350*/  MOV R13, RZ ;  /* 0x000000ff000d7202 */ /* 0x002fce0000000f00 */
[----:B------:R-:W-:-:S07]  /*1f360*/  LEPC R20, `(.L_x_52) ;  /* 0x000000001014794e */ /* 0x000fce0000000000 */
[----:B--23--:R-:W-:Y:S05]  /*1f370*/  CALL.ABS.NOINC R2 ;  /* 0x0000000002007343 */ /* 0x00cfea0003c00000 */
.L_x_52:
[----:B------:R1:W2:Y:S01]  /*1f380*/  LDC.64 R2, c[0x4][R16] ;  /* 0x0100000010027b82 */ /* 0x0002a20000000a00 */
[----:B------:R-:W-:Y:S01]  /*1f390*/  ULDC.64 UR4, c[0x4][0x68] ;  /* 0x01001a0000047ab9 */ /* 0x000fe20000000a00 */
[----:B------:R-:W-:Y:S01]  /*1f3a0*/  ULDC.64 UR6, c[0x4][0x70] ;  /* 0x01001c0000067ab9 */ /* 0x000fe20000000a00 */
[----:B------:R-:W-:Y:S01]  /*1f3b0*/  ULDC.64 UR8, c[0x4][0x8] ;  /* 0x0100020000087ab9 */ /* 0x000fe20000000a00 */
        /* <DEDUP_REMOVED lines=10> */
[----:B--2---:R-:W-:Y:S05]  /*1f460*/  CALL.ABS.NOINC R2 ;  /* 0x0000000002007343 */ /* 0x004fea0003c00000 */
.L_x_51:
[----:B------:R-:W-:Y:S02]  /*1f470*/  ULDC.64 UR4, c[0x0][0x590] ;  /* 0x0001640000047ab9 */ /* 0x000fe40000000a00 */
[----:B------:R-:W-:-:S04]  /*1f480*/  ISETP.NE.U32.AND P0, PT, RZ, UR4, PT ;  /* 0x00000004ff007c0c */ /* 0x000fc8000bf05070 */
[----:B------:R-:W-:-:S13]  /*1f490*/  ISETP.NE.AND.EX P0, PT, RZ, UR5, PT, P0 ;  /* 0x00000005ff007c0c */ /* 0x000fda000bf05300 */
[----:B------:R-:W-:Y:S05]  /*1f4a0*/  @!P0 BRA `(.L_x_53) ;  /* 0x0000000000148947 */ /* 0x000fea0003800000 */
[----:B---3--:R-:W-:-:S04]  /*1f4b0*/  LEA R2, P0, R18, UR4, 0x3 ;  /* 0x0000000412027c11 */ /* 0x008fc8000f8018ff */
[----:B-1----:R-:W-:-:S06]  /*1f4c0*/  LEA.HI.X R3, R18, UR5, R19, 0x3, P0 ;  /* 0x0000000512037c11 */ /* 0x002fcc00080f1c13 */
[----:B------:R-:W3:Y:S04]  /*1f4d0*/  LDG.E.64 R2, desc[UR38][R2.64] ;  /* 0x0000002602027981 */ /* 0x000ee8000c1e1b00 */
[----:B---3--:R4:W5:Y:S01]  /*1f4e0*/  LD.E R0, desc[UR38][R2.64] ;  /* 0x0000002602007980 */ /* 0x008962000c101900 */
[----:B------:R-:W-:Y:S05]  /*1f4f0*/  BRA `(.L_x_54) ;  /* 0x0000000000307947 */ /* 0x000fea0003800000 */
.L_x_53:
[----:B------:R-:W-:Y:S02]  /*1f500*/  ULDC.64 UR4, c[0x0][0x588] ;  /* 0x0001620000047ab9 */ /* 0x000fe40000000a00 */
[----:B------:R-:W-:-:S04]  /*1f510*/  ISETP.NE.U32.AND P0, PT, RZ, UR4, PT ;  /* 0x00000004ff007c0c */ /* 0x000fc8000bf05070 */
[----:B------:R-:W-:-:S13]  /*1f520*/  ISETP.NE.AND.EX P0, PT, RZ, UR5, PT, P0 ;  /* 0x00000005ff007c0c */ /* 0x000fda000bf05300 */
[----:B------:R-:W-:Y:S05]  /*1f530*/  @!P0 BRA `(.L_x_55) ;  /* 0x0000000000188947 */ /* 0x000fea0003800000 */
[----:B------:R-:W1:Y:S01]  /*1f540*/  LDC.64 R4, c[0x0][0x588] ;  /* 0x00016200ff047b82 */ /* 0x000e620000000a00 */
[----:B------:R-:W-:Y:S02]  /*1f550*/  ULDC UR4, c[0x0][0x598] ;  /* 0x0001660000047ab9 */ /* 0x000fe40000000800 */
[----:B---3--:R-:W-:-:S04]  /*1f560*/  IMAD R2, R18, UR4, RZ ;  /* 0x0000000412027c24 */ /* 0x008fc8000f8e02ff */
[----:B-1----:R-:W-:-:S05]  /*1f570*/  IMAD.WIDE R2, R2, 0x4, R4 ;  /* 0x0000000402027825 */ /* 0x002fca00078e0204 */
[----:B------:R3:W5:Y:S01]  /*1f580*/  LDG.E R0, desc[UR38][R2.64] ;  /* 0x0000002602007981 */ /* 0x000762000c1e1900 */
[----:B------:R-:W-:Y:S05]  /*1f590*/  BRA `(.L_x_54) ;  /* 0x0000000000087947 */ /* 0x000fea0003800000 */
.L_x_55:
[----:B------:R-:W-:Y:S02]  /*1f5a0*/  ULDC UR4, c[0x0][0x580] ;  /* 0x0001600000047ab9 */ /* 0x000fe40000000800 */
[----:B---3--:R-:W-:-:S07]  /*1f5b0*/  MOV R0, UR4 ;  /* 0x0000000400007c02 */ /* 0x008fce0008000f00 */
.L_x_54:
[----:B------:R-:W-:Y:S02]  /*1f5c0*/  ULDC.64 UR4, c[0x0][0x5b8] ;  /* 0x00016e0000047ab9 */ /* 0x000fe40000000a00 */
[----:B------:R-:W-:-:S04]  /*1f5d0*/  ISETP.NE.U32.AND P0, PT, RZ, UR4, PT ;  /* 0x00000004ff007c0c */ /* 0x000fc8000bf05070 */
[----:B------:R-:W-:-:S13]  /*1f5e0*/  ISETP.NE.AND.EX P0, PT, RZ, UR5, PT, P0 ;  /* 0x00000005ff007c0c */ /* 0x000fda000bf05300 */
[----:B------:R-:W-:Y:S05]  /*1f5f0*/  @!P0 BRA `(.L_x_56) ;  /* 0x0000000000148947 */ /* 0x000fea0003800000 */
[----:B---34-:R-:W-:-:S04]  /*1f600*/  LEA R2, P0, R18, UR4, 0x3 ;  /* 0x0000000412027c11 */ /* 0x018fc8000f8018ff */
[----:B-1----:R-:W-:-:S06]  /*1f610*/  LEA.HI.X R3, R18, UR5, R19, 0x3, P0 ;  /* 0x0000000512037c11 */ /* 0x002fcc00080f1c13 */
[----:B------:R-:W3:Y:S04]  /*1f620*/  LDG.E.64 R2, desc[UR38][R2.64] ;  /* 0x0000002602027981 */ /* 0x000ee8000c1e1b00 */
[----:B---3--:R1:W5:Y:S01]  /*1f630*/  LD.E R2, desc[UR38][R2.64] ;  /* 0x0000002602027980 */ /* 0x008362000c101900 */
[----:B------:R-:W-:Y:S05]  /*1f640*/  BRA `(.L_x_57) ;  /* 0x0000000000307947 */ /* 0x000fea0003800000 */
.L_x_56:
[----:B------:R-:W-:Y:S02]  /*1f650*/  ULDC.64 UR4, c[0x0][0x5b0] ;  /* 0x00016c0000047ab9 */ /* 0x000fe40000000a00 */
[----:B------:R-:W-:-:S04]  /*1f660*/  ISETP.NE.U32.AND P0, PT, RZ, UR4, PT ;  /* 0x00000004ff007c0c */ /* 0x000fc8000bf05070 */
[----:B------:R-:W-:-:S13]  /*1f670*/  ISETP.NE.AND.EX P0, PT, RZ, UR5, PT, P0 ;  /* 0x00000005ff007c0c */ /* 0x000fda000bf05300 */
[----:B------:R-:W-:Y:S05]  /*1f680*/  @!P0 BRA `(.L_x_58) ;  /* 0x0000000000188947 */ /* 0x000fea0003800000 */
[----:B------:R-:W1:Y:S01]  /*1f690*/  LDC.64 R4, c[0x0][0x5b0] ;  /* 0x00016c00ff047b82 */ /* 0x000e620000000a00 */
[----:B------:R-:W-:Y:S02]  /*1f6a0*/  ULDC UR4, c[0x0][0x5c0] ;  /* 0x0001700000047ab9 */ /* 0x000fe40000000800 */
[----:B---34-:R-:W-:-:S04]  /*1f6b0*/  IMAD R2, R18, UR4, RZ ;  /* 0x0000000412027c24 */ /* 0x018fc8000f8e02ff */
[----:B-1----:R-:W-:-:S06]  /*1f6c0*/  IMAD.WIDE R2, R2, 0x4, R4 ;  /* 0x0000000402027825 */ /* 0x002fcc00078e0204 */
[----:B------:R3:W5:Y:S01]  /*1f6d0*/  LDG.E R2, desc[UR38][R2.64] ;  /* 0x0000002602027981 */ /* 0x000762000c1e1900 */
[----:B------:R-:W-:Y:S05]  /*1f6e0*/  BRA `(.L_x_57) ;  /* 0x0000000000087947 */ /* 0x000fea0003800000 */
.L_x_58:
[----:B------:R-:W-:Y:S02]  /*1f6f0*/  ULDC UR4, c[0x0][0x5a8] ;  /* 0x00016a0000047ab9 */ /* 0x000fe40000000800 */
[----:B---34-:R-:W-:-:S07]  /*1f700*/  IMAD.U32 R2, RZ, RZ, UR4 ;  /* 0x00000004ff027e24 */ /* 0x018fce000f8e00ff */
.L_x_57:
[----:B------:R-:W-:Y:S01]  /*1f710*/  ISETP.GT.U32.AND P0, PT, R157, 0x3e, PT ;  /* 0x0000003e9d00780c */ /* 0x000fe20003f04070 */
[----:B------:R-:W-:Y:S01]  /*1f720*/  BSSY B0, `(.L_x_59) ;  /* 0x0000007000007945 */ /* 0x000fe20003800000 */
[----:B------:R-:W-:-:S11]  /*1f730*/  PRMT R16, RZ, 0x7610, R16 ;  /* 0x00007610ff107816 */ /* 0x000fd60000000010 */
[----:B------:R-:W-:Y:S05]  /*1f740*/  @P0 BRA `(.L_x_60) ;  /* 0x0000000000100947 */ /* 0x000fea0003800000 */
[----:B------:R-:W-:-:S03]  /*1f750*/  UMOV UR4, 0xffffffff ;  /* 0xffffffff00047882 */ /* 0x000fc60000000000 */
[----:B------:R-:W-:Y:S05]  /*1f760*/  BRA.DIV UR4, `(.L_x_61) ;  /* 0x0000014a04a07947 */ /* 0x000fea000b800000 */
[----:B------:R-:W-:-:S13]  /*1f770*/  ELECT P6, URZ, PT ;  /* 0x00000000003f782f */ /* 0x000fda00038c0000 */
.L_x_537:
[----:B------:R-:W-:-:S07]  /*1f780*/  SEL R16, RZ, 0x1, !P6 ;  /* 0x00000001ff107807 */ /* 0x000fce0007000000 */
.L_x_60:
[----:B------:R-:W-:Y:S05]  /*1f790*/  BSYNC B0 ;  /* 0x0000000000007941 */ /* 0x000fea0003800000 */
.L_x_59:
[----:B-1-3--:R-:W-:-:S04]  /*1f7a0*/  MOV R3, UR54 ;  /* 0x0000003600037c02 */ /* 0x00afc80008000f00 */
[----:B------:R-:W-:-:S13]  /*1f7b0*/  ISETP.NE.AND P0, PT, R3, 0x3, PT ;  /* 0x000000030300780c */ /* 0x000fda0003f05270 */
[----:B------:R-:W-:Y:S05]  /*1f7c0*/  @!P0 BRA `(.L_x_62) ;  /* 0x0000000000048947 */ /* 0x000fea0003800000 */
[----:B------:R-:W-:Y:S01]  /*1f7d0*/  BPT.TRAP 0x1 ;  /* 0x000000040000795c */ /* 0x000fe20000300000 */
.L_x_62:
[----:B------:R-:W-:Y:S02]  /*1f7e0*/  SHF.L.U32 R158, RZ, 0x1f, RZ ;  /* 0x0000001fff9e7819 */ /* 0x000fe400000006ff */
[----:B-----5:R-:W-:Y:S02]  /*1f7f0*/  FSETP.NEU.AND P1, PT, R0, RZ, PT ;  /* 0x000000ff0000720b */ /* 0x020fe40003f2d000 */
[----:B------:R-:W1:Y:S02]  /*1f800*/  SYNCS.PHASECHK.TRANS64.TRYWAIT P2, [UR47+0x344b0], R158 ;  /* 0x0344b09eff0075a7 */ /* 0x000e64000804016f */
[----:B-1----:R-:W-:Y:S09]  /*1f810*/  @!P2 BRA `(.L_x_63) ;  /* 0x00000148008ca947 */ /* 0x002ff20003800000 */
.L_x_538:
[----:B------:R-:W3:Y:S04]  /*1f820*/  LDL.LU R5, [R1+0x400] ;  /* 0x0004000001057983 */ /* 0x000ee80000300800 */
[----:B-1----:R-:W4:Y:S04]  /*1f830*/  LDL.LU R3, [R1+0x404] ;  /* 0x0004040001037983 */ /* 0x002f280000300800 */
[----:B------:R-:W5:Y:S04]  /*1f840*/  LDL.LU R13, [R1+0x408] ;  /* 0x00040800010d7983 */ /* 0x000f680000300800 */
[----:B------:R-:W2:Y:S01]  /*1f850*/  LDL.LU R12, [R1+0x40c] ;  /* 0x00040c00010c7983 */ /* 0x000ea20000300800 */
[----:B------:R-:W-:Y:S01]  /*1f860*/  MOV R8, RZ ;  /* 0x000000ff00087202 */ /* 0x000fe20000000f00 */
[----:B------:R-:W-:Y:S05]  /*1f870*/  @P1 WARPSYNC.ALL ;  /* 0x0000000000001948 */ /* 0x000fea0003800000 */
[----:B------:R-:W-:Y:S01]  /*1f880*/  @P1 LEA R4, R156, UR47, 0x1 ;  /* 0x0000002f9c041c11 */ /* 0x000fe2000f8e08ff */
[----:B------:R-:W-:Y:S04]  /*1f890*/  BSSY B0, `(.L_x_64) ;  /* 0x0000010000007945 */ /* 0x000fe80003800000 */
[----:B------:R-:W1:Y:S02]  /*1f8a0*/  @P1 LDSM.16.MT88.4 R8, [R4+0x30000] ;  /* 0x030000000408183b */ /* 0x000e640000004200 */
[----:B-1----:R-:W-:-:S02]  /*1f8b0*/  HADD2.F32 R6, -RZ, R8.H0_H0 ;  /* 0x20000008ff067230 */ /* 0x002fc40000004100 */
[-C--:B---3--:R-:W-:Y:S01]  /*1f8c0*/  FMUL R7, R5, R2.reuse ;  /* 0x0000000205077220 */ /* 0x088fe20000400000 */
[----:B------:R-:W-:Y:S02]  /*1f8d0*/  HADD2.F32 R5, -RZ, R8.H1_H1 ;  /* 0x30000008ff057230 */ /* 0x000fe40000004100 */
[----:B----4-:R-:W-:Y:S01]  /*1f8e0*/  FMUL R3, R3, R2 ;  /* 0x0000000203037220 */ /* 0x010fe20000400000 */
[----:B------:R-:W-:-:S03]  /*1f8f0*/  FFMA R23, R6, R0, R7 ;  /* 0x0000000006177223 */ /* 0x000fc60000000007 */
[----:B------:R-:W-:Y:S01]  /*1f900*/  FFMA R21, R5, R0, R3 ;  /* 0x0000000005157223 */ /* 0x000fe20000000003 */
[-C--:B-----5:R-:W-:Y:S01]  /*1f910*/  FMUL R14, R13, R2.reuse ;  /* 0x000000020d0e7220 */ /* 0x0a0fe20000400000 */
[----:B------:R-:W1:Y:S01]  /*1f920*/  @P1 LDSM.16.MT88.4 R4, [R4+0x30800] ;  /* 0x030800000404183b */ /* 0x000e620000004200 */
[----:B--2---:R-:W-:Y:S01]  /*1f930*/  FMUL R13, R12, R2 ;  /* 0x000000020c0d7220 */ /* 0x004fe20000400000 */
[----:B------:R-:W-:Y:S06]  /*1f940*/  @P1 BRA `(.L_x_65) ;  /* 0x0000000000101947 */ /* 0x000fec0003800000 */
[----:B------:R-:W-:Y:S02]  /*1f950*/  MOV R9, RZ ;  /* 0x000000ff00097202 */ /* 0x000fe40000000f00 */
[----:B------:R-:W-:Y:S02]  /*1f960*/  CS2R R10, SRZ ;  /* 0x00000000000a7805 */ /* 0x000fe4000001ff00 */
[----:B-1----:R-:W-:Y:S02]  /*1f970*/  CS2R R4, SRZ ;  /* 0x0000000000047805 */ /* 0x002fe4000001ff00 */
[----:B------:R-:W-:-:S07]  /*1f980*/  CS2R R6, SRZ ;  /* 0x0000000000067805 */ /* 0x000fce000001ff00 */
.L_x_65:
[----:B------:R-:W-:Y:S05]  /*1f990*/  BSYNC B0 ;  /* 0x0000000000007941 */ /* 0x000fea0003800000 */
.L_x_64:
[----:B------:R-:W2:Y:S04]  /*1f9a0*/  LDL.LU R18, [R1+0x410] ;  /* 0x0004100001127983 */ /* 0x000ea80000300800 */
[----:B------:R-:W3:Y:S04]  /*1f9b0*/  LDL.LU R17, [R1+0x414] ;  /* 0x0004140001117983 */ /* 0x000ee80000300800 */
[----:B------:R-:W4:Y:S04]  /*1f9c0*/  LDL.LU R166, [R1+0x418] ;  /* 0x0004180001a67983 */ /* 0x000f280000300800 */
[----:B------:R-:W5:Y:S04]  /*1f9d0*/  LDL.LU R15, [R1+0x41c] ;  /* 0x00041c00010f7983 */ /* 0x000f680000300800 */
[----:B------:R-:W5:Y:S04]  /*1f9e0*/  LDL.LU R165, [R1+0x420] ;  /* 0x0004200001a57983 */ /* 0x000f680000300800 */
[----:B------:R-:W5:Y:S04]  /*1f9f0*/  LDL.LU R164, [R1+0x424] ;  /* 0x0004240001a47983 */ /* 0x000f680000300800 */
[----:B------:R-:W5:Y:S04]  /*1fa00*/  LDL.LU R163, [R1+0x428] ;  /* 0x0004280001a37983 */ /* 0x000f680000300800 */
[----:B------:R-:W5:Y:S04]  /*1fa10*/  LDL.LU R162, [R1+0x42c] ;  /* 0x00042c0001a27983 */ /* 0x000f680000300800 */
[----:B------:R-:W5:Y:S04]  /*1fa20*/  LDL.LU R161, [R1+0x430] ;  /* 0x0004300001a17983 */ /* 0x000f680000300800 */
[----:B------:R-:W5:Y:S04]  /*1fa30*/  LDL.LU R160, [R1+0x434] ;  /* 0x0004340001a07983 */ /* 0x000f680000300800 */
[----:B------:R-:W5:Y:S04]  /*1fa40*/  LDL.LU R159, [R1+0x438] ;  /* 0x00043800019f7983 */ /* 0x000f680000300800 */
[----:B------:R-:W5:Y:S01]  /*1fa50*/  LDL.LU R154, [R1+0x43c] ;  /* 0x00043c00019a7983 */ /* 0x000f620000300800 */
[--C-:B------:R-:W-:Y:S01]  /*1fa60*/  HADD2.F32 R12, -RZ, R9.reuse.H0_H0 ;  /* 0x20000009ff0c7230 */ /* 0x100fe20000004100 */
[----:B------:R-:W-:Y:S05]  /*1fa70*/  WARPSYNC.ALL ;  /* 0x0000000000007948 */ /* 0x000fea0003800000 */
[----:B------:R-:W-:-:S02]  /*1fa80*/  HADD2.F32 R3, -RZ, R9.H1_H1 ;  /* 0x30000009ff037230 */ /* 0x000fc40000004100 */
[-C--:B------:R-:W-:Y:S01]  /*1fa90*/  FFMA R20, R12, R0.reuse, R14 ;  /* 0x000000000c147223 */ /* 0x080fe2000000000e */
[--C-:B------:R-:W-:Y:S01]  /*1faa0*/  HADD2.F32 R12, -RZ, R10.reuse.H1_H1 ;  /* 0x3000000aff0c7230 */ /* 0x100fe20000004100 */
[----:B------:R-:W-:Y:S01]  /*1fab0*/  PRMT R16, R16, 0x9910, RZ ;  /* 0x0000991010107816 */ /* 0x000fe200000000ff */
[----:B------:R-:W-:Y:S01]  /*1fac0*/  BSSY B0, `(.L_x_66) ;  /* 0x000003e000007945 */ /* 0x000fe20003800000 */
[----:B------:R-:W-:Y:S01]  /*1fad0*/  FFMA R19, R3, R0, R13 ;  /* 0x0000000003137223 */ /* 0x000fe2000000000d */
[----:B------:R-:W-:Y:S02]  /*1fae0*/  HADD2.F32 R13, -RZ, R10.H0_H0 ;  /* 0x2000000aff0d7230 */ /* 0x000fe40000004100 */
[-C--:B--2---:R-:W-:Y:S01]  /*1faf0*/  FMUL R14, R18, R2.reuse ;  /* 0x00000002120e7220 */ /* 0x084fe20000400000 */
[----:B---3--:R-:W-:-:S03]  /*1fb00*/  FMUL R3, R17, R2 ;  /* 0x0000000211037220 */ /* 0x008fc60000400000 */
[-C--:B------:R-:W-:Y:S01]  /*1fb10*/  FFMA R18, R13, R0.reuse, R14 ;  /* 0x000000000d127223 */ /* 0x080fe2000000000e */
[--C-:B------:R-:W-:Y:S02]  /*1fb20*/  HADD2.F32 R13, -RZ, R11.reuse.H0_H0 ;  /* 0x2000000bff0d7230 */ /* 0x100fe40000004100 */
[----:B------:R-:W-:Y:S01]  /*1fb30*/  FFMA R17, R12, R0, R3 ;  /* 0x000000000c117223 */ /* 0x000fe20000000003 */
[----:B------:R-:W-:Y:S02]  /*1fb40*/  HADD2.F32 R12, -RZ, R11.H1_H1 ;  /* 0x3000000bff0c7230 */ /* 0x000fe40000004100 */
[-C--:B----4-:R-:W-:Y:S01]  /*1fb50*/  FMUL R14, R166, R2.reuse ;  /* 0x00000002a60e7220 */ /* 0x090fe20000400000 */
[----:B-----5:R-:W-:-:S03]  /*1fb60*/  FMUL R3, R15, R2 ;  /* 0x000000020f037220 */ /* 0x020fc60000400000 */
[----:B------:R-:W-:Y:S01]  /*1fb70*/  FFMA R15, R13, R0, R14 ;  /* 0x000000000d0f7223 */ /* 0x000fe2000000000e */
[----:B------:R-:W-:Y:S01]  /*1fb80*/  F2FP.F16.F32.PACK_AB R13, R19, R20 ;  /* 0x00000014130d723e */ /* 0x000fe200000000ff */
[----:B------:R-:W-:Y:S01]  /*1fb90*/  FFMA R3, R12, R0, R3 ;  /* 0x000000000c037223 */ /* 0x000fe20000000003 */
[----:B------:R-:W-:Y:S02]  /*1fba0*/  F2FP.F16.F32.PACK_AB R12, R21, R23 ;  /* 0x00000017150c723e */ /* 0x000fe400000000ff */
[----:B------:R-:W-:Y:S02]  /*1fbb0*/  F2FP.F16.F32.PACK_AB R14, R17, R18 ;  /* 0x00000012110e723e */ /* 0x000fe400000000ff */
[----:B------:R-:W-:Y:S02]  /*1fbc0*/  F2FP.F16.F32.PACK_AB R15, R3, R15 ;  /* 0x0000000f030f723e */ /* 0x000fe400000000ff */
[----:B------:R-:W-:-:S05]  /*1fbd0*/  LEA R3, R156, UR47, 0x1 ;  /* 0x0000002f9c037c11 */ /* 0x000fca000f8e08ff */
[----:B------:R1:W-:Y:S02]  /*1fbe0*/  STSM.16.MT88.4 [R3+0x30000], R12 ;  /* 0x0300000c03007844 */ /* 0x0003e40000004200 */
[--C-:B-1----:R-:W-:Y:S02]  /*1fbf0*/  HADD2.F32 R13, -RZ, R4.reuse.H1_H1 ;  /* 0x30000004ff0d7230 */ /* 0x102fe40000004100 */
[-C--:B------:R-:W-:Y:S01]  /*1fc00*/  FMUL R12, R164, R2.reuse ;  /* 0x00000002a40c7220 */ /* 0x080fe20000400000 */
[----:B------:R-:W-:Y:S02]  /*1fc10*/  HADD2.F32 R14, -RZ, R4.H0_H0 ;  /* 0x20000004ff0e7230 */ /* 0x000fe40000004100 */
[----:B------:R-:W-:Y:S01]  /*1fc20*/  FMUL R15, R165, R2 ;  /* 0x00000002a50f7220 */ /* 0x000fe20000400000 */
[-C--:B------:R-:W-:Y:S01]  /*1fc30*/  FFMA R21, R13, R0.reuse, R12 ;  /* 0x000000000d157223 */ /* 0x080fe2000000000c */
[--C-:B------:R-:W-:Y:S02]  /*1fc40*/  HADD2.F32 R13, -RZ, R5.reuse.H1_H1 ;  /* 0x30000005ff0d7230 */ /* 0x100fe40000004100 */
[----:B------:R-:W-:Y:S01]  /*1fc50*/  FFMA R23, R14, R0, R15 ;  /* 0x000000000e177223 */ /* 0x000fe2000000000f */
[----:B------:R-:W-:Y:S01]  /*1fc60*/  FMUL R12, R162, R2 ;  /* 0x00000002a20c7220 */ /* 0x000fe20000400000 */
[----:B------:R-:W-:-:S02]  /*1fc70*/  HADD2.F32 R14, -RZ, R5.H0_H0 ;  /* 0x20000005ff0e7230 */ /* 0x000fc40000004100 */
[----:B------:R-:W-:Y:S01]  /*1fc80*/  FMUL R15, R163, R2 ;  /* 0x00000002a30f7220 */ /* 0x000fe20000400000 */
[-C--:B------:R-:W-:Y:S01]  /*1fc90*/  FFMA R19, R13, R0.reuse, R12 ;  /* 0x000000000d137223 */ /* 0x080fe2000000000c */
[--C-:B------:R-:W-:Y:S02]  /*1fca0*/  HADD2.F32 R13, -RZ, R6.reuse.H1_H1 ;  /* 0x30000006ff0d7230 */ /* 0x100fe40000004100 */
[----:B------:R-:W-:Y:S01]  /*1fcb0*/  FFMA R20, R14, R0, R15 ;  /* 0x000000000e147223 */ /* 0x000fe2000000000f */
[-C--:B------:R-:W-:Y:S01]  /*1fcc0*/  FMUL R12, R160, R2.reuse ;  /* 0x00000002a00c7220 */ /* 0x080fe20000400000 */
[----:B------:R-:W-:Y:S02]  /*1fcd0*/  HADD2.F32 R14, -RZ, R6.H0_H0 ;  /* 0x20000006ff0e7230 */ /* 0x000fe40000004100 */
[----:B------:R-:W-:Y:S01]  /*1fce0*/  FMUL R15, R161, R2 ;  /* 0x00000002a10f7220 */ /* 0x000fe20000400000 */
[----:B------:R-:W-:Y:S01]  /*1fcf0*/  FFMA R17, R13, R0, R12 ;  /* 0x000000000d117223 */ /* 0x000fe2000000000c */
[----:B------:R-:W-:-:S02]  /*1fd00*/  HADD2.F32 R13, -RZ, R7.H0_H0 ;  /* 0x20000007ff0d7230 */ /* 0x000fc40000004100 */
[----:B------:R-:W-:Y:S01]  /*1fd10*/  FFMA R18, R14, R0, R15 ;  /* 0x000000000e127223 */ /* 0x000fe2000000000f */
[----:B------:R-:W-:Y:S02]  /*1fd20*/  HADD2.F32 R12, -RZ, R7.H1_H1 ;  /* 0x30000007ff0c7230 */ /* 0x000fe40000004100 */
[-C--:B------:R-:W-:Y:S01]  /*1fd30*/  FMUL R14, R159, R2.reuse ;  /* 0x000000029f0e7220 */ /* 0x080fe20000400000 */
[----:B------:R-:W-:Y:S01]  /*1fd40*/  FMUL R15, R154, R2 ;  /* 0x000000029a0f7220 */ /* 0x000fe20000400000 */
[----:B------:R-:W-:Y:S02]  /*1fd50*/  IMAD.MOV.U32 R154, RZ, RZ, R16 ;  /* 0x000000ffff9a7224 */ /* 0x000fe400078e0010 */
[-C--:B------:R-:W-:Y:S01]  /*1fd60*/  FFMA R16, R13, R0.reuse, R14 ;  /* 0x000000000d107223 */ /* 0x080fe2000000000e */
[----:B------:R-:W-:Y:S01]  /*1fd70*/  FFMA R15, R12, R0, R15 ;  /* 0x000000000c0f7223 */ /* 0x000fe2000000000f */
[----:B------:R-:W-:Y:S02]  /*1fd80*/  F2FP.F16.F32.PACK_AB R12, R21, R23 ;  /* 0x00000017150c723e */ /* 0x000fe400000000ff */
[----:B------:R-:W-:-:S02]  /*1fd90*/  F2FP.F16.F32.PACK_AB R13, R19, R20 ;  /* 0x00000014130d723e */ /* 0x000fc400000000ff */
[----:B------:R-:W-:Y:S02]  /*1fda0*/  F2FP.F16.F32.PACK_AB R14, R17, R18 ;  /* 0x00000012110e723e */ /* 0x000fe400000000ff */
[----:B------:R-:W-:Y:S02]  /*1fdb0*/  F2FP.F16.F32.PACK_AB R15, R15, R16 ;  /* 0x000000100f0f723e */ /* 0x000fe400000000ff */
[----:B------:R-:W-:-:S03]  /*1fdc0*/  ISETP.NE.AND P2, PT, R154, RZ, PT ;  /* 0x000000ff9a00720c */ /* 0x000fc60003f45270 */
[----:B------:R1:W-:Y:S01]  /*1fdd0*/  STSM.16.MT88.4 [R3+0x30800], R12 ;  /* 0x0308000c03007844 */ /* 0x0003e20000004200 */
[----:B------:R-:W-:Y:S01]  /*1fde0*/  @!PT LDS RZ, [RZ] ;  /* 0x00000000fffff984 */ /* 0x000fe20000000800 */
[----:B------:R-:W-:Y:S01]  /*1fdf0*/  @!PT LDS RZ, [RZ] ;  /* 0x00000000fffff984 */ /* 0x000fe20000000800 */
[----:B------:R-:W-:Y:S01]  /*1fe00*/  @!PT LDS RZ, [RZ] ;  /* 0x00000000fffff984 */ /* 0x000fe20000000800 */
[----:B------:R-:W-:Y:S01]  /*1fe10*/  @!PT LDS RZ, [RZ] ;  /* 0x00000000fffff984 */ /* 0x000fe20000000800 */
[----:B------:R2:W-:Y:S06]  /*1fe20*/  MEMBAR.ALL.CTA ;  /* 0x0000000000007992 */ /* 0x0005ec0000008000 */
[----:B--2---:R-:W2:Y:S02]  /*1fe30*/  FENCE.VIEW.ASYNC.S ;  /* 0x00000000000073c6 */ /* 0x004ea40000000000 */
[----:B--2---:R-:W-:Y:S06]  /*1fe40*/  BAR.SYNC.DEFER_BLOCKING 0x1, 0x80 ;  /* 0x0042000000007b1d */ /* 0x004fec0000010000 */
[----:B------:R-:W-:Y:S05]  /*1fe50*/  @!P2 BRA `(.L_x_67) ;  /* 0x000000000010a947 */ /* 0x000fea0003800000 */
[----:B------:R-:W-:-:S09]  /*1fe60*/  UIADD3 UR44, UR47, 0x30000, URZ ;  /* 0x000300002f2c7890 */ /* 0x000fd2000fffe03f */
[----:B------:R2:W-:Y:S01]  /*1fe70*/  UTMASTG.2D [UR44], [UR36] ;  /* 0x0000002c240073b5 */ /* 0x0005e20008008000 */
[----:B------:R0:W-:Y:S01]  /*1fe80*/  UTMACMDFLUSH ;  /* 0x00000000000079b7 */ /* 0x0001e20000000000 */
[----:B--2---:R-:W-:-:S04]  /*1fe90*/  DEPBAR.LE SB0, 0x1 ;  /* 0x000080400000791a */ /* 0x004fc80000000000 */
.L_x_67:
[----:B------:R-:W-:Y:S05]  /*1fea0*/  BSYNC B0 ;  /* 0x0000000000007941 */ /* 0x000fea0003800000 */
.L_x_66:
[----:B------:R-:W-:Y:S06]  /*1feb0*/  BAR.SYNC.DEFER_BLOCKING 0x1, 0x80 ;  /* 0x0042000000007b1d */ /* 0x000fec0000010000 */
[----:B------:R-:W-:Y:S05]  /*1fec0*/  @!P0 BRA `(.L_x_68) ;  /* 0x0000000000048947 */ /* 0x000fea0003800000 */
[----:B------:R-:W-:Y:S01]  /*1fed0*/  BPT.TRAP 0x1 ;  /* 0x000000040000795c */ /* 0x000fe20000300000 */
.L_x_68:
[----:B------:R-:W2:Y:S02]  /*1fee0*/  SYNCS.PHASECHK.TRANS64.TRYWAIT P3, [UR47+0x344b8], R158 ;  /* 0x0344b89eff0075a7 */ /* 0x000ea4000806016f */
[----:B--2---:R-:W-:Y:S05]  /*1fef0*/  @!P3 BRA `(.L_x_69) ;  /* 0x0000014000ecb947 */ /* 0x004fea0003800000 */
.L_x_539:
[----:B-1----:R-:W2:Y:S04]  /*1ff00*/  LDL.LU R13, [R1+0x200] ;  /* 0x00020000010d7983 */ /* 0x002ea80000300800 */
        /* <DEDUP_REMOVED lines=15> */
[----:B------:R-:W-:Y:S05]  /*20000*/  @P1 WARPSYNC.ALL ;  /* 0x0000000000001948 */ /* 0x000fea0003800000 */
[----:B------:R-:W1:Y:S04]  /*20010*/  @P1 LDSM.16.MT88.4 R8, [R3+0x31000] ;  /* 0x031000000308183b */ /* 0x000e680000004200 */
[----:B------:R-:W5:Y:S01]  /*20020*/  @P1 LDSM.16.MT88.4 R4, [R3+0x31800] ;  /* 0x031800000304183b */ /* 0x000f620000004200 */
[----:B------:R-:W-:Y:S05]  /*20030*/  WARPSYNC.ALL ;  /* 0x0000000000007948 */ /* 0x000fea0003800000 */
[----:B------:R-:W-:Y:S01]  /*20040*/  BSSY B0, `(.L_x_70) ;  /* 0x0000049000007945 */ /* 0x000fe20003800000 */
[----:B--2---:R-:W-:Y:S01]  /*20050*/  FMUL R15, R13, R2 ;  /* 0x000000020d0f7220 */ /* 0x004fe20000400000 */
[----:B-1----:R-:W-:-:S02]  /*20060*/  HADD2.F32 R13, -RZ, R8.H0_H0 ;  /* 0x20000008ff0d7230 */ /* 0x002fc40000004100 */
[----:B---3--:R-:W-:Y:S01]  /*20070*/  FMUL R14, R12, R2 ;  /* 0x000000020c0e7220 */ /* 0x008fe20000400000 */
[----:B------:R-:W-:Y:S02]  /*20080*/  HADD2.F32 R12, -RZ, R8.H1_H1 ;  /* 0x30000008ff0c7230 */ /* 0x000fe40000004100 */
[----:B------:R-:W-:Y:S01]  /*20090*/  FFMA R23, R13, R0, R15 ;  /* 0x000000000d177223 */ /* 0x000fe2000000000f */
[--C-:B------:R-:W-:Y:S02]  /*200a0*/  HADD2.F32 R13, -RZ, R9.reuse.H0_H0 ;  /* 0x20000009ff0d7230 */ /* 0x100fe40000004100 */
[----:B----4-:R-:W-:Y:S01]  /*200b0*/  FMUL R15, R20, R2 ;  /* 0x00000002140f7220 */ /* 0x010fe20000400000 */
[----:B------:R-:W-:Y:S01]  /*200c0*/  FFMA R21, R12, R0, R14 ;  /* 0x000000000c157223 */ /* 0x000fe2000000000e */
[----:B------:R-:W-:Y:S02]  /*200d0*/  HADD2.F32 R12, -RZ, R9.H1_H1 ;  /* 0x30000009ff0c7230 */ /* 0x000fe40000004100 */
[----:B-----5:R-:W-:Y:S01]  /*200e0*/  FMUL R14, R19, R2 ;  /* 0x00000002130e7220 */ /* 0x020fe20000400000 */
[----:B------:R-:W-:Y:S01]  /*200f0*/  FFMA R20, R13, R0, R15 ;  /* 0x000000000d147223 */ /* 0x000fe2000000000f */
[----:B------:R-:W-:-:S02]  /*20100*/  HADD2.F32 R13, -RZ, R10.H0_H0 ;  /* 0x2000000aff0d7230 */ /* 0x000fc40000004100 */
[----:B------:R-:W-:Y:S01]  /*20110*/  FFMA R19, R12, R0, R14 ;  /* 0x000000000c137223 */ /* 0x000fe2000000000e */
[-C--:B------:R-:W-:Y:S01]  /*20120*/  FMUL R15, R18, R2.reuse ;  /* 0x00000002120f7220 */ /* 0x080fe20000400000 */
[----:B------:R-:W-:Y:S02]  /*20130*/  HADD2.F32 R12, -RZ, R10.H1_H1 ;  /* 0x3000000aff0c7230 */ /* 0x000fe40000004100 */
[----:B------:R-:W-:Y:S01]  /*20140*/  FMUL R14, R17, R2 ;  /* 0x00000002110e7220 */ /* 0x000fe20000400000 */
[-C--:B------:R-:W-:Y:S01]  /*20150*/  FFMA R18, R13, R0.reuse, R15 ;  /* 0x000000000d127223 */ /* 0x080fe2000000000f */
[--C-:B------:R-:W-:Y:S02]  /*20160*/  HADD2.F32 R13, -RZ, R11.reuse.H0_H0 ;  /* 0x2000000bff0d7230 */ /* 0x100fe40000004100 */
[----:B------:R-:W-:Y:S01]  /*20170*/  FFMA R17, R12, R0, R14 ;  /* 0x000000000c117223 */ /* 0x000fe2000000000e */
[----:B------:R-:W-:Y:S01]  /*20180*/  FMUL R15, R166, R2 ;  /* 0x00000002a60f7220 */ /* 0x000fe20000400000 */
[----:B------:R-:W-:-:S02]  /*20190*/  HADD2.F32 R12, -RZ, R11.H1_H1 ;  /* 0x3000000bff0c7230 */ /* 0x000fc40000004100 */
[----:B------:R-:W-:Y:S01]  /*201a0*/  FMUL R14, R16, R2 ;  /* 0x00000002100e7220 */ /* 0x000fe20000400000 */
[----:B------:R-:W-:Y:S01]  /*201b0*/  FFMA R16, R13, R0, R15 ;  /* 0x000000000d107223 */ /* 0x000fe2000000000f */
[----:B------:R-:W-:Y:S02]  /*201c0*/  F2FP.F16.F32.PACK_AB R13, R19, R20 ;  /* 0x00000014130d723e */ /* 0x000fe400000000ff */
[----:B------:R-:W-:Y:S01]  /*201d0*/  FFMA R15, R12, R0, R14 ;  /* 0x000000000c0f7223 */ /* 0x000fe2000000000e */
[----:B------:R-:W-:Y:S02]  /*201e0*/  F2FP.F16.F32.PACK_AB R12, R21, R23 ;  /* 0x00000017150c723e */ /* 0x000fe400000000ff */
[----:B------:R-:W-:Y:S02]  /*201f0*/  F2FP.F16.F32.PACK_AB R14, R17, R18 ;  /* 0x00000012110e723e */ /* 0x000fe400000000ff */
[----:B------:R-:W-:-:S05]  /*20200*/  F2FP.F16.F32.PACK_AB R15, R15, R16 ;  /* 0x000000100f0f723e */ /* 0x000fca00000000ff */
[----:B------:R1:W-:Y:S02]  /*20210*/  STSM.16.MT88.4 [R3+0x31000], R12 ;  /* 0x0310000c03007844 */ /* 0x0003e40000004200 */
[--C-:B-1----:R-:W-:Y:S02]  /*20220*/  HADD2.F32 R13, -RZ, R4.reuse.H0_H0 ;  /* 0x20000004ff0d7230 */ /* 0x102fe40000004100 */
        /* <DEDUP_REMOVED lines=9> */
[-C--:B------:R-:W-:Y:S01]  /*202c0*/  FFMA R20, R13, R0.reuse, R15 ;  /* 0x000000000d147223 */ /* 0x080fe2000000000f */
[--C-:B------:R-:W-:Y:S02]  /*202d0*/  HADD2.F32 R13, -RZ, R6.reuse.H0_H0 ;  /* 0x20000006ff0d7230 */ /* 0x100fe40000004100 */
[----:B------:R-:W-:Y:S01]  /*202e0*/  FFMA R19, R12, R0, R14 ;  /* 0x000000000c137223 */ /* 0x000fe2000000000e */
[-C--:B------:R-:W-:Y:S01]  /*202f0*/  FMUL R15, R161, R2.reuse ;  /* 0x00000002a10f7220 */ /* 0x080fe20000400000 */
[----:B------:R-:W-:Y:S02]  /*20300*/  HADD2.F32 R12, -RZ, R6.H1_H1 ;  /* 0x30000006ff0c7230 */ /* 0x000fe40000004100 */
[----:B------:R-:W-:Y:S01]  /*20310*/  FMUL R14, R160, R2 ;  /* 0x00000002a00e7220 */ /* 0x000fe20000400000 */
[----:B------:R-:W-:Y:S01]  /*20320*/  FFMA R18, R13, R0, R15 ;  /* 0x000000000d127223 */ /* 0x000fe2000000000f */
[----:B------:R-:W-:-:S02]  /*20330*/  HADD2.F32 R13, -RZ, R7.H0_H0 ;  /* 0x20000007ff0d7230 */ /* 0x000fc40000004100 */
[----:B------:R-:W-:Y:S01]  /*20340*/  FFMA R17, R12, R0, R14 ;  /* 0x000000000c117223 */ /* 0x000fe2000000000e */
[-C--:B------:R-:W-:Y:S01]  /*20350*/  FMUL R15, R159, R2.reuse ;  /* 0x000000029f0f7220 */ /* 0x080fe20000400000 */
[----:B------:R-:W-:Y:S02]  /*20360*/  HADD2.F32 R12, -RZ, R7.H1_H1 ;  /* 0x30000007ff0c7230 */ /* 0x000fe40000004100 */
[----:B------:R-:W-:Y:S01]  /*20370*/  FMUL R14, R154, R2 ;  /* 0x000000029a0e7220 */ /* 0x000fe20000400000 */
[----:B------:R-:W-:Y:S01]  /*20380*/  FFMA R16, R13, R0, R15 ;  /* 0x000000000d107223 */ /* 0x000fe2000000000f */
[----:B------:R-:W-:Y:S02]  /*20390*/  F2FP.F16.F32.PACK_AB R13, R19, R20 ;  /* 0x00000014130d723e */ /* 0x000fe400000000ff */
[----:B------:R-:W-:Y:S01]  /*203a0*/  FFMA R15, R12, R0, R14 ;  /* 0x000000000c0f7223 */ /* 0x000fe2000000000e */
[----:B------:R-:W-:Y:S02]  /*203b0*/  F2FP.F16.F32.PACK_AB R12, R21, R23 ;  /* 0x00000017150c723e */ /* 0x000fe400000000ff */
[----:B------:R-:W-:-:S02]  /*203c0*/  F2FP.F16.F32.PACK_AB R14, R17, R18 ;  /* 0x00000012110e723e */ /* 0x000fc400000000ff */
[----:B------:R-:W-:-:S05]  /*203d0*/  F2FP.F16.F32.PACK_AB R15, R15, R16 ;  /* 0x000000100f0f723e */ /* 0x000fca00000000ff */
        /* <DEDUP_REMOVED lines=9> */
[----:B------:R-:W-:Y:S02]  /*20470*/  UIADD3 UR5, UR45, 0x40, URZ ;  /* 0x000000402d057890 */ /* 0x000fe4000fffe03f */
[----:B------:R-:W-:Y:S01]  /*20480*/  UIADD3 UR4, UR47, 0x31000, URZ ;  /* 0x000310002f047890 */ /* 0x000fe2000fffe03f */
[----:B------:R-:W-:-:S08]  /*20490*/  UMOV UR6, UR46 ;  /* 0x0000002e00067c82 */ /* 0x000fd00008000000 */
[----:B------:R2:W-:Y:S01]  /*204a0*/  UTMASTG.2D [UR4], [UR36] ;  /* 0x00000004240073b5 */ /* 0x0005e20008008000 */
[----:B------:R0:W-:Y:S01]  /*204b0*/  UTMACMDFLUSH ;  /* 0x00000000000079b7 */ /* 0x0001e20000000000 */
[----:B--2---:R-:W-:-:S04]  /*204c0*/  DEPBAR.LE SB0, 0x1 ;  /* 0x000080400000791a */ /* 0x004fc80000000000 */
.L_x_71:
[----:B------:R-:W-:Y:S05]  /*204d0*/  BSYNC B0 ;  /* 0x0000000000007941 */ /* 0x000fea0003800000 */
.L_x_70:
[----:B------:R-:W-:Y:S06]  /*204e0*/  BAR.SYNC.DEFER_BLOCKING 0x1, 0x80 ;  /* 0x0042000000007b1d */ /* 0x000fec0000010000 */
[----:B------:R-:W-:Y:S05]  /*204f0*/  @!P0 BRA `(.L_x_72) ;  /* 0x0000000000048947 */ /* 0x000fea0003800000 */
[----:B------:R-:W-:Y:S01]  /*20500*/  BPT.TRAP 0x1 ;  /* 0x000000040000795c */ /* 0x000fe20000300000 */
.L_x_72:
[----:B------:R-:W-:-:S04]  /*20510*/  UIADD3 UR4, UR47, 0x344d0, URZ ;  /* 0x000344d02f047890 */ /* 0x000fc8000fffe03f */
[----:B------:R-:W-:-:S09]  /*20520*/  UPRMT UR4, UR56, 0x654, UR4 ;  /* 0x0000065438047896 */ /* 0x000fd20008000004 */
[----:B------:R-:W-:Y:S01]  /*20530*/  SYNCS.ARRIVE.TRANS64.RED.A1T0 RZ, [UR4], RZ ;  /* 0x000000ffffff79a7 */ /* 0x000fe20008100404 */
[----:B------:R-:W-:Y:S05]  /*20540*/  @!P0 BRA `(.L_x_73) ;  /* 0x0000000000048947 */ /* 0x000fea0003800000 */
[----:B------:R-:W-:Y:S01]  /*20550*/  BPT.TRAP 0x1 ;  /* 0x000000040000795c */ /* 0x000fe20000300000 */
.L_x_73:
[----:B------:R-:W2:Y:S02]  /*20560*/  SYNCS.PHASECHK.TRANS64.TRYWAIT P3, [UR47+0x344c0], R158 ;  /* 0x0344c09eff0075a7 */ /* 0x000ea4000806016f */
[----:B--2---:R-:W-:Y:S05]  /*20570*/  @!P3 BRA `(.L_x_74) ;  /* 0x0000013c0064b947 */ /* 0x004fea0003800000 */
.L_x_540:
[----:B-1----:R-:W2:Y:S04]  /*20580*/  LDL.LU R13, [R1] ;  /* 0x00000000010d7983 */ /* 0x002ea80000300800 */
        /* <DEDUP_REMOVED lines=92> */
.L_x_76:
[----:B------:R-:W-:Y:S05]  /*20b50*/  BSYNC B0 ;  /* 0x0000000000007941 */ /* 0x000fea0003800000 */
.L_x_75:
[----:B------:R-:W-:Y:S06]  /*20b60*/  BAR.SYNC.DEFER_BLOCKING 0x1, 0x80 ;  /* 0x0042000000007b1d */ /* 0x000fec0000010000 */
[----:B------:R-:W-:Y:S05]  /*20b70*/  @!P0 BRA `(.L_x_77) ;  /* 0x0000000000048947 */ /* 0x000fea0003800000 */
[----:B------:R-:W-:Y:S01]  /*20b80*/  BPT.TRAP 0x1 ;  /* 0x000000040000795c */ /* 0x000fe20000300000 */
.L_x_77:
[----:B------:R-:W-:-:S04]  /*20b90*/  UIADD3 UR5, UR47, 0x344d8, URZ ;  /* 0x000344d82f057890 */ /* 0x000fc8000fffe03f */
[----:B------:R-:W-:-:S09]  /*20ba0*/  UPRMT UR5, UR56, 0x654, UR5 ;  /* 0x0000065438057896 */ /* 0x000fd20008000005 */
[----:B------:R-:W-:Y:S01]  /*20bb0*/  SYNCS.ARRIVE.TRANS64.RED.A1T0 RZ, [UR5], RZ ;  /* 0x000000ffffff79a7 */ /* 0x000fe20008100405 */
[----:B------:R-:W-:Y:S05]  /*20bc0*/  @!P0 BRA `(.L_x_78) ;  /* 0x0000000000048947 */ /* 0x000fea0003800000 */
[----:B------:R-:W-:Y:S01]  /*20bd0*/  BPT.TRAP 0x1 ;  /* 0x000000040000795c */ /* 0x000fe20000300000 */
.L_x_78:
[----:B------:R-:W2:Y:S02]  /*20be0*/  SYNCS.PHASECHK.TRANS64.TRYWAIT P3, [UR47+0x344c8], R158 ;  /* 0x0344c89eff0075a7 */ /* 0x000ea4000806016f */
[----:B--2---:R-:W-:Y:S05]  /*20bf0*/  @!P3 BRA `(.L_x_79) ;  /* 0x0000013400dcb947 */ /* 0x004fea0003800000 */
.L_x_541:
[----:B------:R-:W-:Y:S05]  /*20c00*/  @P1 WARPSYNC.ALL ;  /* 0x0000000000001948 */ /* 0x000fea0003800000 */
[----:B------:R-:W1:Y:S01]  /*20c10*/  @P1 LDSM.16.MT88.4 R8, [R3+0x33000] ;  /* 0x033000000308183b */ /* 0x000e620000004200 */
[-C--:B------:R-:W-:Y:S01]  /*20c20*/  FMUL R24, R24, R2.reuse ;  /* 0x0000000218187220 */ /* 0x080fe20000400000 */
[-C--:B------:R-:W-:Y:S01]  /*20c30*/  FMUL R25, R25, R2.reuse ;  /* 0x0000000219197220 */ /* 0x080fe20000400000 */
[-C--:B------:R-:W-:Y:S01]  /*20c40*/  FMUL R26, R26, R2.reuse ;  /* 0x000000021a1a7220 */ /* 0x080fe20000400000 */
[----:B------:R-:W2:Y:S01]  /*20c50*/  @P1 LDSM.16.MT88.4 R4, [R3+0x33800] ;  /* 0x033800000304183b */ /* 0x000ea20000004200 */
[-C--:B------:R-:W-:Y:S01]  /*20c60*/  FMUL R27, R27, R2.reuse ;  /* 0x000000021b1b7220 */ /* 0x080fe20000400000 */
[-C--:B------:R-:W-:Y:S01]  /*20c70*/  FMUL R28, R28, R2.reuse ;  /* 0x000000021c1c7220 */ /* 0x080fe20000400000 */
[-C--:B------:R-:W-:Y:S01]  /*20c80*/  FMUL R29, R29, R2.reuse ;  /* 0x000000021d1d7220 */ /* 0x080fe20000400000 */
[-C--:B------:R-:W-:Y:S01]  /*20c90*/  FMUL R30, R30, R2.reuse ;  /* 0x000000021e1e7220 */ /* 0x080fe20000400000 */
[-C--:B------:R-:W-:Y:S01]  /*20ca0*/  FMUL R31, R31, R2.reuse ;  /* 0x000000021f1f7220 */ /* 0x080fe20000400000 */
[----:B------:R-:W-:Y:S05]  /*20cb0*/  WARPSYNC.ALL ;  /* 0x0000000000007948 */ /* 0x000fea0003800000 */
[-C--:B------:R-:W-:Y:S01]  /*20cc0*/  FMUL R32, R32, R2.reuse ;  /* 0x0000000220207220 */ /* 0x080fe20000400000 */
[-C--:B------:R-:W-:Y:S01]  /*20cd0*/  FMUL R33, R33, R2.reuse ;  /* 0x0000000221217220 */ /* 0x080fe20000400000 */
[-C--:B------:R-:W-:Y:S01]  /*20ce0*/  FMUL R34, R34, R2.reuse ;  /* 0x0000000222227220 */ /* 0x080fe20000400000 */
[-C--:B------:R-:W-:Y:S01]  /*20cf0*/  FMUL R35, R35, R2.reuse ;  /* 0x0000000223237220 */ /* 0x080fe20000400000 */
[-C--:B------:R-:W-:Y:S01]  /*20d00*/  FMUL R36, R36, R2.reuse ;  /* 0x0000000224247220 */ /* 0x080fe20000400000 */
[-C--:B------:R-:W-:Y:S01]  /*20d10*/  FMUL R37, R37, R2.reuse ;  /* 0x0000000225257220 */ /* 0x080fe20000400000 */
[-C--:B------:R-:W-:Y:S01]  /*20d20*/  FMUL R38, R38, R2.reuse ;  /* 0x0000000226267220 */ /* 0x080fe20000400000 */
[----:B------:R-:W-:Y:S01]  /*20d30*/  FMUL R39, R39, R2 ;  /* 0x0000000227277220 */ /* 0x000fe20000400000 */
[----:B------:R-:W-:Y:S01]  /*20d40*/  BSSY B0, `(.L_x_80) ;  /* 0x0000039000007945 */ /* 0x000fe20003800000 */
[----:B-1----:R-:W-:-:S05]  /*20d50*/  HADD2.F32 R12, -RZ, R8.H0_H0 ;  /* 0x20000008ff0c7230 */ /* 0x002fca0000004100 */
[----:B------:R-:W-:Y:S01]  /*20d60*/  FFMA R24, R12, R0, R24 ;  /* 0x000000000c187223 */ /* 0x000fe20000000018 */
[----:B------:R-:W-:-:S05]  /*20d70*/  HADD2.F32 R12, -RZ, R8.H1_H1 ;  /* 0x30000008ff0c7230 */ /* 0x000fca0000004100 */
[----:B------:R-:W-:Y:S01]  /*20d80*/  FFMA R25, R12, R0, R25 ;  /* 0x000000000c197223 */ /* 0x000fe20000000019 */
[----:B------:R-:W-:-:S05]  /*20d90*/  HADD2.F32 R12, -RZ, R9.H0_H0 ;  /* 0x20000009ff0c7230 */ /* 0x000fca0000004100 */
[----:B------:R-:W-:Y:S01]  /*20da0*/  FFMA R26, R12, R0, R26 ;  /* 0x000000000c1a7223 */ /* 0x000fe2000000001a */
[----:B------:R-:W-:-:S05]  /*20db0*/  HADD2.F32 R12, -RZ, R9.H1_H1 ;  /* 0x30000009ff0c7230 */ /* 0x000fca0000004100 */
[----:B------:R-:W-:Y:S01]  /*20dc0*/  FFMA R13, R12, R0, R27 ;  /* 0x000000000c0d7223 */ /* 0x000fe2000000001b */
[----:B------:R-:W-:-:S04]  /*20dd0*/  HADD2.F32 R12, -RZ, R10.H0_H0 ;  /* 0x2000000aff0c7230 */ /* 0x000fc80000004100 */
[----:B------:R-:W-:Y:S01]  /*20de0*/  F2FP.F16.F32.PACK_AB R13, R13, R26 ;  /* 0x0000001a0d0d723e */ /* 0x000fe200000000ff */
        /* <DEDUP_REMOVED lines=8> */
[----:B------:R-:W-:-:S04]  /*20e70*/  F2FP.F16.F32.PACK_AB R12, R25, R24 ;  /* 0x00000018190c723e */ /* 0x000fc800000000ff */
[----:B------:R-:W-:-:S05]  /*20e80*/  F2FP.F16.F32.PACK_AB R15, R15, R30 ;  /* 0x0000001e0f0f723e */ /* 0x000fca00000000ff */
[----:B------:R2:W-:Y:S02]  /*20e90*/  STSM.16.MT88.4 [R3+0x33000], R12 ;  /* 0x0330000c03007844 */ /* 0x0005e40000004200 */
[--C-:B--2---:R-:W-:Y:S02]  /*20ea0*/  HADD2.F32 R13, -RZ, R4.reuse.H0_H0 ;  /* 0x20000004ff0d7230 */ /* 0x104fe40000004100 */
[----:B------:R-:W-:-:S03]  /*20eb0*/  HADD2.F32 R12, -RZ, R4.H1_H1 ;  /* 0x30000004ff0c7230 */ /* 0x000fc60000004100 */
[-C--:B------:R-:W-:Y:S01]  /*20ec0*/  FFMA R32, R13, R0.reuse, R32 ;  /* 0x000000000d207223 */ /* 0x080fe20000000020 */
[--C-:B------:R-:W-:Y:S02]  /*20ed0*/  HADD2.F32 R13, -RZ, R5.reuse.H0_H0 ;  /* 0x20000005ff0d7230 */ /* 0x100fe40000004100 */
[-C--:B------:R-:W-:Y:S01]  /*20ee0*/  FFMA R33, R12, R0.reuse, R33 ;  /* 0x000000000c217223 */ /* 0x080fe20000000021 */
[----:B------:R-:W-:Y:S02]  /*20ef0*/  HADD2.F32 R12, -RZ, R5.H1_H1 ;  /* 0x30000005ff0c7230 */ /* 0x000fe40000004100 */
[-C--:B------:R-:W-:Y:S01]  /*20f00*/  FFMA R34, R13, R0.reuse, R34 ;  /* 0x000000000d227223 */ /* 0x080fe20000000022 */
[--C-:B------:R-:W-:Y:S02]  /*20f10*/  HADD2.F32 R13, -RZ, R6.reuse.H0_H0 ;  /* 0x20000006ff0d7230 */ /* 0x100fe40000004100 */
[----:B------:R-:W-:Y:S01]  /*20f20*/  FFMA R35, R12, R0, R35 ;  /* 0x000000000c237223 */ /* 0x000fe20000000023 */
[----:B------:R-:W-:-:S02]  /*20f30*/  HADD2.F32 R12, -RZ, R6.H1_H1 ;  /* 0x30000006ff0c7230 */ /* 0x000fc40000004100 */
[-C--:B------:R-:W-:Y:S01]  /*20f40*/  FFMA R36, R13, R0.reuse, R36 ;  /* 0x000000000d247223 */ /* 0x080fe20000000024 */
[--C-:B------:R-:W-:Y:S02]  /*20f50*/  HADD2.F32 R13, -RZ, R7.reuse.H0_H0 ;  /* 0x20000007ff0d7230 */ /* 0x100fe40000004100 */
[-C--:B------:R-:W-:Y:S01]  /*20f60*/  FFMA R14, R12, R0.reuse, R37 ;  /* 0x000000000c0e7223 */ /* 0x080fe20000000025 */
[----:B------:R-:W-:Y:S02]  /*20f70*/  HADD2.F32 R12, -RZ, R7.H1_H1 ;  /* 0x30000007ff0c7230 */ /* 0x000fe40000004100 */
[----:B------:R-:W-:Y:S01]  /*20f80*/  FFMA R38, R13, R0, R38 ;  /* 0x000000000d267223 */ /* 0x000fe20000000026 */
[----:B------:R-:W-:Y:S02]  /*20f90*/  F2FP.F16.F32.PACK_AB R13, R35, R34 ;  /* 0x00000022230d723e */ /* 0x000fe400000000ff */
[----:B------:R-:W-:Y:S01]  /*20fa0*/  FFMA R15, R12, R0, R39 ;  /* 0x000000000c0f7223 */ /* 0x000fe20000000027 */
[----:B------:R-:W-:-:S02]  /*20fb0*/  F2FP.F16.F32.PACK_AB R12, R33, R32 ;  /* 0x00000020210c723e */ /* 0x000fc400000000ff */
[----:B------:R-:W-:Y:S02]  /*20fc0*/  F2FP.F16.F32.PACK_AB R14, R14, R36 ;  /* 0x000000240e0e723e */ /* 0x000fe400000000ff */
        /* <DEDUP_REMOVED lines=16> */
.L_x_81:
[----:B------:R-:W-:Y:S05]  /*210d0*/  BSYNC B0 ;  /* 0x0000000000007941 */ /* 0x000fea0003800000 */
.L_x_80:
[----:B------:R-:W-:Y:S06]  /*210e0*/  BAR.SYNC.DEFER_BLOCKING 0x1, 0x80 ;  /* 0x0042000000007b1d */ /* 0x000fec0000010000 */
[----:B------:R-:W-:Y:S05]  /*210f0*/  @!P0 BRA `(.L_x_82) ;  /* 0x0000000000048947 */ /* 0x000fea0003800000 */
[----:B------:R-:W-:Y:S01]  /*21100*/  BPT.TRAP 0x1 ;  /* 0x000000040000795c */ /* 0x000fe20000300000 */
.L_x_82:
[----:B------:R-:W-:-:S04]  /*21110*/  UIADD3 UR6, UR47, 0x344e0, URZ ;  /* 0x000344e02f067890 */ /* 0x000fc8000fffe03f */
[----:B------:R-:W-:-:S09]  /*21120*/  UPRMT UR6, UR56, 0x654, UR6 ;  /* 0x0000065438067896 */ /* 0x000fd20008000006 */
[----:B------:R-:W-:Y:S01]  /*21130*/  SYNCS.ARRIVE.TRANS64.RED.A1T0 RZ, [UR6], RZ ;  /* 0x000000ffffff79a7 */ /* 0x000fe20008100406 */
[----:B------:R-:W-:Y:S05]  /*21140*/  @!P0 BRA `(.L_x_83) ;  /* 0x0000000000048947 */ /* 0x000fea0003800000 */
[----:B------:R-:W-:Y:S01]  /*21150*/  BPT.TRAP 0x1 ;  /* 0x000000040000795c */ /* 0x000fe20000300000 */
.L_x_83:
[----:B------:R-:W-:-:S04]  /*21160*/  MOV R24, 0x1 ;  /* 0x0000000100187802 */ /* 0x000fc80000000f00 */
[----:B------:R-:W-:-:S04]  /*21170*/  SHF.L.U32 R24, R24, 0x1f, RZ ;  /* 0x0000001f18187819 */ /* 0x000fc800000006ff */
[----:B------:R-:W2:Y:S02]  /*21180*/  SYNCS.PHASECHK.TRANS64.TRYWAIT P3, [UR47+0x344b0], R24 ;  /* 0x0344b018ff0075a7 */ /* 0x000ea4000806016f */
[----:B--2---:R-:W-:Y:S05]  /*21190*/  @!P3 BRA `(.L_x_84) ;  /* 0x00000130008cb947 */ /* 0x004fea0003800000 */
.L_x_542:
        /* <DEDUP_REMOVED lines=22> */
[----:B-1----:R-:W-:-:S05]  /*21300*/  HADD2.F32 R12, -RZ, R8.H0_H0 ;  /* 0x20000008ff0c7230 */ /* 0x002fca0000004100 */
[----:B------:R-:W-:Y:S01]  /*21310*/  FFMA R21, R12, R0, R13 ;  /* 0x000000000c157223 */ /* 0x000fe2000000000d */
[----:B------:R-:W-:Y:S02]  /*21320*/  HADD2.F32 R12, -RZ, R8.H1_H1 ;  /* 0x30000008ff0c7230 */ /* 0x000fe40000004100 */
[----:B---3--:R-:W-:-:S04]  /*21330*/  FMUL R13, R20, R2 ;  /* 0x00000002140d7220 */ /* 0x008fc80000400000 */
[----:B------:R-:W-:Y:S01]  /*21340*/  FFMA R20, R12, R0, R13 ;  /* 0x000000000c147223 */ /* 0x000fe2000000000d */
[----:B------:R-:W-:Y:S02]  /*21350*/  HADD2.F32 R12, -RZ, R9.H0_H0 ;  /* 0x20000009ff0c7230 */ /* 0x000fe40000004100 */
[----:B----4-:R-:W-:-:S04]  /*21360*/  FMUL R13, R19, R2 ;  /* 0x00000002130d7220 */ /* 0x010fc80000400000 */
[----:B------:R-:W-:Y:S01]  /*21370*/  FFMA R19, R12, R0, R13 ;  /* 0x000000000c137223 */ /* 0x000fe2000000000d */
[----:B------:R-:W-:Y:S02]  /*21380*/  HADD2.F32 R12, -RZ, R9.H1_H1 ;  /* 0x30000009ff0c7230 */ /* 0x000fe40000004100 */
[----:B-----5:R-:W-:-:S04]  /*21390*/  FMUL R13, R18, R2 ;  /* 0x00000002120d7220 */ /* 0x020fc80000400000 */
[----:B------:R-:W-:Y:S01]  /*213a0*/  FFMA R18, R12, R0, R13 ;  /* 0x000000000c127223 */ /* 0x000fe2000000000d */
[----:B------:R-:W-:Y:S02]  /*213b0*/  HADD2.F32 R12, -RZ, R10.H0_H0 ;  /* 0x2000000aff0c7230 */ /* 0x000fe40000004100 */
[----:B------:R-:W-:-:S04]  /*213c0*/  FMUL R13, R17, R2 ;  /* 0x00000002110d7220 */ /* 0x000fc80000400000 */
[----:B------:R-:W-:Y:S01]  /*213d0*/  FFMA R17, R12, R0, R13 ;  /* 0x000000000c117223 */ /* 0x000fe2000000000d */
[----:B------:R-:W-:Y:S02]  /*213e0*/  HADD2.F32 R12, -RZ, R10.H1_H1 ;  /* 0x3000000aff0c7230 */ /* 0x000fe40000004100 */
[----:B------:R-:W-:-:S04]  /*213f0*/  FMUL R13, R14, R2 ;  /* 0x000000020e0d7220 */ /* 0x000fc80000400000 */
[----:B------:R-:W-:Y:S01]  /*21400*/  FFMA R14, R12, R0, R13 ;  /* 0x000000000c0e7223 */ /* 0x000fe2000000000d */
[--C-:B------:R-:W-:Y:S02]  /*21410*/  HADD2.F32 R12, -RZ, R11.reuse.H0_H0 ;  /* 0x2000000bff0c7230 */ /* 0x100fe40000004100 */
[----:B------:R-:W-:Y:S02]  /*21420*/  FMUL R13, R16, R2 ;  /* 0x00000002100d7220 */ /* 0x000fe40000400000 */
[----:B------:R-:W-:Y:S02]  /*21430*/  F2FP.F16.F32.PACK_AB R14, R14, R17 ;  /* 0x000000110e0e723e */ /* 0x000fe400000000ff */
[----:B------:R-:W-:Y:S01]  /*21440*/  FFMA R16, R12, R0, R13 ;  /* 0x000000000c107223 */ /* 0x000fe2000000000d */
[----:B------:R-:W-:Y:S02]  /*21450*/  HADD2.F32 R12, -RZ, R11.H1_H1 ;  /* 0x3000000bff0c7230 */ /* 0x000fe40000004100 */
[----:B------:R-:W-:-:S04]  /*21460*/  FMUL R13, R15, R2 ;  /* 0x000000020f0d7220 */ /* 0x000fc80000400000 */
        /* <DEDUP_REMOVED lines=48> */
.L_x_86:
[----:B------:R-:W-:Y:S05]  /*21770*/  BSYNC B0 ;  /* 0x0000000000007941 */ /* 0x000fea0003800000 */
.L_x_85:
[----:B------:R-:W-:Y:S06]  /*21780*/  BAR.SYNC.DEFER_BLOCKING 0x1, 0x80 ;  /* 0x0042000000007b1d */ /* 0x000fec0000010000 */
[----:B------:R-:W-:Y:S05]  /*21790*/  @!P0 BRA `(.L_x_87) ;  /* 0x0000000000048947 */ /* 0x000fea0003800000 */
[----:B------:R-:W-:Y:S01]  /*217a0*/  BPT.TRAP 0x1 ;  /* 0x000000040000795c */ /* 0x000fe20000300000 */
.L_x_87:
[----:B------:R-:W-:-:S04]  /*217b0*/  UIADD3 UR7, UR47, 0x344e8, URZ ;  /* 0x000344e82f077890 */ /* 0x000fc8000fffe03f */
[----:B------:R-:W-:-:S09]  /*217c0*/  UPRMT UR7, UR56, 0x654, UR7 ;  /* 0x0000065438077896 */ /* 0x000fd20008000007 */
[----:B------:R-:W-:Y:S01]  /*217d0*/  SYNCS.ARRIVE.TRANS64.RED.A1T0 RZ, [UR7], RZ ;  /* 0x000000ffffff79a7 */ /* 0x000fe20008100407 */
[----:B------:R-:W-:Y:S05]  /*217e0*/  @!P0 BRA `(.L_x_88) ;  /* 0x0000000000048947 */ /* 0x000fea0003800000 */
[----:B------:R-:W-:Y:S01]  /*217f0*/  BPT.TRAP 0x1 ;  /* 0x000000040000795c */ /* 0x000fe20000300000 */
.L_x_88:
[----:B------:R-:W2:Y:S02]  /*21800*/  SYNCS.PHASECHK.TRANS64.TRYWAIT P3, [UR47+0x344b8], R24 ;  /* 0x0344b818ff0075a7 */ /* 0x000ea4000806016f */
[----:B--2---:R-:W-:Y:S05]  /*21810*/  @!P3 BRA `(.L_x_89) ;  /* 0x0000012c0004b947 */ /* 0x004fea0003800000 */
.L_x_543:
        /* <DEDUP_REMOVED lines=88> */
[----:B------:R-:W-:Y:S02]  /*21da0*/  UIADD3 UR9, UR45, 0x40, URZ ;  /* 0x000000402d097890 */ /* 0x000fe4000fffe03f */
[----:B------:R-:W-:-:S09]  /*21db0*/  UIADD3 UR8, UR47, 0x31000, URZ ;  /* 0x000310002f087890 */ /* 0x000fd2000fffe03f */
[----:B------:R2:W-:Y:S01]  /*21dc0*/  UTMASTG.2D [UR8], [UR36] ;  /* 0x00000008240073b5 */ /* 0x0005e20008008000 */
[----:B------:R0:W-:Y:S01]  /*21dd0*/  UTMACMDFLUSH ;  /* 0x00000000000079b7 */ /* 0x0001e20000000000 */
[----:B--2---:R-:W-:-:S04]  /*21de0*/  DEPBAR.LE SB0, 0x1 ;  /* 0x000080400000791a */ /* 0x004fc80000000000 */
.L_x_91:
[----:B------:R-:W-:Y:S05]  /*21df0*/  BSYNC B0 ;  /* 0x0000000000007941 */ /* 0x000fea0003800000 */
.L_x_90:
[----:B------:R-:W-:Y:S06]  /*21e00*/  BAR.SYNC.DEFER_BLOCKING 0x1, 0x80 ;  /* 0x0042000000007b1d */ /* 0x000fec0000010000 */
[----:B------:R-:W-:Y:S05]  /*21e10*/  @!P0 BRA `(.L_x_92) ;  /* 0x0000000000048947 */ /* 0x000fea0003800000 */
[----:B------:R-:W-:Y:S01]  /*21e20*/  BPT.TRAP 0x1 ;  /* 0x000000040000795c */ /* 0x000fe20000300000 */
.L_x_92:
[----:B------:R-:W-:Y:S01]  /*21e30*/  SYNCS.ARRIVE.TRANS64.RED.A1T0 RZ, [UR4], RZ ;  /* 0x000000ffffff79a7 */ /* 0x000fe20008100404 */
[----:B------:R-:W-:Y:S05]  /*21e40*/  @!P0 BRA `(.L_x_93) ;  /* 0x0000000000048947 */ /* 0x000fea0003800000 */
[----:B------:R-:W-:Y:S01]  /*21e50*/  BPT.TRAP 0x1 ;  /* 0x000000040000795c */ /* 0x000fe20000300000 */
.L_x_93:
[----:B------:R-:W2:Y:S02]  /*21e60*/  SYNCS.PHASECHK.TRANS64.TRYWAIT P3, [UR47+0x344c0], R24 ;  /* 0x0344c018ff0075a7 */ /* 0x000ea4000806016f */
[----:B--2---:R-:W-:Y:S05]  /*21e70*/  @!P3 BRA `(.L_x_94) ;  /* 0x000001240084b947 */ /* 0x004fea0003800000 */
.L_x_544:
        /* <DEDUP_REMOVED lines=93> */
.L_x_96:
[----:B------:R-:W-:Y:S05]  /*22450*/  BSYNC B0 ;  /* 0x0000000000007941 */ /* 0x000fea0003800000 */
.L_x_95:
[----:B------:R-:W-:Y:S06]  /*22460*/  BAR.SYNC.DEFER_BLOCKING 0x1, 0x80 ;  /* 0x0042000000007b1d */ /* 0x000fec0000010000 */
[----:B------:R-:W-:Y:S05]  /*22470*/  @!P0 BRA `(.L_x_97) ;  /* 0x0000000000048947 */ /* 0x000fea0003800000 */
[----:B------:R-:W-:Y:S01]  /*22480*/  BPT.TRAP 0x1 ;  /* 0x000000040000795c */ /* 0x000fe20000300000 */
.L_x_97:
[----:B------:R-:W-:Y:S01]  /*22490*/  SYNCS.ARRIVE.TRANS64.RED.A1T0 RZ, [UR5], RZ ;  /* 0x000000ffffff79a7 */ /* 0x000fe20008100405 */
[----:B------:R-:W-:Y:S05]  /*224a0*/  @!P0 BRA `(.L_x_98) ;  /* 0x0000000000048947 */ /* 0x000fea0003800000 */
[----:B------:R-:W-:Y:S01]  /*224b0*/  BPT.TRAP 0x1 ;  /* 0x000000040000795c */ /* 0x000fe20000300000 */
.L_x_98:
[----:B------:R-:W2:Y:S02]  /*224c0*/  SYNCS.PHASECHK.TRANS64.TRYWAIT P3, [UR47+0x344c8], R24 ;  /* 0x0344c818ff0075a7 */ /* 0x000ea4000806016f */
[----:B--2---:R-:W-:Y:S05]  /*224d0*/  @!P3 BRA `(.L_x_99) ;  /* 0x000001200004b947 */ /* 0x004fea0003800000 */
.L_x_545:
        /* <DEDUP_REMOVED lines=77> */
.L_x_101:
[----:B------:R-:W-:Y:S05]  /*229b0*/  BSYNC B0 ;  /* 0x0000000000007941 */ /* 0x000fea0003800000 */
.L_x_100:
[----:B------:R-:W-:Y:S06]  /*229c0*/  BAR.SYNC.DEFER_BLOCKING 0x1, 0x80 ;  /* 0x0042000000007b1d */ /* 0x000fec0000010000 */
[----:B------:R-:W-:Y:S05]  /*229d0*/  @!P0 BRA `(.L_x_102) ;  /* 0x0000000000048947 */ /* 0x000fea0003800000 */
[----:B------:R-:W-:Y:S01]  /*229e0*/  BPT.TRAP 0x1 ;  /* 0x000000040000795c */ /* 0x000fe20000300000 */
.L_x_102:
[----:B------:R-:W-:Y:S01]  /*229f0*/  SYNCS.ARRIVE.TRANS64.RED.A1T0 RZ, [UR6], RZ ;  /* 0x000000ffffff79a7 */ /* 0x000fe20008100406 */
[----:B------:R-:W-:Y:S05]  /*22a00*/  @!P0 BRA `(.L_x_103) ;  /* 0x0000000000048947 */ /* 0x000fea0003800000 */
[----:B------:R-:W-:Y:S01]  /*22a10*/  BPT.TRAP 0x1 ;  /* 0x000000040000795c */ /* 0x000fe20000300000 */
.L_x_103:
[----:B------:R-:W2:Y:S02]  /*22a20*/  SYNCS.PHASECHK.TRANS64.TRYWAIT P3, [UR47+0x344b0], R158 ;  /* 0x0344b09eff0075a7 */ /* 0x000ea4000806016f */
[----:B--2---:R-:W-:Y:S05]  /*22a30*/  @!P3 BRA `(.L_x_104) ;  /* 0x0000011800c4b947 */ /* 0x004fea0003800000 */
.L_x_546:
        /* <DEDUP_REMOVED lines=93> */
.L_x_106:
[----:B------:R-:W-:Y:S05]  /*23010*/  BSYNC B0 ;  /* 0x0000000000007941 */ /* 0x000fea0003800000 */
.L_x_105:
[----:B------:R-:W-:Y:S06]  /*23020*/  BAR.SYNC.DEFER_BLOCKING 0x1, 0x80 ;  /* 0x0042000000007b1d */ /* 0x000fec0000010000 */
[----:B------:R-:W-:Y:S05]  /*23030*/  @!P0 BRA `(.L_x_107) ;  /* 0x0000000000048947 */ /* 0x000fea0003800000 */
[----:B------:R-:W-:Y:S01]  /*23040*/  BPT.TRAP 0x1 ;  /* 0x000000040000795c */ /* 0x000fe20000300000 */
.L_x_107:
[----:B------:R-:W-:Y:S01]  /*23050*/  SYNCS.ARRIVE.TRANS64.RED.A1T0 RZ, [UR7], RZ ;  /* 0x000000ffffff79a7 */ /* 0x000fe20008100407 */
[----:B------:R-:W-:Y:S05]  /*23060*/  @!P0 BRA `(.L_x_108) ;  /* 0x0000000000048947 */ /* 0x000fea0003800000 */
[----:B------:R-:W-:Y:S01]  /*23070*/  BPT.TRAP 0x1 ;  /* 0x000000040000795c */ /* 0x000fe20000300000 */
.L_x_108:
[----:B------:R-:W2:Y:S02]  /*23080*/  SYNCS.PHASECHK.TRANS64.TRYWAIT P3, [UR47+0x344b8], R158 ;  /* 0x0344b89eff0075a7 */ /* 0x000ea4000806016f */
[----:B--2---:R-:W-:Y:S05]  /*23090*/  @!P3 BRA `(.L_x_109) ;  /* 0x000001140044b947 */ /* 0x004fea0003800000 */
.L_x_547:
        /* <DEDUP_REMOVED lines=93> */
.L_x_111:
[----:B------:R-:W-:Y:S05]  /*23670*/  BSYNC B0 ;  /* 0x0000000000007941 */ /* 0x000fea0003800000 */
.L_x_110:
[----:B------:R-:W-:Y:S06]  /*23680*/  BAR.SYNC.DEFER_BLOCKING 0x1, 0x80 ;  /* 0x0042000000007b1d */ /* 0x000fec0000010000 */
[----:B------:R-:W-:Y:S05]  /*23690*/  @!P0 BRA `(.L_x_112) ;  /* 0x0000000000048947 */ /* 0x000fea0003800000 */
[----:B------:R-:W-:Y:S01]  /*236a0*/  BPT.TRAP 0x1 ;  /* 0x000000040000795c */ /* 0x000fe20000300000 */
.L_x_112:
[----:B------:R-:W-:Y:S01]  /*236b0*/  SYNCS.ARRIVE.TRANS64.RED.A1T0 RZ, [UR4], RZ ;  /* 0x000000ffffff79a7 */ /* 0x000fe20008100404 */
[----:B------:R-:W-:Y:S05]  /*236c0*/  @!P0 BRA `(.L_x_113) ;  /* 0x0000000000048947 */ /* 0x000fea0003800000 */
[----:B------:R-:W-:Y:S01]  /*236d0*/  BPT.TRAP 0x1 ;  /* 0x000000040000795c */ /* 0x000fe20000300000 */
.L_x_113:
[----:B------:R-:W2:Y:S02]  /*236e0*/  SYNCS.PHASECHK.TRANS64.TRYWAIT P3, [UR47+0x344c0], R158 ;  /* 0x0344c09eff0075a7 */ /* 0x000ea4000806016f */
[----:B--2---:R-:W-:Y:S05]  /*236f0*/  @!P3 BRA `(.L_x_114) ;  /* 0x0000010c00c4b947 */ /* 0x004fea0003800000 */
.L_x_548:
        /* <DEDUP_REMOVED lines=93> */
.L_x_116:
[----:B------:R-:W-:Y:S05]  /*23cd0*/  BSYNC B0 ;  /* 0x0000000000007941 */ /* 0x000fea0003800000 */
.L_x_115:
[----:B------:R-:W-:Y:S06]  /*23ce0*/  BAR.SYNC.DEFER_BLOCKING 0x1, 0x80 ;  /* 0x0042000000007b1d */ /* 0x000fec0000010000 */
[----:B------:R-:W-:Y:S05]  /*23cf0*/  @!P0 BRA `(.L_x_117) ;  /* 0x0000000000048947 */ /* 0x000fea0003800000 */
[----:B------:R-:W-:Y:S01]  /*23d00*/  BPT.TRAP 0x1 ;  /* 0x000000040000795c */ /* 0x000fe20000300000 */
.L_x_117:
[----:B------:R-:W-:Y:S01]  /*23d10*/  SYNCS.ARRIVE.TRANS64.RED.A1T0 RZ, [UR5], RZ ;  /* 0x000000ffffff79a7 */ /* 0x000fe20008100405 */
[----:B------:R-:W-:Y:S05]  /*23d20*/  @!P0 BRA `(.L_x_118) ;  /* 0x0000000000048947 */ /* 0x000fea0003800000 */
[----:B------:R-:W-:Y:S01]  /*23d30*/  BPT.TRAP 0x1 ;  /* 0x000000040000795c */ /* 0x000fe20000300000 */
.L_x_118:
[----:B------:R-:W2:Y:S02]  /*23d40*/  SYNCS.PHASECHK.TRANS64.TRYWAIT P3, [UR47+0x344c8], R158 ;  /* 0x0344c89eff0075a7 */ /* 0x000ea4000806016f */
[----:B--2---:R-:W-:Y:S05]  /*23d50*/  @!P3 BRA `(.L_x_119) ;  /* 0x000001080044b947 */ /* 0x004fea0003800000 */
.L_x_549:
        /* <DEDUP_REMOVED lines=21> */
[----:B-1----:R-:W-:-:S02]  /*23eb0*/  HADD2.F32 R13, -RZ, R9.H0_H0 ;  /* 0x20000009ff0d7230 */ /* 0x002fc40000004100 */
[----:B------:R-:W-:-:S03]  /*23ec0*/  HADD2.F32 R12, -RZ, R8.H0_H0 ;  /* 0x20000008ff0c7230 */ /* 0x000fc60000004100 */
[-C--:B------:R-:W-:Y:S01]  /*23ed0*/  FFMA R58, R13, R0.reuse, R58 ;  /* 0x000000000d3a7223 */ /* 0x080fe2000000003a */
[----:B------:R-:W-:Y:S02]  /*23ee0*/  HADD2.F32 R13, -RZ, R9.H1_H1 ;  /* 0x30000009ff0d7230 */ /* 0x000fe40000004100 */
[-C--:B------:R-:W-:Y:S01]  /*23ef0*/  FFMA R56, R12, R0.reuse, R56 ;  /* 0x000000000c387223 */ /* 0x080fe20000000038 */
[----:B------:R-:W-:Y:S02]  /*23f00*/  HADD2.F32 R12, -RZ, R8.H1_H1 ;  /* 0x30000008ff0c7230 */ /* 0x000fe40000004100 */
[-C--:B------:R-:W-:Y:S01]  /*23f10*/  FFMA R59, R13, R0.reuse, R59 ;  /* 0x000000000d3b7223 */ /* 0x080fe2000000003b */
[----:B------:R-:W-:Y:S02]  /*23f20*/  HADD2.F32 R13, -RZ, R10.H0_H0 ;  /* 0x2000000aff0d7230 */ /* 0x000fe40000004100 */
[----:B------:R-:W-:-:S03]  /*23f30*/  FFMA R12, R12, R0, R57 ;  /* 0x000000000c0c7223 */ /* 0x000fc60000000039 */
[----:B------:R-:W-:Y:S01]  /*23f40*/  FFMA R60, R13, R0, R60 ;  /* 0x000000000d3c7223 */ /* 0x000fe2000000003c */
[----:B------:R-:W-:Y:S01]  /*23f50*/  HADD2.F32 R13, -RZ, R10.H1_H1 ;  /* 0x3000000aff0d7230 */ /* 0x000fe20000004100 */
[----:B------:R-:W-:-:S04]  /*23f60*/  F2FP.F16.F32.PACK_AB R12, R12, R56 ;  /* 0x000000380c0c723e */ /* 0x000fc800000000ff */
        /* <DEDUP_REMOVED lines=44> */
.L_x_121:
[----:B------:R-:W-:Y:S05]  /*24230*/  BSYNC B0 ;  /* 0x0000000000007941 */ /* 0x000fea0003800000 */
.L_x_120:
[----:B------:R-:W-:Y:S06]  /*24240*/  BAR.SYNC.DEFER_BLOCKING 0x1, 0x80 ;  /* 0x0042000000007b1d */ /* 0x000fec0000010000 */
[----:B------:R-:W-:Y:S05]  /*24250*/  @!P0 BRA `(.L_x_122) ;  /* 0x0000000000048947 */ /* 0x000fea0003800000 */
[----:B------:R-:W-:Y:S01]  /*24260*/  BPT.TRAP 0x1 ;  /* 0x000000040000795c */ /* 0x000fe20000300000 */
.L_x_122:
[----:B------:R-:W-:Y:S01]  /*24270*/  SYNCS.ARRIVE.TRANS64.RED.A1T0 RZ, [UR6], RZ ;  /* 0x000000ffffff79a7 */ /* 0x000fe20008100406 */
[----:B------:R-:W-:Y:S05]  /*24280*/  @!P0 BRA `(.L_x_123) ;  /* 0x0000000000048947 */ /* 0x000fea0003800000 */
[----:B------:R-:W-:Y:S01]  /*24290*/  BPT.TRAP 0x1 ;  /* 0x000000040000795c */ /* 0x000fe20000300000 */
.L_x_123:
[----:B------:R-:W2:Y:S02]  /*242a0*/  SYNCS.PHASECHK.TRANS64.TRYWAIT P3, [UR47+0x344b0], R24 ;  /* 0x0344b018ff0075a7 */ /* 0x000ea4000806016f */
[----:B--2---:R-:W-:Y:S05]  /*242b0*/  @!P3 BRA `(.L_x_124) ;  /* 0x000001040004b947 */ /* 0x004fea0003800000 */
.L_x_550:
        /* <DEDUP_REMOVED lines=27> */
[----:B------:R-:W-:-:S04]  /*24470*/  HADD2.F32 R13, -RZ, R9.H0_H0 ;  /* 0x20000009ff0d7230 */ /* 0x000fc80000004100 */
[----:B------:R-:W-:Y:S01]  /*24480*/  F2FP.F16.F32.PACK_AB R12, R12, R14 ;  /* 0x0000000e0c0c723e */ /* 0x000fe200000000ff */
        /* <DEDUP_REMOVED lines=11> */
[----:B------:R-:W-:Y:S02]  /*24540*/  HADD2.F32 R13, -RZ, R11.H0_H0 ;  /* 0x2000000bff0d7230 */ /* 0x000fe40000004100 */
[----:B------:R-:W-:-:S04]  /*24550*/  FMUL R14, R16, R2 ;  /* 0x00000002100e7220 */ /* 0x000fc80000400000 */
        /* <DEDUP_REMOVED lines=51> */
.L_x_126:
[----:B------:R-:W-:Y:S05]  /*24890*/  BSYNC B0 ;  /* 0x0000000000007941 */ /* 0x000fea0003800000 */
.L_x_125:
[----:B------:R-:W-:Y:S06]  /*248a0*/  BAR.SYNC.DEFER_BLOCKING 0x1, 0x80 ;  /* 0x0042000000007b1d */ /* 0x000fec0000010000 */
[----:B------:R-:W-:Y:S05]  /*248b0*/  @!P0 BRA `(.L_x_127) ;  /* 0x0000000000048947 */ /* 0x000fea0003800000 */
[----:B------:R-:W-:Y:S01]  /*248c0*/  BPT.TRAP 0x1 ;  /* 0x000000040000795c */ /* 0x000fe20000300000 */
.L_x_127:
[----:B------:R-:W-:Y:S01]  /*248d0*/  SYNCS.ARRIVE.TRANS64.RED.A1T0 RZ, [UR7], RZ ;  /* 0x000000ffffff79a7 */ /* 0x000fe20008100407 */
[----:B------:R-:W-:Y:S05]  /*248e0*/  @!P0 BRA `(.L_x_128) ;  /* 0x0000000000048947 */ /* 0x000fea0003800000 */
[----:B------:R-:W-:Y:S01]  /*248f0*/  BPT.TRAP 0x1 ;  /* 0x000000040000795c */ /* 0x000fe20000300000 */
.L_x_128:
[----:B------:R-:W2:Y:S02]  /*24900*/  SYNCS.PHASECHK.TRANS64.TRYWAIT P3, [UR47+0x344b8], R24 ;  /* 0x0344b818ff0075a7 */ /* 0x000ea4000806016f */
[----:B--2---:R-:W-:Y:S05]  /*24910*/  @!P3 BRA `(.L_x_129) ;  /* 0x000000fc0084b947 */ /* 0x004fea0003800000 */
.L_x_551:
        /* <DEDUP_REMOVED lines=93> */
.L_x_131:
[----:B------:R-:W-:Y:S05]  /*24ef0*/  BSYNC B0 ;  /* 0x0000000000007941 */ /* 0x000fea0003800000 */
.L_x_130:
[----:B------:R-:W-:Y:S06]  /*24f00*/  BAR.SYNC.DEFER_BLOCKING 0x1, 0x80 ;  /* 0x0042000000007b1d */ /* 0x000fec0000010000 */
[----:B------:R-:W-:Y:S05]  /*24f10*/  @!P0 BRA `(.L_x_132) ;  /* 0x0000000000048947 */ /* 0x000fea0003800000 */
[----:B------:R-:W-:Y:S01]  /*24f20*/  BPT.TRAP 0x1 ;  /* 0x000000040000795c */ /* 0x000fe20000300000 */
.L_x_132:
[----:B------:R-:W-:Y:S01]  /*24f30*/  SYNCS.ARRIVE.TRANS64.RED.A1T0 RZ, [UR4], RZ ;  /* 0x000000ffffff79a7 */ /* 0x000fe20008100404 */
[----:B------:R-:W-:Y:S05]  /*24f40*/  @!P0 BRA `(.L_x_133) ;  /* 0x0000000000048947 */ /* 0x000fea0003800000 */
[----:B------:R-:W-:Y:S01]  /*24f50*/  BPT.TRAP 0x1 ;  /* 0x000000040000795c */ /* 0x000fe20000300000 */
.L_x_133:
[----:B------:R-:W2:Y:S02]  /*24f60*/  SYNCS.PHASECHK.TRANS64.TRYWAIT P3, [UR47+0x344c0], R24 ;  /* 0x0344c018ff0075a7 */ /* 0x000ea4000806016f */
[----:B--2---:R-:W-:Y:S05]  /*24f70*/  @!P3 BRA `(.L_x_134) ;  /* 0x000000f80004b947 */ /* 0x004fea0003800000 */
.L_x_552:
        /* <DEDUP_REMOVED lines=93> */
.L_x_136:
[----:B------:R-:W-:Y:S05]  /*25550*/  BSYNC B0 ;  /* 0x0000000000007941 */ /* 0x000fea0003800000 */
.L_x_135:
[----:B------:R-:W-:Y:S06]  /*25560*/  BAR.SYNC.DEFER_BLOCKING 0x1, 0x80 ;  /* 0x0042000000007b1d */ /* 0x000fec0000010000 */
[----:B------:R-:W-:Y:S05]  /*25570*/  @!P0 BRA `(.L_x_137) ;  /* 0x0000000000048947 */ /* 0x000fea0003800000 */
[----:B------:R-:W-:Y:S01]  /*25580*/  BPT.TRAP 0x1 ;  /* 0x000000040000795c */ /* 0x000fe20000300000 */
.L_x_137:
[----:B------:R-:W-:Y:S01]  /*25590*/  SYNCS.ARRIVE.TRANS64.RED.A1T0 RZ, [UR5], RZ ;  /* 0x000000ffffff79a7 */ /* 0x000fe20008100405 */
[----:B------:R-:W-:Y:S05]  /*255a0*/  @!P0 BRA `(.L_x_138) ;  /* 0x0000000000048947 */ /* 0x000fea0003800000 */
[----:B------:R-:W-:Y:S01]  /*255b0*/  BPT.TRAP 0x1 ;  /* 0x000000040000795c */ /* 0x000fe20000300000 */
.L_x_138:
[----:B------:R-:W2:Y:S02]  /*255c0*/  SYNCS.PHASECHK.TRANS64.TRYWAIT P3, [UR47+0x344c8], R24 ;  /* 0x0344c818ff0075a7 */ /* 0x000ea4000806016f */
[----:B--2---:R-:W-:Y:S05]  /*255d0*/  @!P3 BRA `(.L_x_139) ;  /* 0x000000f00084b947 */ /* 0x004fea0003800000 */
.L_x_553:
[----:B------:R-:W-:Y:S05]  /*255e0*/  @P1 WARPSYNC.ALL ;  /* 0x0000000000001948 */ /* 0x000fea0003800000 */
[----:B------:R-:W2:Y:S01]  /*255f0*/  @P1 LDSM.16.MT88.4 R8, [R3+0x33000] ;  /* 0x033000000308183b */ /* 0x000ea20000004200 */
[-C--:B------:R-:W-:Y:S01]  /*25600*/  FMUL R76, R76, R2.reuse ;  /* 0x000000024c4c7220 */ /* 0x080fe20000400000 */
[-C--:B------:R-:W-:Y:S01]  /*25610*/  FMUL R77, R77, R2.reuse ;  /* 0x000000024d4d7220 */ /* 0x080fe20000400000 */
[-C--:B------:R-:W-:Y:S01]  /*25620*/  FMUL R72, R72, R2.reuse ;  /* 0x0000000248487220 */ /* 0x080fe20000400000 */
[----:B------:R-:W3:Y:S01]  /*25630*/  @P1 LDSM.16.MT88.4 R4, [R3+0x33800] ;  /* 0x033800000304183b */ /* 0x000ee20000004200 */
[-C--:B------:R-:W-:Y:S01]  /*25640*/  FMUL R74, R74, R2.reuse ;  /* 0x000000024a4a7220 */ /* 0x080fe20000400000 */
[-C--:B------:R-:W-:Y:S01]  /*25650*/  FMUL R78, R78, R2.reuse ;  /* 0x000000024e4e7220 */ /* 0x080fe20000400000 */
[-C--:B------:R-:W-:Y:S01]  /*25660*/  FMUL R73, R73, R2.reuse ;  /* 0x0000000249497220 */ /* 0x080fe20000400000 */
[-C--:B------:R-:W-:Y:S01]  /*25670*/  FMUL R75, R75, R2.reuse ;  /* 0x000000024b4b7220 */ /* 0x080fe20000400000 */
[-C--:B-1----:R-:W-:Y:S01]  /*25680*/  FMUL R15, R79, R2.reuse ;  /* 0x000000024f0f7220 */ /* 0x082fe20000400000 */
        /* <DEDUP_REMOVED lines=10> */
[----:B--2---:R-:W-:-:S02]  /*25730*/  HADD2.F32 R14, -RZ, R10.H0_H0 ;  /* 0x2000000aff0e7230 */ /* 0x004fc40000004100 */
[----:B------:R-:W-:Y:S02]  /*25740*/  HADD2.F32 R12, -RZ, R8.H0_H0 ;  /* 0x20000008ff0c7230 */ /* 0x000fe40000004100 */
[--C-:B------:R-:W-:Y:S02]  /*25750*/  HADD2.F32 R13, -RZ, R9.reuse.H0_H0 ;  /* 0x20000009ff0d7230 */ /* 0x100fe40000004100 */
[-C--:B------:R-:W-:Y:S01]  /*25760*/  FFMA R76, R14, R0.reuse, R76 ;  /* 0x000000000e4c7223 */ /* 0x080fe2000000004c */
[----:B------:R-:W-:Y:S02]  /*25770*/  HADD2.F32 R14, -RZ, R10.H1_H1 ;  /* 0x3000000aff0e7230 */ /* 0x000fe40000004100 */
[-C--:B------:R-:W-:Y:S01]  /*25780*/  FFMA R72, R12, R0.reuse, R72 ;  /* 0x000000000c487223 */ /* 0x080fe20000000048 */
[----:B------:R-:W-:Y:S02]  /*25790*/  HADD2.F32 R12, -RZ, R8.H1_H1 ;  /* 0x30000008ff0c7230 */ /* 0x000fe40000004100 */
[----:B------:R-:W-:Y:S01]  /*257a0*/  FFMA R74, R13, R0, R74 ;  /* 0x000000000d4a7223 */ /* 0x000fe2000000004a */
[----:B------:R-:W-:-:S02]  /*257b0*/  HADD2.F32 R13, -RZ, R9.H1_H1 ;  /* 0x30000009ff0d7230 */ /* 0x000fc40000004100 */
[-C--:B------:R-:W-:Y:S01]  /*257c0*/  FFMA R77, R14, R0.reuse, R77 ;  /* 0x000000000e4d7223 */ /* 0x080fe2000000004d */
[--C-:B------:R-:W-:Y:S02]  /*257d0*/  HADD2.F32 R14, -RZ, R11.reuse.H0_H0 ;  /* 0x2000000bff0e7230 */ /* 0x100fe40000004100 */
[-C--:B------:R-:W-:Y:S01]  /*257e0*/  FFMA R12, R12, R0.reuse, R73 ;  /* 0x000000000c0c7223 */ /* 0x080fe20000000049 */
[-C--:B------:R-:W-:Y:S02]  /*257f0*/  FFMA R13, R13, R0.reuse, R75 ;  /* 0x000000000d0d7223 */ /* 0x080fe4000000004b */
[----:B------:R-:W-:Y:S01]  /*25800*/  FFMA R78, R14, R0, R78 ;  /* 0x000000000e4e7223 */ /* 0x000fe2000000004e */
[----:B------:R-:W-:Y:S01]  /*25810*/  HADD2.F32 R14, -RZ, R11.H1_H1 ;  /* 0x3000000bff0e7230 */ /* 0x000fe20000004100 */
[----:B------:R-:W-:Y:S02]  /*25820*/  F2FP.F16.F32.PACK_AB R12, R12, R72 ;  /* 0x000000480c0c723e */ /* 0x000fe400000000ff */
[----:B------:R-:W-:-:S02]  /*25830*/  F2FP.F16.F32.PACK_AB R13, R13, R74 ;  /* 0x0000004a0d0d723e */ /* 0x000fc400000000ff */
[----:B------:R-:W-:Y:S01]  /*25840*/  FFMA R15, R14, R0, R15 ;  /* 0x000000000e0f7223 */ /* 0x000fe2000000000f */
[----:B------:R-:W-:-:S04]  /*25850*/  F2FP.F16.F32.PACK_AB R14, R77, R76 ;  /* 0x0000004c4d0e723e */ /* 0x000fc800000000ff */
[----:B------:R-:W-:-:S05]  /*25860*/  F2FP.F16.F32.PACK_AB R15, R15, R78 ;  /* 0x0000004e0f0f723e */ /* 0x000fca00000000ff */
[----:B------:R3:W-:Y:S02]  /*25870*/  STSM.16.MT88.4 [R3+0x33000], R12 ;  /* 0x0330000c03007844 */ /* 0x0007e40000004200 */
[--C-:B---3--:R-:W-:Y:S02]  /*25880*/  HADD2.F32 R13, -RZ, R4.reuse.H0_H0 ;  /* 0x20000004ff0d7230 */ /* 0x108fe40000004100 */
        /* <DEDUP_REMOVED lines=34> */
.L_x_141:
[----:B------:R-:W-:Y:S05]  /*25ab0*/  BSYNC B0 ;  /* 0x0000000000007941 */ /* 0x000fea0003800000 */
.L_x_140:
[----:B------:R-:W-:Y:S06]  /*25ac0*/  BAR.SYNC.DEFER_BLOCKING 0x1, 0x80 ;  /* 0x0042000000007b1d */ /* 0x000fec0000010000 */
[----:B------:R-:W-:Y:S05]  /*25ad0*/  @!P0 BRA `(.L_x_142) ;  /* 0x0000000000048947 */ /* 0x000fea0003800000 */
[----:B------:R-:W-:Y:S01]  /*25ae0*/  BPT.TRAP 0x1 ;  /* 0x000000040000795c */ /* 0x000fe20000300000 */
.L_x_142:
[----:B------:R-:W-:Y:S01]  /*25af0*/  SYNCS.ARRIVE.TRANS64.RED.A1T0 RZ, [UR6], RZ ;  /* 0x000000ffffff79a7 */ /* 0x000fe20008100406 */
[----:B------:R-:W-:Y:S05]  /*25b00*/  @!P0 BRA `(.L_x_143) ;  /* 0x0000000000048947 */ /* 0x000fea0003800000 */
[----:B------:R-:W-:Y:S01]  /*25b10*/  BPT.TRAP 0x1 ;  /* 0x000000040000795c */ /* 0x000fe20000300000 */
.L_x_143:
[----:B------:R-:W2:Y:S02]  /*25b20*/  SYNCS.PHASECHK.TRANS64.TRYWAIT P3, [UR47+0x344b0], R158 ;  /* 0x0344b09eff0075a7 */ /* 0x000ea4000806016f */
[----:B--2---:R-:W-:Y:S05]  /*25b30*/  @!P3 BRA `(.L_x_144) ;  /* 0x000000ec0044b947 */ /* 0x004fea0003800000 */
.L_x_554:
        /* <DEDUP_REMOVED lines=34> */
[----:B------:R-:W-:-:S04]  /*25d60*/  HADD2.F32 R14, -RZ, R10.H0_H0 ;  /* 0x2000000aff0e7230 */ /* 0x000fc80000004100 */
[----:B------:R-:W-:Y:S01]  /*25d70*/  F2FP.F16.F32.PACK_AB R13, R13, R15 ;  /* 0x0000000f0d0d723e */ /* 0x000fe200000000ff */
        /* <DEDUP_REMOVED lines=11> */
[----:B------:R-:W-:-:S04]  /*25e30*/  F2FP.F16.F32.PACK_AB R14, R17, R18 ;  /* 0x00000012110e723e */ /* 0x000fc800000000ff */
        /* <DEDUP_REMOVED lines=45> */
.L_x_146:
[----:B------:R-:W-:Y:S05]  /*26110*/  BSYNC B0 ;  /* 0x0000000000007941 */ /* 0x000fea0003800000 */
.L_x_145:
[----:B------:R-:W-:Y:S06]  /*26120*/  BAR.SYNC.DEFER_BLOCKING 0x1, 0x80 ;  /* 0x0042000000007b1d */ /* 0x000fec0000010000 */
[----:B------:R-:W-:Y:S05]  /*26130*/  @!P0 BRA `(.L_x_147) ;  /* 0x0000000000048947 */ /* 0x000fea0003800000 */
[----:B------:R-:W-:Y:S01]  /*26140*/  BPT.TRAP 0x1 ;  /* 0x000000040000795c */ /* 0x000fe20000300000 */
.L_x_147:
[----:B------:R-:W-:Y:S01]  /*26150*/  SYNCS.ARRIVE.TRANS64.RED.A1T0 RZ, [UR7], RZ ;  /* 0x000000ffffff79a7 */ /* 0x000fe20008100407 */
[----:B------:R-:W-:Y:S05]  /*26160*/  @!P0 BRA `(.L_x_148) ;  /* 0x0000000000048947 */ /* 0x000fea0003800000 */
[----:B------:R-:W-:Y:S01]  /*26170*/  BPT.TRAP 0x1 ;  /* 0x000000040000795c */ /* 0x000fe20000300000 */
.L_x_148:
[----:B------:R-:W2:Y:S02]  /*26180*/  SYNCS.PHASECHK.TRANS64.TRYWAIT P3, [UR47+0x344b8], R158 ;  /* 0x0344b89eff0075a7 */ /* 0x000ea4000806016f */
[----:B--2---:R-:W-:Y:S05]  /*26190*/  @!P3 BRA `(.L_x_149) ;  /* 0x000000e400c4b947 */ /* 0x004fea0003800000 */
.L_x_555:
        /* <DEDUP_REMOVED lines=93> */
.L_x_151:
[----:B------:R-:W-:Y:S05]  /*26770*/  BSYNC B0 ;  /* 0x0000000000007941 */ /* 0x000fea0003800000 */
.L_x_150:
[----:B------:R-:W-:Y:S06]  /*26780*/  BAR.SYNC.DEFER_BLOCKING 0x1, 0x80 ;  /* 0x0042000000007b1d */ /* 0x000fec0000010000 */
[----:B------:R-:W-:Y:S05]  /*26790*/  @!P0 BRA `(.L_x_152) ;  /* 0x0000000000048947 */ /* 0x000fea0003800000 */
[----:B------:R-:W-:Y:S01]  /*267a0*/  BPT.TRAP 0x1 ;  /* 0x000000040000795c */ /* 0x000fe20000300000 */
.L_x_152:
[----:B------:R-:W-:Y:S01]  /*267b0*/  SYNCS.ARRIVE.TRANS64.RED.A1T0 RZ, [UR4], RZ ;  /* 0x000000ffffff79a7 */ /* 0x000fe20008100404 */
[----:B------:R-:W-:Y:S05]  /*267c0*/  @!P0 BRA `(.L_x_153) ;  /* 0x0000000000048947 */ /* 0x000fea0003800000 */
[----:B------:R-:W-:Y:S01]  /*267d0*/  BPT.TRAP 0x1 ;  /* 0x000000040000795c */ /* 0x000fe20000300000 */
.L_x_153:
[----:B------:R-:W2:Y:S02]  /*267e0*/  SYNCS.PHASECHK.TRANS64.TRYWAIT P3, [UR47+0x344c0], R158 ;  /* 0x0344c09eff0075a7 */ /* 0x000ea4000806016f */
[----:B--2---:R-:W-:Y:S05]  /*267f0*/  @!P3 BRA `(.L_x_154) ;  /* 0x000000e00044b947 */ /* 0x004fea0003800000 */
.L_x_556:
        /* <DEDUP_REMOVED lines=47> */
[----:B------:R-:W-:Y:S01]  /*26af0*/  F2FP.F16.F32.PACK_AB R14, R17, R18 ;  /* 0x00000012110e723e */ /* 0x000fe200000000ff */
[--C-:B------:R-:W-:Y:S02]  /*26b00*/  HADD2.F32 R18, -RZ, R6.reuse.H0_H0 ;  /* 0x20000006ff127230 */ /* 0x100fe40000004100 */
[----:B------:R-:W-:Y:S01]  /*26b10*/  HADD2.F32 R17, -RZ, R6.H1_H1 ;  /* 0x30000006ff117230 */ /* 0x000fe20000004100 */
[----:B------:R-:W-:Y:S01]  /*26b20*/  F2FP.F16.F32.PACK_AB R15, R15, R16 ;  /* 0x000000100f0f723e */ /* 0x000fe200000000ff */
[----:B------:R-:W-:-:S04]  /*26b30*/  HADD2.F32 R16, -RZ, R5.H0_H0 ;  /* 0x20000005ff107230 */ /* 0x000fc80000004100 */
[----:B------:R1:W-:Y:S02]  /*26b40*/  STSM.16.MT88.4 [R3+0x32000], R12 ;  /* 0x0320000c03007844 */ /* 0x0003e40000004200 */
[--C-:B-1----:R-:W-:Y:S02]  /*26b50*/  HADD2.F32 R13, -RZ, R4.reuse.H0_H0 ;  /* 0x20000004ff0d7230 */ /* 0x102fe40000004100 */
[-C--:B------:R-:W-:Y:S01]  /*26b60*/  FMUL R15, R28, R2.reuse ;  /* 0x000000021c0f7220 */ /* 0x080fe20000400000 */
[----:B------:R-:W-:Y:S02]  /*26b70*/  HADD2.F32 R14, -RZ, R4.H1_H1 ;  /* 0x30000004ff0e7230 */ /* 0x000fe40000004100 */
[----:B------:R-:W-:Y:S01]  /*26b80*/  FMUL R12, R21, R2 ;  /* 0x00000002150c7220 */ /* 0x000fe20000400000 */
[-C--:B------:R-:W-:Y:S01]  /*26b90*/  FFMA R21, R13, R0.reuse, R15 ;  /* 0x000000000d157223 */ /* 0x080fe2000000000f */
[----:B------:R-:W-:Y:S02]  /*26ba0*/  HADD2.F32 R15, -RZ, R5.H1_H1 ;  /* 0x30000005ff0f7230 */ /* 0x000fe40000004100 */
[----:B------:R-:W-:Y:S01]  /*26bb0*/  FFMA R12, R14, R0, R12 ;  /* 0x000000000e0c7223 */ /* 0x000fe2000000000c */
[-C--:B------:R-:W-:Y:S01]  /*26bc0*/  FMUL R14, R27, R2.reuse ;  /* 0x000000021b0e7220 */ /* 0x080fe20000400000 */
[----:B------:R-:W-:-:S03]  /*26bd0*/  FMUL R13, R26, R2 ;  /* 0x000000021a0d7220 */ /* 0x000fc60000400000 */
[-C--:B------:R-:W-:Y:S01]  /*26be0*/  FFMA R14, R16, R0.reuse, R14 ;  /* 0x00000000100e7223 */ /* 0x080fe2000000000e */
[----:B------:R-:W-:Y:S01]  /*26bf0*/  FFMA R13, R15, R0, R13 ;  /* 0x000000000f0d7223 */ /* 0x000fe2000000000d */
[-C--:B------:R-:W-:Y:S01]  /*26c00*/  FMUL R16, R25, R2.reuse ;  /* 0x0000000219107220 */ /* 0x080fe20000400000 */
[----:B------:R-:W-:Y:S01]  /*26c10*/  FMUL R15, R23, R2 ;  /* 0x00000002170f7220 */ /* 0x000fe20000400000 */
[----:B------:R-:W-:Y:S02]  /*26c20*/  F2FP.F16.F32.PACK_AB R12, R12, R21 ;  /* 0x000000150c0c723e */ /* 0x000fe400000000ff */
[-C--:B------:R-:W-:Y:S01]  /*26c30*/  FFMA R16, R18, R0.reuse, R16 ;  /* 0x0000000012107223 */ /* 0x080fe20000000010 */
[----:B------:R-:W-:Y:S01]  /*26c40*/  FFMA R15, R17, R0, R15 ;  /* 0x00000000110f7223 */ /* 0x000fe2000000000f */
[-C--:B------:R-:W-:Y:S01]  /*26c50*/  FMUL R17, R20, R2.reuse ;  /* 0x0000000214117220 */ /* 0x080fe20000400000 */
[----:B------:R-:W-:Y:S01]  /*26c60*/  FMUL R18, R19, R2 ;  /* 0x0000000213127220 */ /* 0x000fe20000400000 */
[--C-:B------:R-:W-:Y:S01]  /*26c70*/  HADD2.F32 R20, -RZ, R7.reuse.H0_H0 ;  /* 0x20000007ff147230 */ /* 0x100fe20000004100 */
[----:B------:R-:W-:Y:S01]  /*26c80*/  F2FP.F16.F32.PACK_AB R13, R13, R14 ;  /* 0x0000000e0d0d723e */ /* 0x000fe200000000ff */
[----:B------:R-:W-:Y:S01]  /*26c90*/  HADD2.F32 R19, -RZ, R7.H1_H1 ;  /* 0x30000007ff137230 */ /* 0x000fe20000004100 */
[----:B------:R-:W-:-:S02]  /*26ca0*/  F2FP.F16.F32.PACK_AB R14, R15, R16 ;  /* 0x000000100f0e723e */ /* 0x000fc400000000ff */
[-C--:B------:R-:W-:Y:S02]  /*26cb0*/  FFMA R17, R20, R0.reuse, R17 ;  /* 0x0000000014117223 */ /* 0x080fe40000000011 */
[----:B------:R-:W-:-:S05]  /*26cc0*/  FFMA R18, R19, R0, R18 ;  /* 0x0000000013127223 */ /* 0x000fca0000000012 */
        /* <DEDUP_REMOVED lines=16> */
.L_x_156:
[----:B------:R-:W-:Y:S05]  /*26dd0*/  BSYNC B0 ;  /* 0x0000000000007941 */ /* 0x000fea0003800000 */
.L_x_155:
[----:B------:R-:W-:Y:S06]  /*26de0*/  BAR.SYNC.DEFER_BLOCKING 0x1, 0x80 ;  /* 0x0042000000007b1d */ /* 0x000fec0000010000 */
[----:B------:R-:W-:Y:S05]  /*26df0*/  @!P0 BRA `(.L_x_157) ;  /* 0x0000000000048947 */ /* 0x000fea0003800000 */
[----:B------:R-:W-:Y:S01]  /*26e00*/  BPT.TRAP 0x1 ;  /* 0x000000040000795c */ /* 0x000fe20000300000 */
.L_x_157:
[----:B------:R-:W-:Y:S01]  /*26e10*/  SYNCS.ARRIVE.TRANS64.RED.A1T0 RZ, [UR5], RZ ;  /* 0x000000ffffff79a7 */ /* 0x000fe20008100405 */
[----:B------:R-:W-:Y:S05]  /*26e20*/  @!P0 BRA `(.L_x_158) ;  /* 0x0000000000048947 */ /* 0x000fea0003800000 */
[----:B------:R-:W-:Y:S01]  /*26e30*/  BPT.TRAP 0x1 ;  /* 0x000000040000795c */ /* 0x000fe20000300000 */
.L_x_158:
[----:B------:R-:W2:Y:S02]  /*26e40*/  SYNCS.PHASECHK.TRANS64.TRYWAIT P3, [UR47+0x344c8], R158 ;  /* 0x0344c89eff0075a7 */ /* 0x000ea4000806016f */
[----:B--2---:R-:W-:Y:S05]  /*26e50*/  @!P3 BRA `(.L_x_159) ;  /* 0x000000d800c4b947 */ /* 0x004fea0003800000 */
.L_x_557:
[----:B------:R-:W-:Y:S05]  /*26e60*/  @P1 WARPSYNC.ALL ;  /* 0x0000000000001948 */ /* 0x000fea0003800000 */
[----:B------:R-:W2:Y:S01]  /*26e70*/  @P1 LDSM.16.MT88.4 R8, [R3+0x33000] ;  /* 0x033000000308183b */ /* 0x000ea20000004200 */
[-C--:B------:R-:W-:Y:S01]  /*26e80*/  FMUL R89, R89, R2.reuse ;  /* 0x0000000259597220 */ /* 0x080fe20000400000 */
[-C--:B-1----:R-:W-:Y:S01]  /*26e90*/  FMUL R13, R88, R2.reuse ;  /* 0x00000002580d7220 */ /* 0x082fe20000400000 */
[-C--:B------:R-:W-:Y:S01]  /*26ea0*/  FMUL R15, R92, R2.reuse ;  /* 0x000000025c0f7220 */ /* 0x080fe20000400000 */
[----:B------:R-:W1:Y:S01]  /*26eb0*/  @P1 LDSM.16.MT88.4 R4, [R3+0x33800] ;  /* 0x033800000304183b */ /* 0x000e620000004200 */
        /* <DEDUP_REMOVED lines=9> */
[----:B------:R-:W-:Y:S01]  /*26f50*/  FMUL R103, R103, R2 ;  /* 0x0000000267677220 */ /* 0x000fe20000400000 */
[----:B------:R-:W-:Y:S01]  /*26f60*/  BSSY B0, `(.L_x_160) ;  /* 0x000003d000007945 */ /* 0x000fe20003800000 */
[----:B--2---:R-:W-:-:S02]  /*26f70*/  HADD2.F32 R14, -RZ, R8.H1_H1 ;  /* 0x30000008ff0e7230 */ /* 0x004fc40000004100 */
[----:B------:R-:W-:Y:S02]  /*26f80*/  HADD2.F32 R12, -RZ, R8.H0_H0 ;  /* 0x20000008ff0c7230 */ /* 0x000fe40000004100 */
[--C-:B------:R-:W-:Y:S02]  /*26f90*/  HADD2.F32 R16, -RZ, R10.reuse.H0_H0 ;  /* 0x2000000aff107230 */ /* 0x100fe40000004100 */
[-C--:B------:R-:W-:Y:S01]  /*26fa0*/  FFMA R89, R14, R0.reuse, R89 ;  /* 0x000000000e597223 */ /* 0x080fe20000000059 */
[----:B------:R-:W-:Y:S02]  /*26fb0*/  HADD2.F32 R14, -RZ, R9.H0_H0 ;  /* 0x20000009ff0e7230 */ /* 0x000fe40000004100 */
[----:B------:R-:W-:Y:S01]  /*26fc0*/  FFMA R12, R12, R0, R13 ;  /* 0x000000000c0c7223 */ /* 0x000fe2000000000d */
[----:B------:R-:W-:Y:S01]  /*26fd0*/  FMUL R13, R90, R2 ;  /* 0x000000025a0d7220 */ /* 0x000fe20000400000 */
[----:B------:R-:W-:Y:S02]  /*26fe0*/  HADD2.F32 R18, -RZ, R11.H0_H0 ;  /* 0x2000000bff127230 */ /* 0x000fe40000004100 */
[----:B------:R-:W-:Y:S01]  /*26ff0*/  FFMA R15, R16, R0, R15 ;  /* 0x00000000100f7223 */ /* 0x000fe2000000000f */
[----:B------:R-:W-:-:S02]  /*27000*/  HADD2.F32 R16, -RZ, R10.H1_H1 ;  /* 0x3000000aff107230 */ /* 0x000fc40000004100 */
[-C--:B------:R-:W-:Y:S01]  /*27010*/  FFMA R13, R14, R0.reuse, R13 ;  /* 0x000000000e0d7223 */ /* 0x080fe2000000000d */
[----:B------:R-:W-:Y:S02]  /*27020*/  HADD2.F32 R14, -RZ, R9.H1_H1 ;  /* 0x30000009ff0e7230 */ /* 0x000fe40000004100 */
[-C--:B------:R-:W-:Y:S01]  /*27030*/  FFMA R17, R18, R0.reuse, R17 ;  /* 0x0000000012117223 */ /* 0x080fe20000000011 */
[----:B------:R-:W-:Y:S02]  /*27040*/  HADD2.F32 R18, -RZ, R11.H1_H1 ;  /* 0x3000000bff127230 */ /* 0x000fe40000004100 */
[----:B------:R-:W-:Y:S01]  /*27050*/  FFMA R16, R16, R0, R93 ;  /* 0x0000000010107223 */ /* 0x000fe2000000005d */
[----:B------:R-:W-:Y:S01]  /*27060*/  F2FP.F16.F32.PACK_AB R12, R89, R12 ;  /* 0x0000000c590c723e */ /* 0x000fe200000000ff */
[-C--:B------:R-:W-:Y:S01]  /*27070*/  FFMA R14, R14, R0.reuse, R91 ;  /* 0x000000000e0e7223 */ /* 0x080fe2000000005b */
[----:B-1----:R-:W-:Y:S02]  /*27080*/  HADD2.F32 R20, -RZ, R5.H1_H1 ;  /* 0x30000005ff147230 */ /* 0x002fe40000004100 */
[----:B------:R-:W-:-:S02]  /*27090*/  FFMA R18, R18, R0, R95 ;  /* 0x0000000012127223 */ /* 0x000fc4000000005f */
[----:B------:R-:W-:Y:S02]  /*270a0*/  F2FP.F16.F32.PACK_AB R13, R14, R13 ;  /* 0x0000000d0e0d723e */ /* 0x000fe400000000ff */
[----:B------:R-:W-:Y:S01]  /*270b0*/  F2FP.F16.F32.PACK_AB R14, R16, R15 ;  /* 0x0000000f100e723e */ /* 0x000fe200000000ff */
[--C-:B------:R-:W-:Y:S01]  /*270c0*/  HADD2.F32 R16, -RZ, R4.reuse.H0_H0 ;  /* 0x20000004ff107230 */ /* 0x100fe20000004100 */
[----:B------:R-:W-:Y:S01]  /*270d0*/  F2FP.F16.F32.PACK_AB R15, R18, R17 ;  /* 0x00000011120f723e */ /* 0x000fe200000000ff */
[----:B------:R-:W-:Y:S01]  /*270e0*/  FMUL R17, R96, R2 ;  /* 0x0000000260117220 */ /* 0x000fe20000400000 */
[----:B------:R-:W-:-:S03]  /*270f0*/  HADD2.F32 R18, -RZ, R4.H1_H1 ;  /* 0x30000004ff127230 */ /* 0x000fc60000004100 */
[-C--:B------:R-:W-:Y:S01]  /*27100*/  FFMA R16, R16, R0.reuse, R17 ;  /* 0x0000000010107223 */ /* 0x080fe20000000011 */
[----:B------:R1:W-:Y:S01]  /*27110*/  STSM.16.MT88.4 [R3+0x33000], R12 ;  /* 0x0330000c03007844 */ /* 0x0003e20000004200 */
[----:B------:R-:W-:Y:S01]  /*27120*/  FFMA R17, R18, R0, R97 ;  /* 0x0000000012117223 */ /* 0x000fe20000000061 */
[----:B------:R-:W-:Y:S02]  /*27130*/  HADD2.F32 R18, -RZ, R5.H0_H0 ;  /* 0x20000005ff127230 */ /* 0x000fe40000004100 */
[--C-:B-1----:R-:W-:Y:S02]  /*27140*/  HADD2.F32 R12, -RZ, R6.reuse.H0_H0 ;  /* 0x20000006ff0c7230 */ /* 0x102fe40000004100 */
[----:B------:R-:W-:Y:S01]  /*27150*/  FMUL R15, R100, R2 ;  /* 0x00000002640f7220 */ /* 0x000fe20000400000 */
[-C--:B------:R-:W-:Y:S01]  /*27160*/  FFMA R13, R18, R0.reuse, R19 ;  /* 0x00000000120d7223 */ /* 0x080fe20000000013 */
[----:B------:R-:W-:Y:S01]  /*27170*/  FFMA R14, R20, R0, R99 ;  /* 0x00000000140e7223 */ /* 0x000fe20000000063 */
[----:B------:R-:W-:-:S02]  /*27180*/  HADD2.F32 R18, -RZ, R6.H1_H1 ;  /* 0x30000006ff127230 */ /* 0x000fc40000004100 */
[----:B------:R-:W-:Y:S01]  /*27190*/  FFMA R15, R12, R0, R15 ;  /* 0x000000000c0f7223 */ /* 0x000fe2000000000f */
[--C-:B------:R-:W-:Y:S02]  /*271a0*/  HADD2.F32 R12, -RZ, R7.reuse.H0_H0 ;  /* 0x20000007ff0c7230 */ /* 0x100fe40000004100 */
[----:B------:R-:W-:Y:S01]  /*271b0*/  FMUL R19, R102, R2 ;  /* 0x0000000266137220 */ /* 0x000fe20000400000 */
[----:B------:R-:W-:Y:S02]  /*271c0*/  HADD2.F32 R20, -RZ, R7.H1_H1 ;  /* 0x30000007ff147230 */ /* 0x000fe40000004100 */
[-C--:B------:R-:W-:Y:S01]  /*271d0*/  FFMA R18, R18, R0.reuse, R101 ;  /* 0x0000000012127223 */ /* 0x080fe20000000065 */
[----:B------:R-:W-:Y:S01]  /*271e0*/  F2FP.F16.F32.PACK_AB R13, R14, R13 ;  /* 0x0000000d0e0d723e */ /* 0x000fe200000000ff */
[----:B------:R-:W-:Y:S01]  /*271f0*/  FFMA R19, R12, R0, R19 ;  /* 0x000000000c137223 */ /* 0x000fe20000000013 */
[----:B------:R-:W-:Y:S01]  /*27200*/  F2FP.F16.F32.PACK_AB R12, R17, R16 ;  /* 0x00000010110c723e */ /* 0x000fe200000000ff */
[----:B------:R-:W-:Y:S01]  /*27210*/  FFMA R20, R20, R0, R103 ;  /* 0x0000000014147223 */ /* 0x000fe20000000067 */
[----:B------:R-:W-:-:S04]  /*27220*/  F2FP.F16.F32.PACK_AB R14, R18, R15 ;  /* 0x0000000f120e723e */ /* 0x000fc800000000ff */
        /* <DEDUP_REMOVED lines=16> */
.L_x_161:
[----:B------:R-:W-:Y:S05]  /*27330*/  BSYNC B0 ;  /* 0x0000000000007941 */ /* 0x000fea0003800000 */
.L_x_160:
[----:B------:R-:W-:Y:S06]  /*27340*/  BAR.SYNC.DEFER_BLOCKING 0x1, 0x80 ;  /* 0x0042000000007b1d */ /* 0x000fec0000010000 */
[----:B------:R-:W-:Y:S05]  /*27350*/  @!P0 BRA `(.L_x_162) ;  /* 0x0000000000048947 */ /* 0x000fea0003800000 */
[----:B------:R-:W-:Y:S01]  /*27360*/  BPT.TRAP 0x1 ;  /* 0x000000040000795c */ /* 0x000fe20000300000 */
.L_x_162:
[----:B------:R-:W-:Y:S01]  /*27370*/  SYNCS.ARRIVE.TRANS64.RED.A1T0 RZ, [UR6], RZ ;  /* 0x000000ffffff79a7 */ /* 0x000fe20008100406 */
[----:B------:R-:W-:Y:S05]  /*27380*/  @!P0 BRA `(.L_x_163) ;  /* 0x0000000000048947 */ /* 0x000fea0003800000 */
[----:B------:R-:W-:Y:S01]  /*27390*/  BPT.TRAP 0x1 ;  /* 0x000000040000795c */ /* 0x000fe20000300000 */
.L_x_163:
[----:B------:R-:W2:Y:S02]  /*273a0*/  SYNCS.PHASECHK.TRANS64.TRYWAIT P3, [UR47+0x344b0], R24 ;  /* 0x0344b018ff0075a7 */ /* 0x000ea4000806016f */
[----:B--2---:R-:W-:Y:S05]  /*273b0*/  @!P3 BRA `(.L_x_164) ;  /* 0x000000d40084b947 */ /* 0x004fea0003800000 */
.L_x_558:
        /* <DEDUP_REMOVED lines=18> */
[----:B------:R-:W1:Y:S01]  /*274e0*/  @P1 LDSM.16.MT88.4 R4, [R3+0x30800] ;  /* 0x030800000304183b */ /* 0x000e620000004200 */
[----:B------:R-:W-:Y:S05]  /*274f0*/  WARPSYNC.ALL ;  /* 0x0000000000007948 */ /* 0x000fea0003800000 */
[----:B------:R-:W-:Y:S01]  /*27500*/  BSSY B0, `(.L_x_165) ;  /* 0x0000049000007945 */ /* 0x000fe20003800000 */
[----:B-1----:R-:W-:-:S02]  /*27510*/  HADD2.F32 R14, -RZ, R8.H1_H1 ;  /* 0x30000008ff0e7230 */ /* 0x002fc40000004100 */
[----:B------:R-:W-:Y:S02]  /*27520*/  HADD2.F32 R32, -RZ, R7.H1_H1 ;  /* 0x30000007ff207230 */ /* 0x000fe40000004100 */
[-C--:B--2---:R-:W-:Y:S01]  /*27530*/  FMUL R13, R13, R2.reuse ;  /* 0x000000020d0d7220 */ /* 0x084fe20000400000 */
[----:B---3--:R-:W-:Y:S01]  /*27540*/  FMUL R15, R12, R2 ;  /* 0x000000020c0f7220 */ /* 0x008fe20000400000 */
[----:B------:R-:W-:-:S05]  /*27550*/  HADD2.F32 R12, -RZ, R8.H0_H0 ;  /* 0x20000008ff0c7230 */ /* 0x000fca0000004100 */
[-C--:B------:R-:W-:Y:S01]  /*27560*/  FFMA R12, R12, R0.reuse, R13 ;  /* 0x000000000c0c7223 */ /* 0x080fe2000000000d */
[----:B------:R-:W-:Y:S01]  /*27570*/  FFMA R13, R14, R0, R15 ;  /* 0x000000000e0d7223 */ /* 0x000fe2000000000f */
[-C--:B----4-:R-:W-:Y:S01]  /*27580*/  FMUL R15, R17, R2.reuse ;  /* 0x00000002110f7220 */ /* 0x090fe20000400000 */
[----:B-----5:R-:W-:Y:S01]  /*27590*/  FMUL R17, R16, R2 ;  /* 0x0000000210117220 */ /* 0x020fe20000400000 */
[--C-:B------:R-:W-:Y:S02]  /*275a0*/  HADD2.F32 R14, -RZ, R9.reuse.H0_H0 ;  /* 0x20000009ff0e7230 */ /* 0x100fe40000004100 */
[----:B------:R-:W-:Y:S01]  /*275b0*/  HADD2.F32 R16, -RZ, R9.H1_H1 ;  /* 0x30000009ff107230 */ /* 0x000fe20000004100 */
[----:B------:R-:W-:Y:S02]  /*275c0*/  F2FP.F16.F32.PACK_AB R12, R13, R12 ;  /* 0x0000000c0d0c723e */ /* 0x000fe400000000ff */
[-C--:B------:R-:W-:Y:S02]  /*275d0*/  FFMA R14, R14, R0.reuse, R15 ;  /* 0x000000000e0e7223 */ /* 0x080fe4000000000f */
[----:B------:R-:W-:Y:S01]  /*275e0*/  FFMA R15, R16, R0, R17 ;  /* 0x00000000100f7223 */ /* 0x000fe20000000011 */
[-C--:B------:R-:W-:Y:S01]  /*275f0*/  FMUL R17, R19, R2.reuse ;  /* 0x0000000213117220 */ /* 0x080fe20000400000 */
[----:B------:R-:W-:Y:S01]  /*27600*/  FMUL R19, R18, R2 ;  /* 0x0000000212137220 */ /* 0x000fe20000400000 */
[----:B------:R-:W-:-:S02]  /*27610*/  HADD2.F32 R16, -RZ, R10.H0_H0 ;  /* 0x2000000aff107230 */ /* 0x000fc40000004100 */
[----:B------:R-:W-:Y:S01]  /*27620*/  HADD2.F32 R18, -RZ, R10.H1_H1 ;  /* 0x3000000aff127230 */ /* 0x000fe20000004100 */
[----:B------:R-:W-:Y:S02]  /*27630*/  F2FP.F16.F32.PACK_AB R13, R15, R14 ;  /* 0x0000000e0f0d723e */ /* 0x000fe400000000ff */
[-C--:B------:R-:W-:Y:S02]  /*27640*/  FFMA R16, R16, R0.reuse, R17 ;  /* 0x0000000010107223 */ /* 0x080fe40000000011 */
[----:B------:R-:W-:Y:S01]  /*27650*/  FFMA R17, R18, R0, R19 ;  /* 0x0000000012117223 */ /* 0x000fe20000000013 */
[-C--:B------:R-:W-:Y:S01]  /*27660*/  FMUL R19, R21, R2.reuse ;  /* 0x0000000215137220 */ /* 0x080fe20000400000 */
[----:B------:R-:W-:Y:S01]  /*27670*/  FMUL R21, R20, R2 ;  /* 0x0000000214157220 */ /* 0x000fe20000400000 */
[--C-:B------:R-:W-:Y:S02]  /*27680*/  HADD2.F32 R18, -RZ, R11.reuse.H0_H0 ;  /* 0x2000000bff127230 */ /* 0x100fe40000004100 */
[----:B------:R-:W-:-:S02]  /*27690*/  HADD2.F32 R20, -RZ, R11.H1_H1 ;  /* 0x3000000bff147230 */ /* 0x000fc40000004100 */
[----:B------:R-:W-:Y:S01]  /*276a0*/  FMUL R23, R23, R2 ;  /* 0x0000000217177220 */ /* 0x000fe20000400000 */
[----:B------:R-:W-:Y:S01]  /*276b0*/  F2FP.F16.F32.PACK_AB R14, R17, R16 ;  /* 0x00000010110e723e */ /* 0x000fe200000000ff */
[-C--:B------:R-:W-:Y:S01]  /*276c0*/  FFMA R18, R18, R0.reuse, R19 ;  /* 0x0000000012127223 */ /* 0x080fe20000000013 */
[----:B------:R-:W-:Y:S01]  /*276d0*/  FFMA R19, R20, R0, R21 ;  /* 0x0000000014137223 */ /* 0x000fe20000000015 */
[-C--:B------:R-:W-:Y:S01]  /*276e0*/  FMUL R21, R26, R2.reuse ;  /* 0x000000021a157220 */ /* 0x080fe20000400000 */
[--C-:B------:R-:W-:Y:S02]  /*276f0*/  HADD2.F32 R20, -RZ, R4.reuse.H0_H0 ;  /* 0x20000004ff147230 */ /* 0x100fe40000004100 */
[----:B------:R-:W-:Y:S01]  /*27700*/  FMUL R25, R25, R2 ;  /* 0x0000000219197220 */ /* 0x000fe20000400000 */
[----:B------:R-:W-:Y:S01]  /*27710*/  HADD2.F32 R26, -RZ, R4.H1_H1 ;  /* 0x30000004ff1a7230 */ /* 0x000fe20000004100 */
[----:B------:R-:W-:Y:S01]  /*27720*/  F2FP.F16.F32.PACK_AB R15, R19, R18 ;  /* 0x00000012130f723e */ /* 0x000fe200000000ff */
[----:B------:R-:W-:-:S03]  /*27730*/  FFMA R20, R20, R0, R21 ;  /* 0x0000000014147223 */ /* 0x000fc60000000015 */
[----:B------:R-:W-:Y:S01]  /*27740*/  FFMA R21, R26, R0, R23 ;  /* 0x000000001a157223 */ /* 0x000fe20000000017 */
[-C--:B------:R-:W-:Y:S01]  /*27750*/  FMUL R23, R28, R2.reuse ;  /* 0x000000021c177220 */ /* 0x080fe20000400000 */
[--C-:B------:R-:W-:Y:S02]  /*27760*/  HADD2.F32 R26, -RZ, R5.reuse.H0_H0 ;  /* 0x20000005ff1a7230 */ /* 0x100fe40000004100 */
[----:B------:R-:W-:Y:S01]  /*27770*/  FMUL R27, R27, R2 ;  /* 0x000000021b1b7220 */ /* 0x000fe20000400000 */
[----:B------:R-:W-:Y:S01]  /*27780*/  HADD2.F32 R28, -RZ, R5.H1_H1 ;  /* 0x30000005ff1c7230 */ /* 0x000fe20000004100 */
[----:B------:R-:W-:Y:S01]  /*27790*/  F2FP.F16.F32.PACK_AB R16, R21, R20 ;  /* 0x000000141510723e */ /* 0x000fe200000000ff */
[----:B------:R1:W-:Y:S01]  /*277a0*/  STSM.16.MT88.4 [R3+0x30000], R12 ;  /* 0x0300000c03007844 */ /* 0x0003e20000004200 */
[-C--:B------:R-:W-:Y:S02]  /*277b0*/  FFMA R23, R26, R0.reuse, R23 ;  /* 0x000000001a177223 */ /* 0x080fe40000000017 */
[----:B------:R-:W-:Y:S01]  /*277c0*/  FFMA R26, R28, R0, R25 ;  /* 0x000000001c1a7223 */ /* 0x000fe20000000019 */
[----:B------:R-:W-:Y:S01]  /*277d0*/  FMUL R25, R30, R2 ;  /* 0x000000021e197220 */ /* 0x000fe20000400000 */
[----:B------:R-:W-:-:S02]  /*277e0*/  HADD2.F32 R28, -RZ, R6.H0_H0 ;  /* 0x20000006ff1c7230 */ /* 0x000fc40000004100 */
[----:B------:R-:W-:Y:S01]  /*277f0*/  FMUL R29, R29, R2 ;  /* 0x000000021d1d7220 */ /* 0x000fe20000400000 */
[----:B------:R-:W-:Y:S01]  /*27800*/  HADD2.F32 R30, -RZ, R6.H1_H1 ;  /* 0x30000006ff1e7230 */ /* 0x000fe20000004100 */
[----:B------:R-:W-:Y:S01]  /*27810*/  F2FP.F16.F32.PACK_AB R17, R26, R23 ;  /* 0x000000171a11723e */ /* 0x000fe200000000ff */
[----:B------:R-:W-:-:S03]  /*27820*/  FFMA R25, R28, R0, R25 ;  /* 0x000000001c197223 */ /* 0x000fc60000000019 */
[----:B------:R-:W-:Y:S01]  /*27830*/  FFMA R28, R30, R0, R27 ;  /* 0x000000001e1c7223 */ /* 0x000fe2000000001b */
[----:B------:R-:W-:Y:S02]  /*27840*/  HADD2.F32 R30, -RZ, R7.H0_H0 ;  /* 0x20000007ff1e7230 */ /* 0x000fe40000004100 */
[----:B------:R-:W-:Y:S02]  /*27850*/  FMUL R27, R31, R2 ;  /* 0x000000021f1b7220 */ /* 0x000fe40000400000 */
[----:B------:R-:W-:Y:S02]  /*27860*/  F2FP.F16.F32.PACK_AB R18, R28, R25 ;  /* 0x000000191c12723e */ /* 0x000fe400000000ff */
[-C--:B------:R-:W-:Y:S01]  /*27870*/  FFMA R27, R30, R0.reuse, R27 ;  /* 0x000000001e1b7223 */ /* 0x080fe2000000001b */
        /* <DEDUP_REMOVED lines=17> */
.L_x_166:
[----:B------:R-:W-:Y:S05]  /*27990*/  BSYNC B0 ;  /* 0x0000000000007941 */ /* 0x000fea0003800000 */
.L_x_165:
[----:B------:R-:W-:Y:S06]  /*279a0*/  BAR.SYNC.DEFER_BLOCKING 0x1, 0x80 ;  /* 0x0042000000007b1d */ /* 0x000fec0000010000 */
[----:B------:R-:W-:Y:S05]  /*279b0*/  @!P0 BRA `(.L_x_167) ;  /* 0x0000000000048947 */ /* 0x000fea0003800000 */
[----:B------:R-:W-:Y:S01]  /*279c0*/  BPT.TRAP 0x1 ;  /* 0x000000040000795c */ /* 0x000fe20000300000 */
.L_x_167:
[----:B------:R-:W-:Y:S01]  /*279d0*/  SYNCS.ARRIVE.TRANS64.RED.A1T0 RZ, [UR7], RZ ;  /* 0x000000ffffff79a7 */ /* 0x000fe20008100407 */
[----:B------:R-:W-:Y:S05]  /*279e0*/  @!P0 BRA `(.L_x_168) ;  /* 0x0000000000048947 */ /* 0x000fea0003800000 */
[----:B------:R-:W-:Y:S01]  /*279f0*/  BPT.TRAP 0x1 ;  /* 0x000000040000795c */ /* 0x000fe20000300000 */
.L_x_168:
[----:B------:R-:W2:Y:S02]  /*27a00*/  SYNCS.PHASECHK.TRANS64.TRYWAIT P3, [UR47+0x344b8], R24 ;  /* 0x0344b818ff0075a7 */ /* 0x000ea4000806016f */
[----:B--2---:R-:W-:Y:S05]  /*27a10*/  @!P3 BRA `(.L_x_169) ;  /* 0x000000d00004b947 */ /* 0x004fea0003800000 */
.L_x_559:
        /* <DEDUP_REMOVED lines=21> */
[----:B-1----:R-:W-:-:S02]  /*27b70*/  HADD2.F32 R16, -RZ, R9.H0_H0 ;  /* 0x20000009ff107230 */ /* 0x002fc40000004100 */
[----:B------:R-:W-:Y:S02]  /*27b80*/  HADD2.F32 R18, -RZ, R9.H1_H1 ;  /* 0x30000009ff127230 */ /* 0x000fe40000004100 */
[----:B------:R-:W-:Y:S02]  /*27b90*/  HADD2.F32 R34, -RZ, R7.H1_H1 ;  /* 0x30000007ff227230 */ /* 0x000fe40000004100 */
[-C--:B--2---:R-:W-:Y:S01]  /*27ba0*/  FMUL R13, R13, R2.reuse ;  /* 0x000000020d0d7220 */ /* 0x084fe20000400000 */
[-C--:B---3--:R-:W-:Y:S01]  /*27bb0*/  FMUL R15, R14, R2.reuse ;  /* 0x000000020e0f7220 */ /* 0x088fe20000400000 */
[--C-:B------:R-:W-:Y:S02]  /*27bc0*/  HADD2.F32 R14, -RZ, R8.reuse.H1_H1 ;  /* 0x30000008ff0e7230 */ /* 0x100fe40000004100 */
[-C--:B----4-:R-:W-:Y:S01]  /*27bd0*/  FMUL R17, R12, R2.reuse ;  /* 0x000000020c117220 */ /* 0x090fe20000400000 */
[----:B------:R-:W-:Y:S02]  /*27be0*/  HADD2.F32 R12, -RZ, R8.H0_H0 ;  /* 0x20000008ff0c7230 */ /* 0x000fe40000004100 */
[----:B-----5:R-:W-:-:S03]  /*27bf0*/  FMUL R19, R19, R2 ;  /* 0x0000000213137220 */ /* 0x020fc60000400000 */
[-C--:B------:R-:W-:Y:S01]  /*27c00*/  FFMA R12, R12, R0.reuse, R13 ;  /* 0x000000000c0c7223 */ /* 0x080fe2000000000d */
[-C--:B------:R-:W-:Y:S01]  /*27c10*/  FFMA R13, R14, R0.reuse, R15 ;  /* 0x000000000e0d7223 */ /* 0x080fe2000000000f */
[-C--:B------:R-:W-:Y:S01]  /*27c20*/  FFMA R14, R16, R0.reuse, R17 ;  /* 0x00000000100e7223 */ /* 0x080fe20000000011 */
[----:B------:R-:W-:Y:S01]  /*27c30*/  FFMA R15, R18, R0, R19 ;  /* 0x00000000120f7223 */ /* 0x000fe20000000013 */
[--C-:B------:R-:W-:Y:S02]  /*27c40*/  HADD2.F32 R16, -RZ, R10.reuse.H0_H0 ;  /* 0x2000000aff107230 */ /* 0x100fe40000004100 */
[-C--:B------:R-:W-:Y:S01]  /*27c50*/  FMUL R17, R26, R2.reuse ;  /* 0x000000021a117220 */ /* 0x080fe20000400000 */
[----:B------:R-:W-:Y:S01]  /*27c60*/  FMUL R19, R21, R2 ;  /* 0x0000000215137220 */ /* 0x000fe20000400000 */
[----:B------:R-:W-:Y:S01]  /*27c70*/  HADD2.F32 R18, -RZ, R10.H1_H1 ;  /* 0x3000000aff127230 */ /* 0x000fe20000004100 */
[----:B------:R-:W-:Y:S01]  /*27c80*/  F2FP.F16.F32.PACK_AB R12, R13, R12 ;  /* 0x0000000c0d0c723e */ /* 0x000fe200000000ff */
[----:B------:R-:W-:-:S02]  /*27c90*/  HADD2.F32 R26, -RZ, R11.H1_H1 ;  /* 0x3000000bff1a7230 */ /* 0x000fc40000004100 */
[----:B------:R-:W-:Y:S01]  /*27ca0*/  FMUL R21, R20, R2 ;  /* 0x0000000214157220 */ /* 0x000fe20000400000 */
[----:B------:R-:W-:Y:S02]  /*27cb0*/  HADD2.F32 R20, -RZ, R11.H0_H0 ;  /* 0x2000000bff147230 */ /* 0x000fe40000004100 */
[-C--:B------:R-:W-:Y:S01]  /*27cc0*/  FFMA R17, R16, R0.reuse, R17 ;  /* 0x0000000010117223 */ /* 0x080fe20000000011 */
[----:B------:R-:W-:Y:S01]  /*27cd0*/  FFMA R16, R18, R0, R19 ;  /* 0x0000000012107223 */ /* 0x000fe20000000013 */
[----:B------:R-:W-:Y:S01]  /*27ce0*/  FMUL R23, R23, R2 ;  /* 0x0000000217177220 */ /* 0x000fe20000400000 */
[----:B------:R-:W-:Y:S01]  /*27cf0*/  F2FP.F16.F32.PACK_AB R13, R15, R14 ;  /* 0x0000000e0f0d723e */ /* 0x000fe200000000ff */
[-C--:B------:R-:W-:Y:S01]  /*27d00*/  FFMA R21, R20, R0.reuse, R21 ;  /* 0x0000000014157223 */ /* 0x080fe20000000015 */
[--C-:B------:R-:W-:Y:S02]  /*27d10*/  HADD2.F32 R20, -RZ, R4.reuse.H0_H0 ;  /* 0x20000004ff147230 */ /* 0x100fe40000004100 */
[----:B------:R-:W-:Y:S01]  /*27d20*/  FFMA R18, R26, R0, R23 ;  /* 0x000000001a127223 */ /* 0x000fe20000000017 */
[-C--:B------:R-:W-:Y:S01]  /*27d30*/  FMUL R19, R30, R2.reuse ;  /* 0x000000021e137220 */ /* 0x080fe20000400000 */
[----:B------:R-:W-:Y:S01]  /*27d40*/  HADD2.F32 R26, -RZ, R4.H1_H1 ;  /* 0x30000004ff1a7230 */ /* 0x000fe20000004100 */
[----:B------:R-:W-:Y:S01]  /*27d50*/  F2FP.F16.F32.PACK_AB R14, R16, R17 ;  /* 0x00000011100e723e */ /* 0x000fe200000000ff */
[----:B------:R-:W-:Y:S01]  /*27d60*/  FMUL R23, R28, R2 ;  /* 0x000000021c177220 */ /* 0x000fe20000400000 */
[----:B------:R-:W-:-:S02]  /*27d70*/  HADD2.F32 R28, -RZ, R5.H0_H0 ;  /* 0x20000005ff1c7230 */ /* 0x000fc40000004100 */
[----:B------:R-:W-:Y:S01]  /*27d80*/  FFMA R19, R20, R0, R19 ;  /* 0x0000000014137223 */ /* 0x000fe20000000013 */
[----:B------:R-:W-:Y:S02]  /*27d90*/  HADD2.F32 R30, -RZ, R5.H1_H1 ;  /* 0x30000005ff1e7230 */ /* 0x000fe40000004100 */
[----:B------:R-:W-:Y:S01]  /*27da0*/  FMUL R25, R25, R2 ;  /* 0x0000000219197220 */ /* 0x000fe20000400000 */
[----:B------:R-:W-:Y:S01]  /*27db0*/  FFMA R20, R26, R0, R23 ;  /* 0x000000001a147223 */ /* 0x000fe20000000017 */
[----:B------:R-:W-:Y:S01]  /*27dc0*/  F2FP.F16.F32.PACK_AB R15, R18, R21 ;  /* 0x00000015120f723e */ /* 0x000fe200000000ff */
[----:B------:R-:W-:Y:S01]  /*27dd0*/  FMUL R27, R27, R2 ;  /* 0x000000021b1b7220 */ /* 0x000fe20000400000 */
[-C--:B------:R-:W-:Y:S01]  /*27de0*/  FFMA R25, R28, R0.reuse, R25 ;  /* 0x000000001c197223 */ /* 0x080fe20000000019 */
[--C-:B------:R-:W-:Y:S01]  /*27df0*/  HADD2.F32 R28, -RZ, R6.reuse.H0_H0 ;  /* 0x20000006ff1c7230 */ /* 0x100fe20000004100 */
[----:B------:R-:W-:Y:S01]  /*27e00*/  F2FP.F16.F32.PACK_AB R16, R20, R19 ;  /* 0x000000131410723e */ /* 0x000fe200000000ff */
[----:B------:R-:W-:Y:S01]  /*27e10*/  FFMA R26, R30, R0, R27 ;  /* 0x000000001e1a7223 */ /* 0x000fe2000000001b */
[-C--:B------:R-:W-:Y:S01]  /*27e20*/  FMUL R23, R33, R2.reuse ;  /* 0x0000000221177220 */ /* 0x080fe20000400000 */
[----:B------:R-:W-:Y:S01]  /*27e30*/  HADD2.F32 R30, -RZ, R6.H1_H1 ;  /* 0x30000006ff1e7230 */ /* 0x000fe20000004100 */
[----:B------:R1:W-:Y:S01]  /*27e40*/  STSM.16.MT88.4 [R3+0x31000], R12 ;  /* 0x0310000c03007844 */ /* 0x0003e20000004200 */
[----:B------:R-:W-:Y:S01]  /*27e50*/  FMUL R27, R32, R2 ;  /* 0x00000002201b7220 */ /* 0x000fe20000400000 */
[----:B------:R-:W-:-:S02]  /*27e60*/  HADD2.F32 R32, -RZ, R7.H0_H0 ;  /* 0x20000007ff207230 */ /* 0x000fc40000004100 */
[----:B------:R-:W-:Y:S01]  /*27e70*/  FFMA R23, R28, R0, R23 ;  /* 0x000000001c177223 */ /* 0x000fe20000000017 */
[----:B------:R-:W-:Y:S01]  /*27e80*/  F2FP.F16.F32.PACK_AB R17, R26, R25 ;  /* 0x000000191a11723e */ /* 0x000fe200000000ff */
[----:B------:R-:W-:Y:S01]  /*27e90*/  FMUL R29, R29, R2 ;  /* 0x000000021d1d7220 */ /* 0x000fe20000400000 */
[----:B------:R-:W-:Y:S01]  /*27ea0*/  FFMA R28, R30, R0, R27 ;  /* 0x000000001e1c7223 */ /* 0x000fe2000000001b */
[----:B------:R-:W-:Y:S02]  /*27eb0*/  FMUL R31, R31, R2 ;  /* 0x000000021f1f7220 */ /* 0x000fe40000400000 */
[-C--:B------:R-:W-:Y:S02]  /*27ec0*/  FFMA R29, R32, R0.reuse, R29 ;  /* 0x00000000201d7223 */ /* 0x080fe4000000001d */
[----:B------:R-:W-:Y:S01]  /*27ed0*/  F2FP.F16.F32.PACK_AB R18, R28, R23 ;  /* 0x000000171c12723e */ /* 0x000fe200000000ff */
        /* <DEDUP_REMOVED lines=17> */
.L_x_171:
[----:B------:R-:W-:Y:S05]  /*27ff0*/  BSYNC B0 ;  /* 0x0000000000007941 */ /* 0x000fea0003800000 */
.L_x_170:
[----:B------:R-:W-:Y:S06]  /*28000*/  BAR.SYNC.DEFER_BLOCKING 0x1, 0x80 ;  /* 0x0042000000007b1d */ /* 0x000fec0000010000 */
[----:B------:R-:W-:Y:S05]  /*28010*/  @!P0 BRA `(.L_x_172) ;  /* 0x0000000000048947 */ /* 0x000fea0003800000 */
[----:B------:R-:W-:Y:S01]  /*28020*/  BPT.TRAP 0x1 ;  /* 0x000000040000795c */ /* 0x000fe20000300000 */
.L_x_172:
[----:B------:R-:W-:Y:S01]  /*28030*/  SYNCS.ARRIVE.TRANS64.RED.A1T0 RZ, [UR4], RZ ;  /* 0x000000ffffff79a7 */ /* 0x000fe20008100404 */
[----:B------:R-:W-:Y:S05]  /*28040*/  @!P0 BRA `(.L_x_173) ;  /* 0x0000000000048947 */ /* 0x000fea0003800000 */
[----:B------:R-:W-:Y:S01]  /*28050*/  BPT.TRAP 0x1 ;  /* 0x000000040000795c */ /* 0x000fe20000300000 */
.L_x_173:
[----:B------:R-:W2:Y:S02]  /*28060*/  SYNCS.PHASECHK.TRANS64.TRYWAIT P3, [UR47+0x344c0], R24 ;  /* 0x0344c018ff0075a7 */ /* 0x000ea4000806016f */
[----:B--2---:R-:W-:Y:S05]  /*28070*/  @!P3 BRA `(.L_x_174) ;  /* 0x000000c80084b947 */ /* 0x004fea0003800000 */
.L_x_560:
        /* <DEDUP_REMOVED lines=27> */
[----:B----4-:R-:W-:Y:S01]  /*28230*/  FMUL R17, R12, R2 ;  /* 0x000000020c117220 */ /* 0x010fe20000400000 */
[----:B------:R-:W-:Y:S02]  /*28240*/  HADD2.F32 R12, -RZ, R8.H0_H0 ;  /* 0x20000008ff0c7230 */ /* 0x000fe40000004100 */
[----:B------:R-:W-:Y:S01]  /*28250*/  FFMA R15, R14, R0, R15 ;  /* 0x000000000e0f7223 */ /* 0x000fe2000000000f */
[----:B-----5:R-:W-:-:S02]  /*28260*/  FMUL R19, R19, R2 ;  /* 0x0000000213137220 */ /* 0x020fc40000400000 */
[-C--:B------:R-:W-:Y:S01]  /*28270*/  FFMA R12, R12, R0.reuse, R13 ;  /* 0x000000000c0c7223 */ /* 0x080fe2000000000d */
[-C--:B------:R-:W-:Y:S01]  /*28280*/  FFMA R13, R16, R0.reuse, R17 ;  /* 0x00000000100d7223 */ /* 0x080fe20000000011 */
[----:B------:R-:W-:Y:S01]  /*28290*/  FFMA R14, R18, R0, R19 ;  /* 0x00000000120e7223 */ /* 0x000fe20000000013 */
[--C-:B------:R-:W-:Y:S02]  /*282a0*/  HADD2.F32 R16, -RZ, R10.reuse.H0_H0 ;  /* 0x2000000aff107230 */ /* 0x100fe40000004100 */
[-C--:B------:R-:W-:Y:S01]  /*282b0*/  FMUL R17, R26, R2.reuse ;  /* 0x000000021a117220 */ /* 0x080fe20000400000 */
[----:B------:R-:W-:Y:S02]  /*282c0*/  HADD2.F32 R18, -RZ, R10.H1_H1 ;  /* 0x3000000aff127230 */ /* 0x000fe40000004100 */
[----:B------:R-:W-:Y:S01]  /*282d0*/  FMUL R19, R21, R2 ;  /* 0x0000000215137220 */ /* 0x000fe20000400000 */
[--C-:B------:R-:W-:Y:S02]  /*282e0*/  HADD2.F32 R26, -RZ, R11.reuse.H1_H1 ;  /* 0x3000000bff1a7230 */ /* 0x100fe40000004100 */
[----:B------:R-:W-:Y:S01]  /*282f0*/  FFMA R17, R16, R0, R17 ;  /* 0x0000000010117223 */ /* 0x000fe20000000011 */
[----:B------:R-:W-:Y:S01]  /*28300*/  F2FP.F16.F32.PACK_AB R13, R14, R13 ;  /* 0x0000000d0e0d723e */ /* 0x000fe200000000ff */
[----:B------:R-:W-:Y:S01]  /*28310*/  FMUL R21, R20, R2 ;  /* 0x0000000214157220 */ /* 0x000fe20000400000 */
[----:B------:R-:W-:-:S02]  /*28320*/  HADD2.F32 R20, -RZ, R11.H0_H0 ;  /* 0x2000000bff147230 */ /* 0x000fc40000004100 */
[----:B------:R-:W-:Y:S01]  /*28330*/  FFMA R16, R18, R0, R19 ;  /* 0x0000000012107223 */ /* 0x000fe20000000013 */
[----:B------:R-:W-:Y:S01]  /*28340*/  F2FP.F16.F32.PACK_AB R12, R15, R12 ;  /* 0x0000000c0f0c723e */ /* 0x000fe200000000ff */
[----:B------:R-:W-:Y:S01]  /*28350*/  FMUL R23, R23, R2 ;  /* 0x0000000217177220 */ /* 0x000fe20000400000 */
        /* <DEDUP_REMOVED lines=47> */
.L_x_176:
[----:B------:R-:W-:Y:S05]  /*28650*/  BSYNC B0 ;  /* 0x0000000000007941 */ /* 0x000fea0003800000 */
.L_x_175:
[----:B------:R-:W-:Y:S06]  /*28660*/  BAR.SYNC.DEFER_BLOCKING 0x1, 0x80 ;  /* 0x0042000000007b1d */ /* 0x000fec0000010000 */
[----:B------:R-:W-:Y:S05]  /*28670*/  @!P0 BRA `(.L_x_177) ;  /* 0x0000000000048947 */ /* 0x000fea0003800000 */
[----:B------:R-:W-:Y:S01]  /*28680*/  BPT.TRAP 0x1 ;  /* 0x000000040000795c */ /* 0x000fe20000300000 */
.L_x_177:
[----:B------:R-:W-:Y:S01]  /*28690*/  SYNCS.ARRIVE.TRANS64.RED.A1T0 RZ, [UR5], RZ ;  /* 0x000000ffffff79a7 */ /* 0x000fe20008100405 */
[----:B------:R-:W-:Y:S05]  /*286a0*/  @!P0 BRA `(.L_x_178) ;  /* 0x0000000000048947 */ /* 0x000fea0003800000 */
[----:B------:R-:W-:Y:S01]  /*286b0*/  BPT.TRAP 0x1 ;  /* 0x000000040000795c */ /* 0x000fe20000300000 */
.L_x_178:
[----:B------:R-:W2:Y:S02]  /*286c0*/  SYNCS.PHASECHK.TRANS64.TRYWAIT P3, [UR47+0x344c8], R24 ;  /* 0x0344c818ff0075a7 */ /* 0x000ea4000806016f */
[----:B--2---:R-:W-:Y:S05]  /*286d0*/  @!P3 BRA `(.L_x_179) ;  /* 0x000000c40004b947 */ /* 0x004fea0003800000 */
.L_x_561:
[----:B------:R-:W-:Y:S05]  /*286e0*/  @P1 WARPSYNC.ALL ;  /* 0x0000000000001948 */ /* 0x000fea0003800000 */
[----:B------:R-:W2:Y:S01]  /*286f0*/  @P1 LDSM.16.MT88.4 R8, [R3+0x33000] ;  /* 0x033000000308183b */ /* 0x000ea20000004200 */
[-C--:B-1----:R-:W-:Y:S01]  /*28700*/  FMUL R13, R104, R2.reuse ;  /* 0x00000002680d7220 */ /* 0x082fe20000400000 */
[-C--:B------:R-:W-:Y:S01]  /*28710*/  FMUL R105, R105, R2.reuse ;  /* 0x0000000269697220 */ /* 0x080fe20000400000 */
[-C--:B------:R-:W-:Y:S01]  /*28720*/  FMUL R15, R106, R2.reuse ;  /* 0x000000026a0f7220 */ /* 0x080fe20000400000 */
[----:B------:R-:W1:Y:S01]  /*28730*/  @P1 LDSM.16.MT88.4 R4, [R3+0x33800] ;  /* 0x033800000304183b */ /* 0x000e620000004200 */
[-C--:B------:R-:W-:Y:S01]  /*28740*/  FMUL R107, R107, R2.reuse ;  /* 0x000000026b6b7220 */ /* 0x080fe20000400000 */
        /* <DEDUP_REMOVED lines=11> */
[----:B------:R-:W-:Y:S05]  /*28800*/  WARPSYNC.ALL ;  /* 0x0000000000007948 */ /* 0x000fea0003800000 */
[----:B------:R-:W-:Y:S01]  /*28810*/  BSSY B0, `(.L_x_180) ;  /* 0x000003a000007945 */ /* 0x000fe20003800000 */
[----:B--2---:R-:W-:-:S02]  /*28820*/  HADD2.F32 R12, -RZ, R8.H0_H0 ;  /* 0x20000008ff0c7230 */ /* 0x004fc40000004100 */
[----:B------:R-:W-:Y:S02]  /*28830*/  HADD2.F32 R14, -RZ, R8.H1_H1 ;  /* 0x30000008ff0e7230 */ /* 0x000fe40000004100 */
[--C-:B------:R-:W-:Y:S02]  /*28840*/  HADD2.F32 R16, -RZ, R9.reuse.H0_H0 ;  /* 0x20000009ff107230 */ /* 0x100fe40000004100 */
[-C--:B------:R-:W-:Y:S01]  /*28850*/  FFMA R12, R12, R0.reuse, R13 ;  /* 0x000000000c0c7223 */ /* 0x080fe2000000000d */
[----:B------:R-:W-:Y:S02]  /*28860*/  HADD2.F32 R18, -RZ, R9.H1_H1 ;  /* 0x30000009ff127230 */ /* 0x000fe40000004100 */
[-C--:B------:R-:W-:Y:S01]  /*28870*/  FFMA R105, R14, R0.reuse, R105 ;  /* 0x000000000e697223 */ /* 0x080fe20000000069 */
[----:B------:R-:W-:Y:S02]  /*28880*/  HADD2.F32 R20, -RZ, R11.H0_H0 ;  /* 0x2000000bff147230 */ /* 0x000fe40000004100 */
[----:B------:R-:W-:Y:S01]  /*28890*/  FFMA R13, R16, R0, R15 ;  /* 0x00000000100d7223 */ /* 0x000fe2000000000f */
[----:B------:R-:W-:-:S02]  /*288a0*/  HADD2.F32 R16, -RZ, R10.H0_H0 ;  /* 0x2000000aff107230 */ /* 0x000fc40000004100 */
[----:B------:R-:W-:Y:S01]  /*288b0*/  FFMA R14, R18, R0, R107 ;  /* 0x00000000120e7223 */ /* 0x000fe2000000006b */
[----:B------:R-:W-:Y:S01]  /*288c0*/  FMUL R15, R108, R2 ;  /* 0x000000026c0f7220 */ /* 0x000fe20000400000 */
[----:B------:R-:W-:Y:S02]  /*288d0*/  HADD2.F32 R18, -RZ, R10.H1_H1 ;  /* 0x3000000aff127230 */ /* 0x000fe40000004100 */
[-C--:B------:R-:W-:Y:S01]  /*288e0*/  FFMA R17, R20, R0.reuse, R17 ;  /* 0x0000000014117223 */ /* 0x080fe20000000011 */
[----:B------:R-:W-:Y:S02]  /*288f0*/  HADD2.F32 R26, -RZ, R11.H1_H1 ;  /* 0x3000000bff1a7230 */ /* 0x000fe40000004100 */
[-C--:B------:R-:W-:Y:S01]  /*28900*/  FFMA R15, R16, R0.reuse, R15 ;  /* 0x00000000100f7223 */ /* 0x080fe2000000000f */
[----:B-1----:R-:W-:Y:S02]  /*28910*/  HADD2.F32 R20, -RZ, R4.H0_H0 ;  /* 0x20000004ff147230 */ /* 0x002fe40000004100 */
[----:B------:R-:W-:Y:S01]  /*28920*/  FFMA R16, R18, R0, R109 ;  /* 0x0000000012107223 */ /* 0x000fe2000000006d */
[----:B------:R-:W-:-:S02]  /*28930*/  HADD2.F32 R28, -RZ, R5.H0_H0 ;  /* 0x20000005ff1c7230 */ /* 0x000fc40000004100 */
[-C--:B------:R-:W-:Y:S01]  /*28940*/  FFMA R18, R26, R0.reuse, R111 ;  /* 0x000000001a127223 */ /* 0x080fe2000000006f */
[----:B------:R-:W-:Y:S02]  /*28950*/  HADD2.F32 R26, -RZ, R4.H1_H1 ;  /* 0x30000004ff1a7230 */ /* 0x000fe40000004100 */
[-C--:B------:R-:W-:Y:S01]  /*28960*/  FFMA R19, R20, R0.reuse, R19 ;  /* 0x0000000014137223 */ /* 0x080fe20000000013 */
[----:B------:R-:W-:Y:S02]  /*28970*/  HADD2.F32 R30, -RZ, R5.H1_H1 ;  /* 0x30000005ff1e7230 */ /* 0x000fe40000004100 */
[-C--:B------:R-:W-:Y:S01]  /*28980*/  FFMA R21, R28, R0.reuse, R21 ;  /* 0x000000001c157223 */ /* 0x080fe20000000015 */
[----:B------:R-:W-:Y:S02]  /*28990*/  HADD2.F32 R28, -RZ, R6.H0_H0 ;  /* 0x20000006ff1c7230 */ /* 0x000fe40000004100 */
[----:B------:R-:W-:Y:S01]  /*289a0*/  FFMA R20, R26, R0, R113 ;  /* 0x000000001a147223 */ /* 0x000fe20000000071 */
[----:B------:R-:W-:-:S02]  /*289b0*/  HADD2.F32 R32, -RZ, R7.H0_H0 ;  /* 0x20000007ff207230 */ /* 0x000fc40000004100 */
[-C--:B------:R-:W-:Y:S01]  /*289c0*/  FFMA R26, R30, R0.reuse, R115 ;  /* 0x000000001e1a7223 */ /* 0x080fe20000000073 */
[----:B------:R-:W-:Y:S02]  /*289d0*/  HADD2.F32 R30, -RZ, R6.H1_H1 ;  /* 0x30000006ff1e7230 */ /* 0x000fe40000004100 */
[-C--:B------:R-:W-:Y:S01]  /*289e0*/  FFMA R23, R28, R0.reuse, R23 ;  /* 0x000000001c177223 */ /* 0x080fe20000000017 */
[----:B------:R-:W-:Y:S02]  /*289f0*/  HADD2.F32 R34, -RZ, R7.H1_H1 ;  /* 0x30000007ff227230 */ /* 0x000fe40000004100 */
[-C--:B------:R-:W-:Y:S01]  /*28a00*/  FFMA R25, R32, R0.reuse, R25 ;  /* 0x0000000020197223 */ /* 0x080fe20000000019 */
[----:B------:R-:W-:Y:S01]  /*28a10*/  F2FP.F16.F32.PACK_AB R13, R14, R13 ;  /* 0x0000000d0e0d723e */ /* 0x000fe200000000ff */
[-C--:B------:R-:W-:Y:S01]  /*28a20*/  FFMA R28, R30, R0.reuse, R117 ;  /* 0x000000001e1c7223 */ /* 0x080fe20000000075 */
[----:B------:R-:W-:Y:S01]  /*28a30*/  F2FP.F16.F32.PACK_AB R14, R16, R15 ;  /* 0x0000000f100e723e */ /* 0x000fe200000000ff */
[----:B------:R-:W-:Y:S01]  /*28a40*/  FFMA R30, R34, R0, R119 ;  /* 0x00000000221e7223 */ /* 0x000fe20000000077 */
[----:B------:R-:W-:-:S02]  /*28a50*/  F2FP.F16.F32.PACK_AB R12, R105, R12 ;  /* 0x0000000c690c723e */ /* 0x000fc400000000ff */
[----:B------:R-:W-:Y:S02]  /*28a60*/  F2FP.F16.F32.PACK_AB R15, R18, R17 ;  /* 0x00000011120f723e */ /* 0x000fe400000000ff */
[----:B------:R-:W-:Y:S02]  /*28a70*/  F2FP.F16.F32.PACK_AB R16, R20, R19 ;  /* 0x000000131410723e */ /* 0x000fe400000000ff */
[----:B------:R-:W-:Y:S01]  /*28a80*/  F2FP.F16.F32.PACK_AB R17, R26, R21 ;  /* 0x000000151a11723e */ /* 0x000fe200000000ff */
[----:B------:R1:W-:Y:S01]  /*28a90*/  STSM.16.MT88.4 [R3+0x33000], R12 ;  /* 0x0330000c03007844 */ /* 0x0003e20000004200 */
        /* <DEDUP_REMOVED lines=17> */
.L_x_181:
[----:B------:R-:W-:Y:S05]  /*28bb0*/  BSYNC B0 ;  /* 0x0000000000007941 */ /* 0x000fea0003800000 */
.L_x_180:
[----:B------:R-:W-:Y:S06]  /*28bc0*/  BAR.SYNC.DEFER_BLOCKING 0x1, 0x80 ;  /* 0x0042000000007b1d */ /* 0x000fec0000010000 */
[----:B------:R-:W-:Y:S05]  /*28bd0*/  @!P0 BRA `(.L_x_182) ;  /* 0x0000000000048947 */ /* 0x000fea0003800000 */
[----:B------:R-:W-:Y:S01]  /*28be0*/  BPT.TRAP 0x1 ;  /* 0x000000040000795c */ /* 0x000fe20000300000 */
.L_x_182:
[----:B------:R-:W-:Y:S01]  /*28bf0*/  SYNCS.ARRIVE.TRANS64.RED.A1T0 RZ, [UR6], RZ ;  /* 0x000000ffffff79a7 */ /* 0x000fe20008100406 */
[----:B------:R-:W-:Y:S05]  /*28c00*/  @!P0 BRA `(.L_x_183) ;  /* 0x0000000000048947 */ /* 0x000fea0003800000 */
[----:B------:R-:W-:Y:S01]  /*28c10*/  BPT.TRAP 0x1 ;  /* 0x000000040000795c */ /* 0x000fe20000300000 */
.L_x_183:
[----:B------:R-:W2:Y:S02]  /*28c20*/  SYNCS.PHASECHK.TRANS64.TRYWAIT P3, [UR47+0x344b0], R158 ;  /* 0x0344b09eff0075a7 */ /* 0x000ea4000806016f */
[----:B--2---:R-:W-:Y:S05]  /*28c30*/  @!P3 BRA `(.L_x_184) ;  /* 0x000000bc00c4b947 */ /* 0x004fea0003800000 */
.L_x_562:
        /* <DEDUP_REMOVED lines=93> */
.L_x_186:
[----:B------:R-:W-:Y:S05]  /*29210*/  BSYNC B0 ;  /* 0x0000000000007941 */ /* 0x000fea0003800000 */
.L_x_185:
[----:B------:R-:W-:Y:S06]  /*29220*/  BAR.SYNC.DEFER_BLOCKING 0x1, 0x80 ;  /* 0x0042000000007b1d */ /* 0x000fec0000010000 */
[----:B------:R-:W-:Y:S05]  /*29230*/  @!P0 BRA `(.L_x_187) ;  /* 0x0000000000048947 */ /* 0x000fea0003800000 */
[----:B------:R-:W-:Y:S01]  /*29240*/  BPT.TRAP 0x1 ;  /* 0x000000040000795c */ /* 0x000fe20000300000 */
.L_x_187:
[----:B------:R-:W-:Y:S01]  /*29250*/  SYNCS.ARRIVE.TRANS64.RED.A1T0 RZ, [UR7], RZ ;  /* 0x000000ffffff79a7 */ /* 0x000fe20008100407 */
[----:B------:R-:W-:Y:S05]  /*29260*/  @!P0 BRA `(.L_x_188) ;  /* 0x0000000000048947 */ /* 0x000fea0003800000 */
[----:B------:R-:W-:Y:S01]  /*29270*/  BPT.TRAP 0x1 ;  /* 0x000000040000795c */ /* 0x000fe20000300000 */
.L_x_188:
[----:B------:R-:W2:Y:S02]  /*29280*/  SYNCS.PHASECHK.TRANS64.TRYWAIT P3, [UR47+0x344b8], R158 ;  /* 0x0344b89eff0075a7 */ /* 0x000ea4000806016f */
[----:B--2---:R-:W-:Y:S05]  /*29290*/  @!P3 BRA `(.L_x_189) ;  /* 0x000000b80044b947 */ /* 0x004fea0003800000 */
.L_x_563:
        /* <DEDUP_REMOVED lines=29> */
[----:B-----5:R-:W-:Y:S01]  /*29470*/  FMUL R19, R19, R2 ;  /* 0x0000000213137220 */ /* 0x020fe20000400000 */
[----:B------:R-:W-:-:S02]  /*29480*/  FFMA R17, R16, R0, R17 ;  /* 0x0000000010117223 */ /* 0x000fc40000000011 */
        /* <DEDUP_REMOVED lines=62> */
.L_x_191:
[----:B------:R-:W-:Y:S05]  /*29870*/  BSYNC B0 ;  /* 0x0000000000007941 */ /* 0x000fea0003800000 */
.L_x_190:
[----:B------:R-:W-:Y:S06]  /*29880*/  BAR.SYNC.DEFER_BLOCKING 0x1, 0x80 ;  /* 0x0042000000007b1d */ /* 0x000fec0000010000 */
[----:B------:R-:W-:Y:S05]  /*29890*/  @!P0 BRA `(.L_x_192) ;  /* 0x0000000000048947 */ /* 0x000fea0003800000 */
[----:B------:R-:W-:Y:S01]  /*298a0*/  BPT.TRAP 0x1 ;  /* 0x000000040000795c */ /* 0x000fe20000300000 */
.L_x_192:
[----:B------:R-:W-:Y:S01]  /*298b0*/  SYNCS.ARRIVE.TRANS64.RED.A1T0 RZ, [UR4], RZ ;  /* 0x000000ffffff79a7 */ /* 0x000fe20008100404 */
[----:B------:R-:W-:Y:S05]  /*298c0*/  @!P0 BRA `(.L_x_193) ;  /* 0x0000000000048947 */ /* 0x000fea0003800000 */
[----:B------:R-:W-:Y:S01]  /*298d0*/  BPT.TRAP 0x1 ;  /* 0x000000040000795c */ /* 0x000fe20000300000 */
.L_x_193:
[----:B------:R-:W2:Y:S02]  /*298e0*/  SYNCS.PHASECHK.TRANS64.TRYWAIT P3, [UR47+0x344c0], R158 ;  /* 0x0344c09eff0075a7 */ /* 0x000ea4000806016f */
[----:B--2---:R-:W-:Y:S05]  /*298f0*/  @!P3 BRA `(.L_x_194) ;  /* 0x000000b000c4b947 */ /* 0x004fea0003800000 */
.L_x_564:
        /* <DEDUP_REMOVED lines=93> */
.L_x_196:
[----:B------:R-:W-:Y:S05]  /*29ed0*/  BSYNC B0 ;  /* 0x0000000000007941 */ /* 0x000fea0003800000 */
.L_x_195:
[----:B------:R-:W-:Y:S06]  /*29ee0*/  BAR.SYNC.DEFER_BLOCKING 0x1, 0x80 ;  /* 0x0042000000007b1d */ /* 0x000fec0000010000 */
[----:B------:R-:W-:Y:S05]  /*29ef0*/  @!P0 BRA `(.L_x_197) ;  /* 0x0000000000048947 */ /* 0x000fea0003800000 */
[----:B------:R-:W-:Y:S01]  /*29f00*/  BPT.TRAP 0x1 ;  /* 0x000000040000795c */ /* 0x000fe20000300000 */
.L_x_197:
[----:B------:R-:W-:Y:S01]  /*29f10*/  SYNCS.ARRIVE.TRANS64.RED.A1T0 RZ, [UR5], RZ ;  /* 0x000000ffffff79a7 */ /* 0x000fe20008100405 */
[----:B------:R-:W-:Y:S05]  /*29f20*/  @!P0 BRA `(.L_x_198) ;  /* 0x0000000000048947 */ /* 0x000fea0003800000 */
[----:B------:R-:W-:Y:S01]  /*29f30*/  BPT.TRAP 0x1 ;  /* 0x000000040000795c */ /* 0x000fe20000300000 */
.L_x_198:
[----:B------:R-:W2:Y:S02]  /*29f40*/  SYNCS.PHASECHK.TRANS64.TRYWAIT P3, [UR47+0x344c8], R158 ;  /* 0x0344c89eff0075a7 */ /* 0x000ea4000806016f */
[----:B--2---:R-:W-:Y:S05]  /*29f50*/  @!P3 BRA `(.L_x_199) ;  /* 0x000000ac0044b947 */ /* 0x004fea0003800000 */
.L_x_565:
        /* <DEDUP_REMOVED lines=77> */
.L_x_201:
[----:B------:R-:W-:Y:S05]  /*2a430*/  BSYNC B0 ;  /* 0x0000000000007941 */ /* 0x000fea0003800000 */
.L_x_200:
[----:B------:R-:W-:Y:S06]  /*2a440*/  BAR.SYNC.DEFER_BLOCKING 0x1, 0x80 ;  /* 0x0042000000007b1d */ /* 0x000fec0000010000 */
[----:B------:R-:W-:Y:S05]  /*2a450*/  @!P0 BRA `(.L_x_202) ;  /* 0x0000000000048947 */ /* 0x000fea0003800000 */
[----:B------:R-:W-:Y:S01]  /*2a460*/  BPT.TRAP 0x1 ;  /* 0x000000040000795c */ /* 0x000fe20000300000 */
.L_x_202:
[----:B------:R-:W-:Y:S01]  /*2a470*/  SYNCS.ARRIVE.TRANS64.RED.A1T0 RZ, [UR6], RZ ;  /* 0x000000ffffff79a7 */ /* 0x000fe20008100406 */
[----:B------:R-:W-:Y:S05]  /*2a480*/  @!P0 BRA `(.L_x_203) ;  /* 0x0000000000048947 */ /* 0x000fea0003800000 */
[----:B------:R-:W-:Y:S01]  /*2a490*/  BPT.TRAP 0x1 ;  /* 0x000000040000795c */ /* 0x000fe20000300000 */
.L_x_203:
[----:B------:R-:W2:Y:S02]  /*2a4a0*/  SYNCS.PHASECHK.TRANS64.TRYWAIT P3, [UR47+0x344b0], R24 ;  /* 0x0344b018ff0075a7 */ /* 0x000ea4000806016f */
[----:B--2---:R-:W-:Y:S05]  /*2a4b0*/  @!P3 BRA `(.L_x_204) ;  /* 0x000000a80004b947 */ /* 0x004fea0003800000 */
.L_x_566:
        /* <DEDUP_REMOVED lines=17> */
[----:B------:R-:W-:Y:S04]  /*2a5d0*/  @P1 LDSM.16.MT88.4 R8, [R3+0x30000] ;  /* 0x030000000308183b */ /* 0x000fe80000004200 */
[----:B------:R-:W1:Y:S01]  /*2a5e0*/  @P1 LDSM.16.MT88.4 R4, [R3+0x30800] ;  /* 0x030800000304183b */ /* 0x000e620000004200 */
[----:B------:R-:W-:Y:S05]  /*2a5f0*/  WARPSYNC.ALL ;  /* 0x0000000000007948 */ /* 0x000fea0003800000 */
[----:B------:R-:W-:Y:S01]  /*2a600*/  BSSY B0, `(.L_x_205) ;  /* 0x0000049000007945 */ /* 0x000fe20003800000 */
[----:B-1----:R-:W-:-:S02]  /*2a610*/  HADD2.F32 R30, -RZ, R5.H0_H0 ;  /* 0x20000005ff1e7230 */ /* 0x002fc40000004100 */
[--C-:B------:R-:W-:Y:S02]  /*2a620*/  HADD2.F32 R32, -RZ, R7.reuse.H0_H0 ;  /* 0x20000007ff207230 */ /* 0x100fe40000004100 */
[----:B------:R-:W-:Y:S02]  /*2a630*/  HADD2.F32 R34, -RZ, R7.H1_H1 ;  /* 0x30000007ff227230 */ /* 0x000fe40000004100 */
[-C--:B--2---:R-:W-:Y:S01]  /*2a640*/  FMUL R13, R13, R2.reuse ;  /* 0x000000020d0d7220 */ /* 0x084fe20000400000 */
[-C--:B---3--:R-:W-:Y:S01]  /*2a650*/  FMUL R15, R15, R2.reuse ;  /* 0x000000020f0f7220 */ /* 0x088fe20000400000 */
[-C--:B----4-:R-:W-:Y:S01]  /*2a660*/  FMUL R17, R17, R2.reuse ;  /* 0x0000000211117220 */ /* 0x090fe20000400000 */
[-C--:B-----5:R-:W-:Y:S01]  /*2a670*/  FMUL R19, R19, R2.reuse ;  /* 0x0000000213137220 */ /* 0x0a0fe20000400000 */
[-C--:B------:R-:W-:Y:S01]  /*2a680*/  FMUL R21, R21, R2.reuse ;  /* 0x0000000215157220 */ /* 0x080fe20000400000 */
[-C--:B------:R-:W-:Y:S01]  /*2a690*/  FMUL R23, R23, R2.reuse ;  /* 0x0000000217177220 */ /* 0x080fe20000400000 */
[-C--:B------:R-:W-:Y:S01]  /*2a6a0*/  FMUL R25, R25, R2.reuse ;  /* 0x0000000219197220 */ /* 0x080fe20000400000 */
[-C--:B------:R-:W-:Y:S01]  /*2a6b0*/  FMUL R27, R27, R2.reuse ;  /* 0x000000021b1b7220 */ /* 0x080fe20000400000 */
[-C--:B------:R-:W-:Y:S01]  /*2a6c0*/  FMUL R29, R29, R2.reuse ;  /* 0x000000021d1d7220 */ /* 0x080fe20000400000 */
[----:B------:R-:W-:Y:S01]  /*2a6d0*/  FMUL R31, R28, R2 ;  /* 0x000000021c1f7220 */ /* 0x000fe20000400000 */
[----:B------:R-:W-:-:S02]  /*2a6e0*/  HADD2.F32 R28, -RZ, R4.H1_H1 ;  /* 0x30000004ff1c7230 */ /* 0x000fc40000004100 */
[-C--:B------:R-:W-:Y:S01]  /*2a6f0*/  FMUL R33, R26, R2.reuse ;  /* 0x000000021a217220 */ /* 0x080fe20000400000 */
[----:B------:R-:W-:Y:S02]  /*2a700*/  HADD2.F32 R26, -RZ, R4.H0_H0 ;  /* 0x20000004ff1a7230 */ /* 0x000fe40000004100 */
[----:B------:R-:W-:Y:S01]  /*2a710*/  FMUL R35, R12, R2 ;  /* 0x000000020c237220 */ /* 0x000fe20000400000 */
[----:B------:R-:W-:Y:S02]  /*2a720*/  HADD2.F32 R12, -RZ, R8.H0_H0 ;  /* 0x20000008ff0c7230 */ /* 0x000fe40000004100 */
[-C--:B------:R-:W-:Y:S01]  /*2a730*/  FFMA R33, R30, R0.reuse, R33 ;  /* 0x000000001e217223 */ /* 0x080fe20000000021 */
[----:B------:R-:W-:Y:S01]  /*2a740*/  FFMA R29, R26, R0, R29 ;  /* 0x000000001a1d7223 */ /* 0x000fe2000000001d */
[----:B------:R-:W-:Y:S01]  /*2a750*/  FMUL R37, R20, R2 ;  /* 0x0000000214257220 */ /* 0x000fe20000400000 */
[----:B------:R-:W-:Y:S02]  /*2a760*/  HADD2.F32 R20, -RZ, R10.H1_H1 ;  /* 0x3000000aff147230 */ /* 0x000fe40000004100 */
[----:B------:R-:W-:Y:S01]  /*2a770*/  FFMA R13, R12, R0, R13 ;  /* 0x000000000c0d7223 */ /* 0x000fe2000000000d */
[----:B------:R-:W-:-:S02]  /*2a780*/  HADD2.F32 R12, -RZ, R8.H1_H1 ;  /* 0x30000008ff0c7230 */ /* 0x000fc40000004100 */
[-C--:B------:R-:W-:Y:S01]  /*2a790*/  FMUL R39, R18, R2.reuse ;  /* 0x0000000212277220 */ /* 0x080fe20000400000 */
[----:B------:R-:W-:Y:S02]  /*2a7a0*/  HADD2.F32 R18, -RZ, R10.H0_H0 ;  /* 0x2000000aff127230 */ /* 0x000fe40000004100 */
[----:B------:R-:W-:Y:S02]  /*2a7b0*/  HADD2.F32 R30, -RZ, R6.H1_H1 ;  /* 0x30000006ff1e7230 */ /* 0x000fe40000004100 */
[----:B------:R-:W-:Y:S01]  /*2a7c0*/  FMUL R41, R16, R2 ;  /* 0x0000000210297220 */ /* 0x000fe20000400000 */
[----:B------:R-:W-:Y:S02]  /*2a7d0*/  HADD2.F32 R16, -RZ, R9.H1_H1 ;  /* 0x30000009ff107230 */ /* 0x000fe40000004100 */
[----:B------:R-:W-:Y:S01]  /*2a7e0*/  FFMA R21, R18, R0, R21 ;  /* 0x0000000012157223 */ /* 0x000fe20000000015 */
[----:B------:R-:W-:Y:S02]  /*2a7f0*/  HADD2.F32 R18, -RZ, R11.H0_H0 ;  /* 0x2000000bff127230 */ /* 0x000fe40000004100 */
[----:B------:R-:W-:Y:S01]  /*2a800*/  FMUL R43, R14, R2 ;  /* 0x000000020e2b7220 */ /* 0x000fe20000400000 */
[----:B------:R-:W-:-:S02]  /*2a810*/  HADD2.F32 R14, -RZ, R9.H0_H0 ;  /* 0x20000009ff0e7230 */ /* 0x000fc40000004100 */
[-C--:B------:R-:W-:Y:S01]  /*2a820*/  FFMA R12, R12, R0.reuse, R15 ;  /* 0x000000000c0c7223 */ /* 0x080fe2000000000f */
[----:B------:R-:W-:Y:S02]  /*2a830*/  HADD2.F32 R26, -RZ, R5.H1_H1 ;  /* 0x30000005ff1a7230 */ /* 0x000fe40000004100 */
[-C--:B------:R-:W-:Y:S01]  /*2a840*/  FFMA R25, R18, R0.reuse, R25 ;  /* 0x0000000012197223 */ /* 0x080fe20000000019 */
[-C--:B------:R-:W-:Y:S01]  /*2a850*/  FFMA R41, R32, R0.reuse, R41 ;  /* 0x0000000020297223 */ /* 0x080fe20000000029 */
[-C--:B------:R-:W-:Y:S01]  /*2a860*/  FFMA R17, R14, R0.reuse, R17 ;  /* 0x000000000e117223 */ /* 0x080fe20000000011 */
[-C--:B------:R-:W-:Y:S01]  /*2a870*/  FFMA R14, R16, R0.reuse, R19 ;  /* 0x00000000100e7223 */ /* 0x080fe20000000013 */
[-C--:B------:R-:W-:Y:S01]  /*2a880*/  FFMA R16, R20, R0.reuse, R23 ;  /* 0x0000000014107223 */ /* 0x080fe20000000017 */
[----:B------:R-:W-:Y:S02]  /*2a890*/  HADD2.F32 R20, -RZ, R11.H1_H1 ;  /* 0x3000000bff147230 */ /* 0x000fe40000004100 */
[----:B------:R-:W-:Y:S01]  /*2a8a0*/  FFMA R26, R26, R0, R35 ;  /* 0x000000001a1a7223 */ /* 0x000fe20000000023 */
[----:B------:R-:W-:-:S02]  /*2a8b0*/  F2FP.F16.F32.PACK_AB R12, R12, R13 ;  /* 0x0000000d0c0c723e */ /* 0x000fc400000000ff */
[----:B------:R-:W-:Y:S01]  /*2a8c0*/  F2FP.F16.F32.PACK_AB R13, R14, R17 ;  /* 0x000000110e0d723e */ /* 0x000fe200000000ff */
[-C--:B------:R-:W-:Y:S01]  /*2a8d0*/  FFMA R18, R20, R0.reuse, R27 ;  /* 0x0000000014127223 */ /* 0x080fe2000000001b */
[-C--:B------:R-:W-:Y:S01]  /*2a8e0*/  FFMA R20, R28, R0.reuse, R31 ;  /* 0x000000001c147223 */ /* 0x080fe2000000001f */
[----:B------:R-:W-:Y:S01]  /*2a8f0*/  HADD2.F32 R28, -RZ, R6.H0_H0 ;  /* 0x20000006ff1c7230 */ /* 0x000fe20000004100 */
[----:B------:R-:W-:Y:S02]  /*2a900*/  F2FP.F16.F32.PACK_AB R14, R16, R21 ;  /* 0x00000015100e723e */ /* 0x000fe400000000ff */
[----:B------:R-:W-:Y:S02]  /*2a910*/  F2FP.F16.F32.PACK_AB R15, R18, R25 ;  /* 0x00000019120f723e */ /* 0x000fe400000000ff */
[-C--:B------:R-:W-:Y:S01]  /*2a920*/  FFMA R37, R28, R0.reuse, R37 ;  /* 0x000000001c257223 */ /* 0x080fe20000000025 */
[-C--:B------:R-:W-:Y:S01]  /*2a930*/  FFMA R28, R30, R0.reuse, R39 ;  /* 0x000000001e1c7223 */ /* 0x080fe20000000027 */
[----:B------:R-:W-:Y:S01]  /*2a940*/  FFMA R30, R34, R0, R43 ;  /* 0x00000000221e7223 */ /* 0x000fe2000000002b */
[----:B------:R-:W-:Y:S01]  /*2a950*/  F2FP.F16.F32.PACK_AB R32, R20, R29 ;  /* 0x0000001d1420723e */ /* 0x000fe200000000ff */
[----:B------:R1:W-:Y:S01]  /*2a960*/  STSM.16.MT88.4 [R3+0x30000], R12 ;  /* 0x0300000c03007844 */ /* 0x0003e20000004200 */
        /* <DEDUP_REMOVED lines=18> */
.L_x_206:
[----:B------:R-:W-:Y:S05]  /*2aa90*/  BSYNC B0 ;  /* 0x0000000000007941 */ /* 0x000fea0003800000 */
.L_x_205:
[----:B------:R-:W-:Y:S06]  /*2aaa0*/  BAR.SYNC.DEFER_BLOCKING 0x1, 0x80 ;  /* 0x0042000000007b1d */ /* 0x000fec0000010000 */
[----:B------:R-:W-:Y:S05]  /*2aab0*/  @!P0 BRA `(.L_x_207) ;  /* 0x0000000000048947 */ /* 0x000fea0003800000 */
[----:B------:R-:W-:Y:S01]  /*2aac0*/  BPT.TRAP 0x1 ;  /* 0x000000040000795c */ /* 0x000fe20000300000 */
.L_x_207:
[----:B------:R-:W-:Y:S01]  /*2aad0*/  SYNCS.ARRIVE.TRANS64.RED.A1T0 RZ, [UR7], RZ ;  /* 0x000000ffffff79a7 */ /* 0x000fe20008100407 */
[----:B------:R-:W-:Y:S05]  /*2aae0*/  @!P0 BRA `(.L_x_208) ;  /* 0x0000000000048947 */ /* 0x000fea0003800000 */
[----:B------:R-:W-:Y:S01]  /*2aaf0*/  BPT.TRAP 0x1 ;  /* 0x000000040000795c */ /* 0x000fe20000300000 */
.L_x_208:
[----:B------:R-:W2:Y:S02]  /*2ab00*/  SYNCS.PHASECHK.TRANS64.TRYWAIT P3, [UR47+0x344b8], R24 ;  /* 0x0344b818ff0075a7 */ /* 0x000ea4000806016f */
[----:B--2---:R-:W-:Y:S05]  /*2ab10*/  @!P3 BRA `(.L_x_209) ;  /* 0x000000a00084b947 */ /* 0x004fea0003800000 */
.L_x_567:
        /* <DEDUP_REMOVED lines=93> */
.L_x_211:
[----:B------:R-:W-:Y:S05]  /*2b0f0*/  BSYNC B0 ;  /* 0x0000000000007941 */ /* 0x000fea0003800000 */
.L_x_210:
[----:B------:R-:W-:Y:S06]  /*2b100*/  BAR.SYNC.DEFER_BLOCKING 0x1, 0x80 ;  /* 0x0042000000007b1d */ /* 0x000fec0000010000 */
[----:B------:R-:W-:Y:S05]  /*2b110*/  @!P0 BRA `(.L_x_212) ;  /* 0x0000000000048947 */ /* 0x000fea0003800000 */
[----:B------:R-:W-:Y:S01]  /*2b120*/  BPT.TRAP 0x1 ;  /* 0x000000040000795c */ /* 0x000fe20000300000 */
.L_x_212:
[----:B------:R-:W-:Y:S01]  /*2b130*/  SYNCS.ARRIVE.TRANS64.RED.A1T0 RZ, [UR4], RZ ;  /* 0x000000ffffff79a7 */ /* 0x000fe20008100404 */
[----:B------:R-:W-:Y:S05]  /*2b140*/  @!P0 BRA `(.L_x_213) ;  /* 0x0000000000048947 */ /* 0x000fea0003800000 */
[----:B------:R-:W-:Y:S01]  /*2b150*/  BPT.TRAP 0x1 ;  /* 0x000000040000795c */ /* 0x000fe20000300000 */
.L_x_213:
[----:B------:R-:W2:Y:S02]  /*2b160*/  SYNCS.PHASECHK.TRANS64.TRYWAIT P3, [UR47+0x344c0], R24 ;  /* 0x0344c018ff0075a7 */ /* 0x000ea4000806016f */
[----:B--2---:R-:W-:Y:S05]  /*2b170*/  @!P3 BRA `(.L_x_214) ;  /* 0x0000009c0004b947 */ /* 0x004fea0003800000 */
.L_x_568:
        /* <DEDUP_REMOVED lines=93> */
.L_x_216:
[----:B------:R-:W-:Y:S05]  /*2b750*/  BSYNC B0 ;  /* 0x0000000000007941 */ /* 0x000fea0003800000 */
.L_x_215:
[----:B------:R-:W-:Y:S06]  /*2b760*/  BAR.SYNC.DEFER_BLOCKING 0x1, 0x80 ;  /* 0x0042000000007b1d */ /* 0x000fec0000010000 */
[----:B------:R-:W-:Y:S05]  /*2b770*/  @!P0 BRA `(.L_x_217) ;  /* 0x0000000000048947 */ /* 0x000fea0003800000 */
[----:B------:R-:W-:Y:S01]  /*2b780*/  BPT.TRAP 0x1 ;  /* 0x000000040000795c */ /* 0x000fe20000300000 */
.L_x_217:
[----:B------:R-:W-:Y:S01]  /*2b790*/  SYNCS.ARRIVE.TRANS64.RED.A1T0 RZ, [UR5], RZ ;  /* 0x000000ffffff79a7 */ /* 0x000fe20008100405 */
[----:B------:R-:W-:Y:S05]  /*2b7a0*/  @!P0 BRA `(.L_x_218) ;  /* 0x0000000000048947 */ /* 0x000fea0003800000 */
[----:B------:R-:W-:Y:S01]  /*2b7b0*/  BPT.TRAP 0x1 ;  /* 0x000000040000795c */ /* 0x000fe20000300000 */
.L_x_218:
[----:B------:R-:W2:Y:S02]  /*2b7c0*/  SYNCS.PHASECHK.TRANS64.TRYWAIT P3, [UR47+0x344c8], R24 ;  /* 0x0344c818ff0075a7 */ /* 0x000ea4000806016f */
[----:B--2---:R-:W-:Y:S05]  /*2b7d0*/  @!P3 BRA `(.L_x_219) ;  /* 0x000000940084b947 */ /* 0x004fea0003800000 */
.L_x_569:
        /* <DEDUP_REMOVED lines=41> */
[----:B------:R-:W-:Y:S02]  /*2ba70*/  HADD2.F32 R35, -RZ, R7.H0_H0 ;  /* 0x20000007ff237230 */ /* 0x000fe40000004100 */
[-C--:B------:R-:W-:Y:S01]  /*2ba80*/  FFMA R31, R31, R0.reuse, R148 ;  /* 0x000000001f1f7223 */ /* 0x080fe20000000094 */
[--C-:B------:R-:W-:Y:S02]  /*2ba90*/  HADD2.F32 R25, -RZ, R4.reuse.H0_H0 ;  /* 0x20000004ff197230 */ /* 0x100fe40000004100 */
[----:B------:R-:W-:Y:S01]  /*2baa0*/  FFMA R26, R33, R0, R26 ;  /* 0x00000000211a7223 */ /* 0x000fe2000000001a */
[----:B------:R-:W-:-:S02]  /*2bab0*/  HADD2.F32 R27, -RZ, R4.H1_H1 ;  /* 0x30000004ff1b7230 */ /* 0x000fc40000004100 */
        /* <DEDUP_REMOVED lines=31> */
.L_x_221:
[----:B------:R-:W-:Y:S05]  /*2bcb0*/  BSYNC B0 ;  /* 0x0000000000007941 */ /* 0x000fea0003800000 */
.L_x_220:
[----:B------:R-:W-:Y:S06]  /*2bcc0*/  BAR.SYNC.DEFER_BLOCKING 0x1, 0x80 ;  /* 0x0042000000007b1d */ /* 0x000fec0000010000 */
[----:B------:R-:W-:Y:S05]  /*2bcd0*/  @!P0 BRA `(.L_x_222) ;  /* 0x0000000000048947 */ /* 0x000fea0003800000 */
[----:B------:R-:W-:Y:S01]  /*2bce0*/  BPT.TRAP 0x1 ;  /* 0x000000040000795c */ /* 0x000fe20000300000 */
.L_x_222:
[----:B------:R-:W-:Y:S01]  /*2bcf0*/  UISETP.NE.AND UP0, UPT, UR52, 0x3, UPT ;  /* 0x000000033400788c */ /* 0x000fe2000bf05270 */
[----:B------:R-:W-:Y:S05]  /*2bd00*/  SYNCS.ARRIVE.TRANS64.RED.A1T0 RZ, [UR6], RZ ;  /* 0x000000ffffff79a7 */ /* 0x000fea0008100406 */
[----:B------:R-:W-:-:S13]  /*2bd10*/  PLOP3.LUT P1, PT, PT, PT, UP0, 0x80, 0x0 ;  /* 0x000000000000781c */ /* 0x000fda0003f2f008 */
[----:B------:R-:W-:Y:S05]  /*2bd20*/  @!P1 BRA `(.L_x_223) ;  /* 0x0000000000049947 */ /* 0x000fea0003800000 */
[----:B------:R-:W-:Y:S01]  /*2bd30*/  BPT.TRAP 0x1 ;  /* 0x000000040000795c */ /* 0x000fe20000300000 */
.L_x_223:
[----:B------:R-:W-:Y:S02]  /*2bd40*/  R2UR UR4, R22 ;  /* 0x00000000160472ca */ /* 0x000fe400000e0000 */
[----:B------:R-:W-:Y:S02]  /*2bd50*/  SHF.L.U32 R0, R152, 0x1f, RZ ;  /* 0x0000001f98007819 */ /* 0x000fe400000006ff */
[----:B------:R-:W-:-:S09]  /*2bd60*/  LEA R19, R22, UR47, 0x4 ;  /* 0x0000002f16137c11 */ /* 0x000fd2000f8e20ff */
[----:B------:R-:W-:-:S09]  /*2bd70*/  ULEA UR4, UR4, UR47, 0x3 ;  /* 0x0000002f04047291 */ /* 0x000fd2000f8e183f */
[----:B------:R-:W2:Y:S02]  /*2bd80*/  SYNCS.PHASECHK.TRANS64.TRYWAIT P2, [UR4+0x34400], R0 ;  /* 0x03440000ff0075a7 */ /* 0x000ea40008040144 */
[----:B--2---:R-:W-:Y:S05]  /*2bd90*/  @!P2 BRA `(.L_x_224) ;  /* 0x00000090002ca947 */ /* 0x004fea0003800000 */
.L_x_570:
[----:B------:R-:W2:Y:S01]  /*2bda0*/  LDS.128 R16, [R19+0x34520] ;  /* 0x0345200013107984 */ /* 0x000ea20000000c00 */
        /* <DEDUP_REMOVED lines=8> */
.L_x_225:
[----:B------:R-:W-:Y:S01]  /*2be30*/  UIADD3 UR4, UR4, 0x34440, URZ ;  /* 0x0003444004047890 */ /* 0x000fe2000fffe03f */
[----:B--2---:R-:W-:Y:S02]  /*2be40*/  ISETP.NE.AND P3, PT, R19, RZ, PT ;  /* 0x000000ff1300720c */ /* 0x004fe40003f65270 */
[----:B------:R-:W-:Y:S01]  /*2be50*/  IADD3 R22, R22, 0x1, RZ ;  /* 0x0000000116167810 */ /* 0x000fe20007ffe0ff */
[----:B------:R-:W-:Y:S01]  /*2be60*/  UPRMT UR4, UR56, 0x654, UR4 ;  /* 0x0000065438047896 */ /* 0x000fe20008000004 */
[----:B------:R-:W-:Y:S02]  /*2be70*/  MOV R19, RZ ;  /* 0x000000ff00137202 */ /* 0x000fe40000000f00 */
[----:B------:R-:W-:-:S04]  /*2be80*/  ISETP.NE.AND P2, PT, R22, 0x8, PT ;  /* 0x000000081600780c */ /* 0x000fc80003f45270 */
[----:B-1----:R-:W-:Y:S02]  /*2be90*/  SEL R3, RZ, 0x1, P2 ;  /* 0x00000001ff037807 */ /* 0x002fe40001000000 */
[----:B---3--:R-:W-:Y:S01]  /*2bea0*/  SYNCS.ARRIVE.TRANS64.RED.A1T0 RZ, [UR4], RZ ;  /* 0x000000ffffff79a7 */ /* 0x008fe20008100404 */
[----:B------:R-:W-:Y:S02]  /*2beb0*/  SEL R22, R22, RZ, P2 ;  /* 0x000000ff16167207 */ /* 0x000fe40001000000 */
[----:B------:R-:W-:Y:S01]  /*2bec0*/  LOP3.LUT R152, R152, R3, RZ, 0x3c, !PT ;  /* 0x0000000398987212 */ /* 0x000fe200078e3cff */
[----:B------:R-:W-:Y:S06]  /*2bed0*/  @!P3 BRA `(.L_x_226) ;  /* 0x0000000000b4b947 */ /* 0x000fec0003800000 */
[----:B------:R-:W1:Y:S02]  /*2bee0*/  LDC.64 R2, c[0x0][0x290] ;  /* 0x0000a400ff027b82 */ /* 0x000e640000000a00 */
[----:B-1----:R-:W-:-:S06]  /*2bef0*/  IMAD.WIDE R2, R18, 0xc, R2 ;  /* 0x0000000c12027825 */ /* 0x002fcc00078e0202 */
[----:B------:R-:W2:Y:S02]  /*2bf00*/  LDG.E R2, desc[UR38][R2.64+0x8] ;  /* 0x0000082602027981 */ /* 0x000ea4000c1e1900 */
[----:B--2---:R-:W-:-:S13]  /*2bf10*/  R2UR UR4, R2 ;  /* 0x00000000020472ca */ /* 0x004fda00000e0000 */
[----:B------:R-:W-:-:S04]  /*2bf20*/  UIADD3 UR4, UR4, 0x3f, URZ ;  /* 0x0000003f04047890 */ /* 0x000fc8000fffe03f */
[----:B------:R-:W-:-:S04]  /*2bf30*/  USHF.R.S32.HI UR5, URZ, 0x1f, UR4 ;  /* 0x0000001f3f057899 */ /* 0x000fc80008011404 */
[----:B------:R-:W-:-:S04]  /*2bf40*/  ULEA.HI UR5, UR5, UR4, URZ, 0x6 ;  /* 0x0000000405057291 */ /* 0x000fc8000f8f303f */
[----:B------:R-:W-:-:S04]  /*2bf50*/  USHF.R.S32.HI UR5, URZ, 0x6, UR5 ;  /* 0x000000063f057899 */ /* 0x000fc80008011405 */
[----:B------:R-:W-:Y:S02]  /*2bf60*/  UIADD3 UR41, UR41, UR5, URZ ;  /* 0x0000000529297290 */ /* 0x000fe4000fffe03f */
[----:B------:R-:W-:Y:S02]  /*2bf70*/  UISETP.GE.U32.AND UP1, UPT, UR5, 0x3, UPT ;  /* 0x000000030500788c */ /* 0x000fe4000bf26070 */
[----:B------:R-:W-:-:S04]  /*2bf80*/  UISETP.GT.U32.AND UP0, UPT, UR41, 0x2, UPT ;  /* 0x000000022900788c */ /* 0x000fc8000bf04070 */
[----:B------:R-:W-:-:S04]  /*2bf90*/  UISETP.LT.U32.AND UP0, UPT, UR5, 0x3, UP0 ;  /* 0x000000030500788c */ /* 0x000fc80008701070 */
[----:B------:R-:W-:Y:S02]  /*2bfa0*/  USEL UR6, URZ, 0x1, !UP0 ;  /* 0x000000013f067887 */ /* 0x000fe4000c000000 */
[----:B------:R-:W-:Y:S02]  /*2bfb0*/  @UP1 UIMAD.WIDE.U32 UR4, UR41, -0x55555555, URZ ;  /* 0xaaaaaaab290418a5 */ /* 0x000fe4000f8e003f */
[----:B------:R-:W-:Y:S02]  /*2bfc0*/  ULOP3.LUT UR42, UR42, UR6, URZ, 0x3c, !UPT ;  /* 0x000000062a2a7292 */ /* 0x000fe4000f8e3c3f */
[----:B------:R-:W-:-:S04]  /*2bfd0*/  @UP1 USHF.R.U32.HI UR4, URZ, 0x1, UR5 ;  /* 0x000000013f041899 */ /* 0x000fc80008011605 */
[----:B------:R-:W-:Y:S01]  /*2bfe0*/  @UP1 ULOP3.LUT UR42, UR42, 0x1, UR4, 0x78, !UPT ;  /* 0x000000012a2a1892 */ /* 0x000fe2000f8e7804 */
[----:B------:R-:W-:Y:S11]  /*2bff0*/  @!P1 BRA `(.L_x_227) ;  /* 0x0000000000049947 */ /* 0x000ff60003800000 */
[----:B------:R-:W-:Y:S01]  /*2c000*/  BPT.TRAP 0x1 ;  /* 0x000000040000795c */ /* 0x000fe20000300000 */
.L_x_227:
[----:B------:R-:W-:Y:S02]  /*2c010*/  R2UR UR4, R22 ;  /* 0x00000000160472ca */ /* 0x000fe400000e0000 */
[----:B------:R-:W-:Y:S02]  /*2c020*/  SHF.L.U32 R2, R152, 0x1f, RZ ;  /* 0x0000001f98027819 */ /* 0x000fe400000006ff */
[----:B------:R-:W-:-:S09]  /*2c030*/  LEA R0, R22, UR47, 0x4 ;  /* 0x0000002f16007c11 */ /* 0x000fd2000f8e20ff */
[----:B------:R-:W-:-:S09]  /*2c040*/  ULEA UR4, UR4, UR47, 0x3 ;  /* 0x0000002f04047291 */ /* 0x000fd2000f8e183f */
[----:B------:R-:W1:Y:S02]  /*2c050*/  SYNCS.PHASECHK.TRANS64.TRYWAIT P2, [UR4+0x34400], R2 ;  /* 0x03440002ff0075a7 */ /* 0x000e640008040144 */
[----:B-1----:R-:W-:Y:S05]  /*2c060*/  @!P2 BRA `(.L_x_228) ;  /* 0x0000008c0090a947 */ /* 0x002fea0003800000 */
.L_x_571:
[----:B------:R2:W3:Y:S01]  /*2c070*/  LDS.128 R16, [R0+0x34520] ;  /* 0x0345200000107984 */ /* 0x0004e20000000c00 */
[----:B------:R-:W-:Y:S01]  /*2c080*/  @!PT LDS RZ, [RZ] ;  /* 0x00000000fffff984 */ /* 0x000fe20000000800 */
[----:B------:R-:W-:Y:S01]  /*2c090*/  @!PT LDS RZ, [RZ] ;  /* 0x00000000fffff984 */ /* 0x000fe20000000800 */
[----:B------:R-:W-:Y:S01]  /*2c0a0*/  @!PT LDS RZ, [RZ] ;  /* 0x00000000fffff984 */ /* 0x000fe20000000800 */
[----:B------:R-:W-:Y:S01]  /*2c0b0*/  @!PT LDS RZ, [RZ] ;  /* 0x00000000fffff984 */ /* 0x000fe20000000800 */
[----:B------:R4:W-:Y:S06]  /*2c0c0*/  MEMBAR.ALL.CTA ;  /* 0x0000000000007992 */ /* 0x0009ec0000008000 */
[----:B----4-:R-:W4:Y:S01]  /*2c0d0*/  FENCE.VIEW.ASYNC.S ;  /* 0x00000000000073c6 */ /* 0x010f220000000000 */
[----:B--2---:R-:W-:Y:S05]  /*2c0e0*/  @!P1 BRA `(.L_x_229) ;  /* 0x0000000000049947 */ /* 0x004fea0003800000 */
[----:B------:R-:W-:Y:S01]  /*2c0f0*/  BPT.TRAP 0x1 ;  /* 0x000000040000795c */ /* 0x000fe20000300000 */
.L_x_229:
[----:B------:R-:W-:Y:S01]  /*2c100*/  UIADD3 UR4, UR4, 0x34440, URZ ;  /* 0x0003444004047890 */ /* 0x000fe2000fffe03f */
[----:B------:R-:W-:-:S03]  /*2c110*/  VIADD R22, R22, 0x1 ;  /* 0x0000000116167836 */ /* 0x000fc60000000000 */
[----:B------:R-:W-:Y:S02]  /*2c120*/  UPRMT UR4, UR56, 0x654, UR4 ;  /* 0x0000065438047896 */ /* 0x000fe40008000004 */
[----:B------:R-:W-:-:S04]  /*2c130*/  ISETP.NE.AND P1, PT, R22, 0x8, PT ;  /* 0x000000081600780c */ /* 0x000fc80003f25270 */
[----:B-1----:R-:W-:Y:S02]  /*2c140*/  SEL R3, RZ, 0x1, P1 ;  /* 0x00000001ff037807 */ /* 0x002fe40000800000 */
[----:B------:R-:W-:Y:S01]  /*2c150*/  SEL R22, R22, RZ, P1 ;  /* 0x000000ff16167207 */ /* 0x000fe20000800000 */
[----:B----4-:R-:W-:Y:S01]  /*2c160*/  SYNCS.ARRIVE.TRANS64.RED.A1T0 RZ, [UR4], RZ ;  /* 0x000000ffffff79a7 */ /* 0x010fe20008100404 */
[----:B------:R-:W-:Y:S01]  /*2c170*/  UIMAD.WIDE.U32 UR4, UR41, -0x55555555, URZ ;  /* 0xaaaaaaab290478a5 */ /* 0x000fe2000f8e003f */
[----:B------:R-:W-:-:S03]  /*2c180*/  LOP3.LUT R152, R152, R3, RZ, 0x3c, !PT ;  /* 0x0000000398987212 */ /* 0x000fc600078e3cff */
[----:B------:R-:W-:-:S04]  /*2c190*/  USHF.R.U32.HI UR4, URZ, 0x1, UR5 ;  /* 0x000000013f047899 */ /* 0x000fc80008011605 */
[----:B------:R-:W-:-:S12]  /*2c1a0*/  UIMAD UR41, UR4, -0x3, UR41 ;  /* 0xfffffffd042978a4 */ /* 0x000fd8000f8e0229 */
.L_x_226:
[----:B---3--:R-:W-:Y:S02]  /*2c1b0*/  ISETP.NE.AND P1, PT, R19, RZ, PT ;  /* 0x000000ff1300720c */ /* 0x008fe40003f25270 */
[CC--:B------:R-:W-:Y:S02]  /*2c1c0*/  ISETP.NE.AND P2, PT, R155.reuse, R18.reuse, PT ;  /* 0x000000129b00720c */ /* 0x0c0fe40003f45270 */
[----:B------:R-:W-:-:S13]  /*2c1d0*/  ISETP.EQ.OR P3, PT, R155, R18, !P1 ;  /* 0x000000129b00720c */ /* 0x000fda0004f62670 */
[----:B------:R-:W-:Y:S05]  /*2c1e0*/  @P3 BRA `(.L_x_230) ;  /* 0x0000000000fc3947 */ /* 0x000fea0003800000 */
[----:B------:R-:W-:-:S13]  /*2c1f0*/  ISETP.NE.AND P3, PT, RZ, UR51, PT ;  /* 0x00000033ff007c0c */ /* 0x000fda000bf65270 */
[----:B------:R-:W-:Y:S05]  /*2c200*/  @P3 BRA `(.L_x_230) ;  /* 0x0000000000f43947 */ /* 0x000fea0003800000 */
[----:B------:R-:W1:Y:S01]  /*2c210*/  S2R R0, SR_LANEID ;  /* 0x0000000000007919 */ /* 0x000e620000000000 */
[----:B------:R-:W-:Y:S01]  /*2c220*/  ELECT P3, URZ, PT ;  /* 0x00000000003f782f */ /* 0x000fe20003860000 */
[----:B------:R-:W-:Y:S01]  /*2c230*/  BSSY B0, `(.L_x_231) ;  /* 0x000002f000007945 */ /* 0x000fe20003800000 */
[----:B-1----:R-:W-:-:S11]  /*2c240*/  SHF.L.U32 R15, R0, 0x2, RZ ;  /* 0x00000002000f7819 */ /* 0x002fd600000006ff */
[----:B------:R-:W-:Y:S05]  /*2c250*/  @!P3 BRA `(.L_x_232) ;  /* 0x0000000000b0b947 */ /* 0x000fea0003800000 */
[----:B------:R-:W-:Y:S01]  /*2c260*/  SHF.R.S32.HI R3, RZ, 0x1f, R18 ;  /* 0x0000001fff037819 */ /* 0x000fe20000011412 */
[----:B------:R-:W-:Y:S01]  /*2c270*/  ULDC.64 UR4, c[0x0][0x820] ;  /* 0x0002080000047ab9 */ /* 0x000fe20000000a00 */
[C---:B------:R-:W-:Y:S02]  /*2c280*/  SHF.L.U32 R0, R18.reuse, 0x3, RZ ;  /* 0x0000000312007819 */ /* 0x040fe400000006ff */
[----:B------:R-:W-:Y:S02]  /*2c290*/  SHF.L.U64.HI R8, R18, 0x3, R3 ;  /* 0x0000000312087819 */ /* 0x000fe40000010203 */
[----:B------:R-:W-:Y:S01]  /*2c2a0*/  IADD3 R4, P3, R0, UR4, RZ ;  /* 0x0000000400047c10 */ /* 0x000fe2000ff7e0ff */
[----:B------:R-:W1:Y:S03]  /*2c2b0*/  LDC.64 R2, c[0x0][0x290] ;  /* 0x0000a400ff027b82 */ /* 0x000e660000000a00 */
[----:B------:R-:W-:Y:S01]  /*2c2c0*/  IADD3.X R5, R8, UR5, RZ, P3, !PT ;  /* 0x0000000508057c10 */ /* 0x000fe20009ffe4ff */
[----:B------:R-:W-:-:S05]  /*2c2d0*/  ULDC.64 UR4, c[0x0][0x818] ;  /* 0x0002060000047ab9 */ /* 0x000fca0000000a00 */
[----:B------:R-:W2:Y:S01]  /*2c2e0*/  LDG.E.64 R4, desc[UR38][R4.64] ;  /* 0x0000002604047981 */ /* 0x000ea2000c1e1b00 */
[----:B-1----:R-:W-:Y:S01]  /*2c2f0*/  IMAD.WIDE R6, R18, 0xc, R2 ;  /* 0x0000000c12067825 */ /* 0x002fe200078e0202 */
[----:B------:R-:W-:Y:S02]  /*2c300*/  IADD3 R2, P3, R0, UR4, RZ ;  /* 0x0000000400027c10 */ /* 0x000fe4000ff7e0ff */
[----:B------:R-:W1:Y:S02]  /*2c310*/  LDS R0, [UR48+0x1c] ;  /* 0x00001c30ff007984 */ /* 0x000e640008000800 */
[----:B------:R-:W-:Y:S02]  /*2c320*/  IADD3.X R3, R8, UR5, RZ, P3, !PT ;  /* 0x0000000508037c10 */ /* 0x000fe40009ffe4ff */
[----:B------:R-:W3:Y:S04]  /*2c330*/  LDG.E R12, desc[UR38][R6.64] ;  /* 0x00000026060c7981 */ /* 0x000ee8000c1e1900 */
[----:B------:R4:W5:Y:S04]  /*2c340*/  LDG.E R13, desc[UR38][R6.64+0x4] ;  /* 0x00000426060d7981 */ /* 0x000968000c1e1900 */
[----:B------:R-:W5:Y:S01]  /*2c350*/  LDG.E.64 R2, desc[UR38][R2.64] ;  /* 0x0000002602027981 */ /* 0x000f62000c1e1b00 */
[----:B------:R-:W-:-:S03]  /*2c360*/  MOV R8, UR48 ;  /* 0x0000003000087c02 */ /* 0x000fc60008000f00 */
[----:B------:R-:W-:Y:S01]  /*2c370*/  STS [UR48+0x30], RZ ;  /* 0x000030ffff007988 */ /* 0x000fe20008000830 */
[----:B------:R-:W-:Y:S02]  /*2c380*/  SHF.R.U64 R8, R8, 0x4, RZ ;  /* 0x0000000408087819 */ /* 0x000fe400000012ff */
[----:B----4-:R-:W-:-:S03]  /*2c390*/  CS2R R6, SRZ ;  /* 0x0000000000067805 */ /* 0x010fc6000001ff00 */
[----:B------:R-:W-:Y:S04]  /*2c3a0*/  STS [UR48+0x10], R8 ;  /* 0x00001008ff007988 */ /* 0x000fe80008000830 */
[----:B------:R-:W-:Y:S01]  /*2c3b0*/  STS [UR48+0x14], R8 ;  /* 0x00001408ff007988 */ /* 0x000fe20008000830 */
[C---:B--2---:R-:W-:Y:S01]  /*2c3c0*/  SHF.L.U64.HI R11, R4.reuse, 0x1, R5 ;  /* 0x00000001040b7819 */ /* 0x044fe20000010205 */
[----:B------:R-:W-:-:S03]  /*2c3d0*/  IMAD.SHL.U32 R10, R4, 0x2, RZ ;  /* 0x00000002040a7824 */ /* 0x000fc600078e00ff */
[----:B------:R-:W-:Y:S02]  /*2c3e0*/  LOP3.LUT R11, R11, 0x1fffffff, RZ, 0xc0, !PT ;  /* 0x1fffffff0b0b7812 */ /* 0x000fe400078ec0ff */
[----:B------:R-:W-:Y:S02]  /*2c3f0*/  LOP3.LUT R10, R10, 0xfffffffe, RZ, 0xc0, !PT ;  /* 0xfffffffe0a0a7812 */ /* 0x000fe400078ec0ff */
[--C-:B------:R-:W-:Y:S02]  /*2c400*/  SHF.R.U32.HI R5, RZ, 0x4, R11.reuse ;  /* 0x00000004ff057819 */ /* 0x100fe4000001160b */
[----:B------:R-:W-:Y:S02]  /*2c410*/  SHF.R.U64 R10, R10, 0x4, R11 ;  /* 0x000000040a0a7819 */ /* 0x000fe4000000120b */
[----:B-1----:R-:W-:-:S03]  /*2c420*/  LOP3.LUT R0, R0, 0xf, R5, 0xb8, !PT ;  /* 0x0000000f00007812 */ /* 0x002fc600078eb805 */
[----:B------:R-:W-:Y:S04]  /*2c430*/  STS [UR48+0xc], R10 ;  /* 0x00000c0aff007988 */ /* 0x000fe80008000830 */
[----:B------:R-:W-:Y:S01]  /*2c440*/  STS [UR48+0x1c], R0 ;  /* 0x00001c00ff007988 */ /* 0x000fe20008000830 */
[----:B---3--:R-:W-:-:S03]  /*2c450*/  IADD3 R4, R12, -0x1, RZ ;  /* 0xffffffff0c047810 */ /* 0x008fc60007ffe0ff */
[----:B------:R-:W1:Y:S04]  /*2c460*/  LDS R5, [UR48+0x1c] ;  /* 0x00001c30ff057984 */ /* 0x000e680008000800 */
[----:B-----5:R-:W-:Y:S01]  /*2c470*/  STS.64 [UR48], R2 ;  /* 0x00000002ff007988 */ /* 0x020fe20008000a30 */
[----:B-1----:R-:W-:-:S05]  /*2c480*/  LOP3.LUT R5, R5, 0xf0, RZ, 0xb8, !PT ;  /* 0x000000f005057812 */ /* 0x002fca00078eb8ff */
[----:B------:R1:W-:Y:S04]  /*2c490*/  STS [UR48+0x1c], R5 ;  /* 0x00001c05ff007988 */ /* 0x0003e80008000830 */
[----:B------:R-:W2:Y:S01]  /*2c4a0*/  LDS R9, [UR48+0x1c] ;  /* 0x00001c30ff097984 */ /* 0x000ea20008000800 */
[----:B-1----:R-:W-:-:S05]  /*2c4b0*/  IADD3 R5, R13, -0x1, RZ ;  /* 0xffffffff0d057810 */ /* 0x002fca0007ffe0ff */
[----:B------:R-:W-:Y:S01]  /*2c4c0*/  STS.128 [UR48+0x20], R4 ;  /* 0x00002004ff007988 */ /* 0x000fe20008000c30 */
[----:B--2---:R-:W-:-:S05]  /*2c4d0*/  LOP3.LUT R9, R9, 0xf00, RZ, 0xb8, !PT ;  /* 0x00000f0009097812 */ /* 0x004fca00078eb8ff */
[----:B------:R-:W-:Y:S04]  /*2c4e0*/  STS.64 [UR48+0x18], R8 ;  /* 0x00001808ff007988 */ /* 0x000fe80008000a30 */
[----:B------:R-:W1:Y:S02]  /*2c4f0*/  LDS R14, [UR48+0x1c] ;  /* 0x00001c30ff0e7984 */ /* 0x000e640008000800 */
[----:B-1----:R-:W-:-:S05]  /*2c500*/  LOP3.LUT R0, R14, 0xf000, RZ, 0xb8, !PT ;  /* 0x0000f0000e007812 */ /* 0x002fca00078eb8ff */
[----:B------:R1:W-:Y:S02]  /*2c510*/  STS [UR48+0x1c], R0 ;  /* 0x00001c00ff007988 */ /* 0x0003e40008000830 */
.L_x_232:
[----:B------:R-:W-:Y:S05]  /*2c520*/  BSYNC B0 ;  /* 0x0000000000007941 */ /* 0x000fea0003800000 */
.L_x_231:
[----:B------:R-:W-:Y:S01]  /*2c530*/  NOP ;  /* 0x0000000000007918 */ /* 0x000fe20000000000 */
[----:B------:R2:W3:Y:S01]  /*2c540*/  LDS R5, [R15+UR48] ;  /* 0x000000300f057984 */ /* 0x0004e20008000800 */
[----:B------:R-:W-:Y:S02]  /*2c550*/  ELECT P3, URZ, PT ;  /* 0x00000000003f782f */ /* 0x000fe40003860000 */
[----:B------:R-:W-:Y:S01]  /*2c560*/  IADD3 R2, P4, R15, UR36, RZ ;  /* 0x000000240f027c10 */ /* 0x000fe2000ff9e0ff */
[----:B------:R-:W-:Y:S03]  /*2c570*/  BSSY B0, `(.L_x_233) ;  /* 0x0000005000007945 */ /* 0x000fe60003800000 */
[----:B------:R-:W-:-:S07]  /*2c580*/  IADD3.X R3, RZ, UR37, RZ, P4, !PT ;  /* 0x00000025ff037c10 */ /* 0x000fce000a7fe4ff */
[----:B--2---:R-:W-:Y:S05]  /*2c590*/  @!P3 BRA `(.L_x_234) ;  /* 0x000000000008b947 */ /* 0x004fea0003800000 */
[----:B------:R0:W-:Y:S01]  /*2c5a0*/  UTMACMDFLUSH ;  /* 0x00000000000079b7 */ /* 0x0001e20000000000 */
[----:B------:R-:W-:-:S04]  /*2c5b0*/  DEPBAR.LE SB0, 0x0 ;  /* 0x000080000000791a */ /* 0x000fc80000000000 */
.L_x_234:
[----:B------:R-:W-:Y:S05]  /*2c5c0*/  BSYNC B0 ;  /* 0x0000000000007941 */ /* 0x000fea0003800000 */
.L_x_233:
[----:B---3--:R2:W5:Y:S02]  /*2c5d0*/  ATOMG.E.EXCH.STRONG.GPU PT, RZ, [R2], R5 ;  /* 0x0000000502ff73a8 */ /* 0x00856400041ee100 */
.L_x_230:
[----:B------:R-:W-:-:S04]  /*2c5e0*/  DEPBAR.LE SB0, 0x0 ;  /* 0x000080000000791a */ /* 0x000fc80000000000 */
[----:B------:R-:W-:Y:S05]  /*2c5f0*/  @!P0 BRA `(.L_x_235) ;  /* 0x0000000000048947 */ /* 0x000fea0003800000 */
[----:B------:R-:W-:Y:S01]  /*2c600*/  BPT.TRAP 0x1 ;  /* 0x000000040000795c */ /* 0x000fe20000300000 */
.L_x_235:
[----:B-1----:R-:W-:Y:S01]  /*2c610*/  IMAD.U32 R0, RZ, RZ, UR53 ;  /* 0x00000035ff007e24 */ /* 0x002fe2000f8e00ff */
[----:B-----5:R-:W-:Y:S01]  /*2c620*/  SYNCS.ARRIVE.TRANS64.RED.A1T0 RZ, [UR7], RZ ;  /* 0x000000ffffff79a7 */ /* 0x020fe20008100407 */
[----:B------:R-:W-:Y:S02]  /*2c630*/  SEL R6, RZ, 0x1, !P2 ;  /* 0x00000001ff067807 */ /* 0x000fe40005000000 */
[----:B------:R-:W-:Y:S01]  /*2c640*/  LOP3.LUT R153, R153, 0x1, RZ, 0x3c, !PT ;  /* 0x0000000199997812 */ /* 0x000fe200078e3cff */
[----:B------:R1:W-:Y:S01]  /*2c650*/  SYNCS.ARRIVE.TRANS64.A1T0 RZ, [R0+UR49], RZ ;  /* 0x000000ff00ff79a7 */ /* 0x0003e20008100031 */
[----:B------:R-:W-:Y:S05]  /*2c660*/  @P1 BRA `(.L_x_236) ;  /* 0xfffffd7000f41947 */ /* 0x000fea000383ffff */
[----:B------:R-:W-:Y:S05]  /*2c670*/  EXIT ;  /* 0x000000000000794d */ /* 0x000fea0003800000 */
.L_x_23:
[----:B------:R-:W-:-:S08]  /*2c680*/  NOP ;  /* 0x0000000000007918 */ /* 0x000fd00000000000 */
[----:B----45:R-:W1:-:S00]  /*2c690*/  USETMAXREG.DEALLOC.CTAPOOL 0x28 ;  /* 0x00000028000079c8 */ /* 0x030e4000080e0500 */
[----:B------:R-:W-:-:S06]  /*2c6a0*/  UISETP.NE.AND UP1, UPT, UR51, 0x3, UPT ;  /* 0x000000033300788c */ /* 0x000fcc000bf25270 */
[----:B------:R-:W-:-:S13]  /*2c6b0*/  PLOP3.LUT P1, PT, PT, PT, UP1, 0x80, 0x0 ;  /* 0x000000000000781c */ /* 0x000fda0003f2f018 */
[----:B-1----:R-:W-:Y:S05]  /*2c6c0*/  @!P1 BRA `(.L_x_237) ;  /* 0x00000054007c9947 */ /* 0x002fea0003800000 */
[----:B------:R-:W-:-:S13]  /*2c6d0*/  ISETP.NE.AND P0, PT, RZ, UR51, PT ;  /* 0x00000033ff007c0c */ /* 0x000fda000bf05270 */
[----:B------:R-:W-:Y:S05]  /*2c6e0*/  @!P0 BRA `(.L_x_238) ;  /* 0x0000003800b08947 */ /* 0x000fea0003800000 */
[----:B------:R-:W-:-:S06]  /*2c6f0*/  UISETP.NE.AND UP0, UPT, UR51, 0x2, UPT ;  /* 0x000000023300788c */ /* 0x000fcc000bf05270 */
[----:B------:R-:W-:-:S13]  /*2c700*/  PLOP3.LUT P0, PT, PT, PT, UP0, 0x80, 0x0 ;  /* 0x000000000000781c */ /* 0x000fda0003f0f008 */
[----:B--2---:R-:W-:Y:S05]  /*2c710*/  @P0 EXIT ;  /* 0x000000000000094d */ /* 0x004fea0003800000 */
[----:B------:R-:W1:Y:S01]  /*2c720*/  S2UR UR4, SR_CTAID.Y ;  /* 0x00000000000479c3 */ /* 0x000e620000002600 */
[----:B------:R-:W-:Y:S01]  /*2c730*/  ELECT P0, URZ, PT ;  /* 0x00000000003f782f */ /* 0x000fe20003800000 */
[----:B------:R-:W-:Y:S01]  /*2c740*/  BSSY B0, `(.L_x_239) ;  /* 0x0000023000007945 */ /* 0x000fe20003800000 */
[----:B-1----:R-:W-:-:S11]  /*2c750*/  UIMAD UR4, UR4, UR60, UR57 ;  /* 0x0000003c040472a4 */ /* 0x002fd6000f8e0239 */
[----:B------:R-:W-:Y:S05]  /*2c760*/  @!P0 BRA `(.L_x_240) ;  /* 0x0000000000808947 */ /* 0x000fea0003800000 */
[----:B------:R-:W-:Y:S01]  /*2c770*/  STL.64 [R1+0x610], R18 ;  /* 0x0006101201007387 */ /* 0x000fe20000100a00 */
[----:B------:R-:W1:Y:S01]  /*2c780*/  LDC.64 R14, c[0x0][0x628] ;  /* 0x00018a00ff0e7b82 */ /* 0x000e620000000a00 */
[----:B------:R-:W-:Y:S02]  /*2c790*/  UMOV UR5, 0x400 ;  /* 0x0000040000057882 */ /* 0x000fe40000000000 */
[----:B------:R2:W-:Y:S01]  /*2c7a0*/  STL.64 [R1+0x608], R16 ;  /* 0x0006081001007387 */ /* 0x0005e20000100a00 */
[----:B------:R-:W-:-:S03]  /*2c7b0*/  ULEA UR5, UR58, UR5, 0x18 ;  /* 0x000000053a057291 */ /* 0x000fc6000f8ec03f */
[----:B------:R3:W-:Y:S01]  /*2c7c0*/  STL [R1+0x600], R13 ;  /* 0x0006000d01007387 */ /* 0x0007e20000100800 */
[----:B------:R-:W4:Y:S08]  /*2c7d0*/  LDC.64 R4, c[0x0][0x600] ;  /* 0x00018000ff047b82 */ /* 0x000f300000000a00 */
[----:B--2---:R-:W2:Y:S08]  /*2c7e0*/  LDC.64 R16, c[0x0][0x610] ;  /* 0x00018400ff107b82 */ /* 0x004eb00000000a00 */
[----:B------:R-:W2:Y:S08]  /*2c7f0*/  LDC.64 R18, c[0x0][0x618] ;  /* 0x00018600ff127b82 */ /* 0x000eb00000000a00 */
[----:B---3--:R-:W1:Y:S08]  /*2c800*/  LDC.64 R12, c[0x0][0x620] ;  /* 0x00018800ff0c7b82 */ /* 0x008e700000000a00 */
[----:B------:R-:W4:Y:S01]  /*2c810*/  LDC.64 R6, c[0x0][0x608] ;  /* 0x00018200ff067b82 */ /* 0x000f220000000a00 */
[----:B--2---:R2:W-:Y:S07]  /*2c820*/  STS.128 [UR5+0x34710], R16 ;  /* 0x03471010ff007988 */ /* 0x0045ee0008000c05 */
[----:B------:R-:W3:Y:S01]  /*2c830*/  LDC.64 R32, c[0x0][0x630] ;  /* 0x00018c00ff207b82 */ /* 0x000ee20000000a00 */
[----:B-1----:R1:W-:Y:S07]  /*2c840*/  STS.128 [UR5+0x34720], R12 ;  /* 0x0347200cff007988 */ /* 0x0023ee0008000c05 */
[----:B------:R-:W3:Y:S01]  /*2c850*/  LDC.64 R34, c[0x0][0x638] ;  /* 0x00018e00ff227b82 */ /* 0x000ee20000000a00 */
[----:B--2---:R2:W5:Y:S07]  /*2c860*/  LDL.LU.64 R18, [R1+0x610] ;  /* 0x0006100001127983 */ /* 0x00456e0000300a00 */
[----:B------:R-:W2:Y:S01]  /*2c870*/  LDC.64 R28, c[0x0][0x640] ;  /* 0x00019000ff1c7b82 */ /* 0x000ea20000000a00 */
[----:B------:R2:W5:Y:S04]  /*2c880*/  LDL.LU.64 R16, [R1+0x608] ;  /* 0x0006080001107983 */ /* 0x0005680000300a00 */
[----:B-1----:R1:W5:Y:S03]  /*2c890*/  LDL.LU R13, [R1+0x600] ;  /* 0x00060000010d7983 */ /* 0x0023660000300800 */
[----:B------:R-:W2:Y:S01]  /*2c8a0*/  LDC.64 R30, c[0x0][0x648] ;  /* 0x00019200ff1e7b82 */ /* 0x000ea20000000a00 */
[----:B----4-:R4:W-:Y:S07]  /*2c8b0*/  STS.128 [UR5+0x34700], R4 ;  /* 0x03470004ff007988 */ /* 0x0109ee0008000c05 */
[----:B------:R-:W1:Y:S08]  /*2c8c0*/  LDC.64 R24, c[0x0][0x650] ;  /* 0x00019400ff187b82 */ /* 0x000e700000000a00 */
[----:B------:R-:W1:Y:S08]  /*2c8d0*/  LDC.64 R26, c[0x0][0x658] ;  /* 0x00019600ff1a7b82 */ /* 0x000e700000000a00 */
[----:B------:R-:W1:Y:S08]  /*2c8e0*/  LDC.64 R8, c[0x0][0x660] ;  /* 0x00019800ff087b82 */ /* 0x000e700000000a00 */
[----:B------:R-:W1:Y:S08]  /*2c8f0*/  LDC.64 R10, c[0x0][0x668] ;  /* 0x00019a00ff0a7b82 */ /* 0x000e700000000a00 */
[----:B----4-:R-:W4:Y:S08]  /*2c900*/  LDC.64 R4, c[0x0][0x670] ;  /* 0x00019c00ff047b82 */ /* 0x010f300000000a00 */
[----:B------:R-:W4:Y:S01]  /*2c910*/  LDC.64 R6, c[0x0][0x678] ;  /* 0x00019e00ff067b82 */ /* 0x000f220000000a00 */
[----:B---3--:R3:W-:Y:S04]  /*2c920*/  STS.128 [UR5+0x34730], R32 ;  /* 0x03473020ff007988 */ /* 0x0087e80008000c05 */
[----:B--2---:R3:W-:Y:S04]  /*2c930*/  STS.128 [UR5+0x34740], R28 ;  /* 0x0347401cff007988 */ /* 0x0047e80008000c05 */
[----:B-1----:R3:W-:Y:S04]  /*2c940*/  STS.128 [UR5+0x34750], R24 ;  /* 0x03475018ff007988 */ /* 0x0027e80008000c05 */
[----:B------:R3:W-:Y:S04]  /*2c950*/  STS.128 [UR5+0x34760], R8 ;  /* 0x03476008ff007988 */ /* 0x0007e80008000c05 */
[----:B----4-:R3:W-:Y:S02]  /*2c960*/  STS.128 [UR5+0x34770], R4 ;  /* 0x03477004ff007988 */ /* 0x0107e40008000c05 */
.L_x_240:
[----:B------:R-:W-:Y:S05]  /*2c970*/  BSYNC B0 ;  /* 0x0000000000007941 */ /* 0x000fea0003800000 */
.L_x_239:
[----:B------:R-:W-:Y:S01]  /*2c980*/  ELECT P0, URZ, PT ;  /* 0x00000000003f782f */ /* 0x000fe20003800000 */
[----:B------:R-:W-:Y:S01]  /*2c990*/  NOP ;  /* 0x0000000000007918 */ /* 0x000fe20000000000 */
[----:B------:R-:W-:Y:S01]  /*2c9a0*/  ULDC UR5, c[0x0][0x884] ;  /* 0x0002210000057ab9 */ /* 0x000fe20000000800 */
[----:B------:R-:W-:Y:S01]  /*2c9b0*/  ULDC.64 UR10, c[0x0][0x800] ;  /* 0x00020000000a7ab9 */ /* 0x000fe20000000a00 */
[----:B------:R-:W-:Y:S01]  /*2c9c0*/  ULEA UR4, UR5, UR4, 0x1 ;  /* 0x0000000405047291 */ /* 0x000fe2000f8e083f */
[----:B------:R-:W-:Y:S03]  /*2c9d0*/  BSSY B0, `(.L_x_241) ;  /* 0x0000033000007945 */ /* 0x000fe60003800000 */
[----:B------:R-:W-:-:S05]  /*2c9e0*/  UIMAD.WIDE UR10, UR4, 0x80, UR10 ;  /* 0x00000080040a78a5 */ /* 0x000fca000f8e020a */
[----:B------:R-:W-:Y:S07]  /*2c9f0*/  @!P0 BRA `(.L_x_242) ;  /* 0x0000000000c08947 */ /* 0x000fee0003800000 */
[----:B------:R-:W-:Y:S01]  /*2ca00*/  ULDC.64 UR4, c[0x0][0x808] ;  /* 0x0002020000047ab9 */ /* 0x000fe20000000a00 */
[----:B------:R-:W-:Y:S01]  /*2ca10*/  ULDC.64 UR6, c[0x0][0x810] ;  /* 0x0002040000067ab9 */ /* 0x000fe20000000a00 */
[----:B------:R-:W-:Y:S02]  /*2ca20*/  ISETP.NE.U32.AND P0, PT, RZ, UR4, PT ;  /* 0x00000004ff007c0c */ /* 0x000fe4000bf05070 */
[----:B------:R-:W-:Y:S02]  /*2ca30*/  ISETP.NE.U32.AND P1, PT, RZ, UR6, PT ;  /* 0x00000006ff007c0c */ /* 0x000fe4000bf25070 */
[----:B------:R-:W-:Y:S02]  /*2ca40*/  ISETP.NE.AND.EX P0, PT, RZ, UR5, PT, P0 ;  /* 0x00000005ff007c0c */ /* 0x000fe4000bf05300 */
[----:B------:R-:W-:-:S11]  /*2ca50*/  ISETP.NE.AND.EX P1, PT, RZ, UR7, PT, P1 ;  /* 0x00000007ff007c0c */ /* 0x000fd6000bf25310 */
[----:B------:R-:W-:Y:S05]  /*2ca60*/  @!P0 BRA `(.L_x_243) ;  /* 0x0000000000188947 */ /* 0x000fea0003800000 */
[----:B------:R-:W1:Y:S02]  /*2ca70*/  LDC.64 R2, c[0x0][0x808] ;  /* 0x00020200ff027b82 */ /* 0x000e640000000a00 */
[----:B-1---5:R-:W-:-:S06]  /*2ca80*/  IMAD.WIDE R2, R18, 0x8, R2 ;  /* 0x0000000812027825 */ /* 0x022fcc00078e0202 */
[----:B------:R-:W2:Y:S01]  /*2ca90*/  LDG.E.64 R2, desc[UR38][R2.64] ;  /* 0x0000002602027981 */ /* 0x000ea2000c1e1b00 */
[----:B------:R-:W-:Y:S02]  /*2caa0*/  UMOV UR4, 0x400 ;  /* 0x0000040000047882 */ /* 0x000fe40000000000 */
[----:B------:R-:W-:-:S09]  /*2cab0*/  ULEA UR4, UR58, UR4, 0x18 ;  /* 0x000000043a047291 */ /* 0x000fd2000f8ec03f */
[----:B--2---:R1:W-:Y:S03]  /*2cac0*/  STS.64 [UR4+0x34700], R2 ;  /* 0x03470002ff007988 */ /* 0x0043e60008000a04 */
.L_x_243:
[----:B------:R-:W-:Y:S05]  /*2cad0*/  @!P1 BRA `(.L_x_242) ;  /* 0x0000000000889947 */ /* 0x000fea0003800000 */
[----:B-1----:R-:W1:Y:S02]  /*2cae0*/  LDC.64 R2, c[0x0][0x810] ;  /* 0x00020400ff027b82 */ /* 0x002e640000000a00 */
[----:B-1---5:R-:W-:-:S06]  /*2caf0*/  IMAD.WIDE R2, R18, 0x8, R2 ;  /* 0x0000000812027825 */ /* 0x022fcc00078e0202 */
[----:B------:R-:W2:Y:S01]  /*2cb00*/  LDG.E.64 R2, desc[UR38][R2.64] ;  /* 0x0000002602027981 */ /* 0x000ea2000c1e1b00 */
[----:B------:R-:W-:Y:S01]  /*2cb10*/  UMOV UR4, 0x400 ;  /* 0x0000040000047882 */ /* 0x000fe20000000000 */
[----:B---3--:R-:W-:Y:S01]  /*2cb20*/  IADD3 R4, R13, -0x1, RZ ;  /* 0xffffffff0d047810 */ /* 0x008fe20007ffe0ff */
[----:B------:R-:W-:-:S04]  /*2cb30*/  ULEA UR4, UR58, UR4, 0x18 ;  /* 0x000000043a047291 */ /* 0x000fc8000f8ec03f */
[----:B------:R-:W-:-:S05]  /*2cb40*/  UIADD3 UR5, UR4, 0x34700, URZ ;  /* 0x0003470004057890 */ /* 0x000fca000fffe03f */
[----:B------:R-:W1:Y:S01]  /*2cb50*/  LDS R0, [UR4+0x3471c] ;  /* 0x03471c04ff007984 */ /* 0x000e620008000800 */
[----:B------:R-:W-:-:S03]  /*2cb60*/  MOV R8, UR5 ;  /* 0x0000000500087c02 */ /* 0x000fc60008000f00 */
[----:B------:R-:W-:Y:S01]  /*2cb70*/  STS [UR4+0x34730], RZ ;  /* 0x034730ffff007988 */ /* 0x000fe20008000804 */
[----:B------:R-:W-:-:S05]  /*2cb80*/  SHF.R.U64 R8, R8, 0x4, RZ ;  /* 0x0000000408087819 */ /* 0x000fca00000012ff */
[----:B------:R-:W-:Y:S04]  /*2cb90*/  STS [UR4+0x34710], R8 ;  /* 0x03471008ff007988 */ /* 0x000fe80008000804 */
[----:B------:R-:W-:Y:S01]  /*2cba0*/  STS [UR4+0x34714], R8 ;  /* 0x03471408ff007988 */ /* 0x000fe20008000804 */
[C---:B--2---:R-:W-:Y:S02]  /*2cbb0*/  SHF.L.U64.HI R11, R2.reuse, 0x1, R3 ;  /* 0x00000001020b7819 */ /* 0x044fe40000010203 */
[----:B------:R-:W-:Y:S02]  /*2cbc0*/  SHF.L.U32 R2, R2, 0x1, RZ ;  /* 0x0000000102027819 */ /* 0x000fe400000006ff */
[----:B------:R-:W-:Y:S02]  /*2cbd0*/  LOP3.LUT R11, R11, 0x1fffffff, RZ, 0xc0, !PT ;  /* 0x1fffffff0b0b7812 */ /* 0x000fe400078ec0ff */
[----:B------:R-:W-:-:S02]  /*2cbe0*/  LOP3.LUT R2, R2, 0xfffffffe, RZ, 0xc0, !PT ;  /* 0xfffffffe02027812 */ /* 0x000fc400078ec0ff */
[--C-:B------:R-:W-:Y:S02]  /*2cbf0*/  SHF.R.U32.HI R5, RZ, 0x4, R11.reuse ;  /* 0x00000004ff057819 */ /* 0x100fe4000001160b */
[----:B------:R-:W-:Y:S02]  /*2cc00*/  SHF.R.U64 R2, R2, 0x4, R11 ;  /* 0x0000000402027819 */ /* 0x000fe4000000120b */
[----:B-1----:R-:W-:Y:S01]  /*2cc10*/  LOP3.LUT R0, R0, 0xf, R5, 0xb8, !PT ;  /* 0x0000000f00007812 */ /* 0x002fe200078eb805 */
[----:B------:R-:W-:Y:S02]  /*2cc20*/  VIADD R5, R19, 0xffffffff ;  /* 0xffffffff13057836 */ /* 0x000fe40000000000 */
[----:B------:R-:W-:Y:S04]  /*2cc30*/  STS [UR4+0x3470c], R2 ;  /* 0x03470c02ff007988 */ /* 0x000fe80008000804 */
[----:B------:R-:W-:Y:S04]  /*2cc40*/  STS [UR4+0x3471c], R0 ;  /* 0x03471c00ff007988 */ /* 0x000fe80008000804 */
[----:B------:R-:W1:Y:S02]  /*2cc50*/  LDS R6, [UR4+0x3471c] ;  /* 0x03471c04ff067984 */ /* 0x000e640008000800 */
[----:B-1----:R-:W-:-:S05]  /*2cc60*/  LOP3.LUT R6, R6, 0xf0, RZ, 0xb8, !PT ;  /* 0x000000f006067812 */ /* 0x002fca00078eb8ff */
[----:B------:R1:W-:Y:S04]  /*2cc70*/  STS [UR4+0x3471c], R6 ;  /* 0x03471c06ff007988 */ /* 0x0003e80008000804 */
[----:B------:R-:W2:Y:S01]  /*2cc80*/  LDS R9, [UR4+0x3471c] ;  /* 0x03471c04ff097984 */ /* 0x000ea20008000800 */
[----:B-1----:R-:W-:-:S05]  /*2cc90*/  CS2R R6, SRZ ;  /* 0x0000000000067805 */ /* 0x002fca000001ff00 */
[----:B------:R-:W-:Y:S01]  /*2cca0*/  STS.128 [UR4+0x34720], R4 ;  /* 0x03472004ff007988 */ /* 0x000fe20008000c04 */
[----:B--2---:R-:W-:-:S05]  /*2ccb0*/  LOP3.LUT R9, R9, 0xf00, RZ, 0xb8, !PT ;  /* 0x00000f0009097812 */ /* 0x004fca00078eb8ff */
[----:B------:R-:W-:Y:S04]  /*2ccc0*/  STS.64 [UR4+0x34718], R8 ;  /* 0x03471808ff007988 */ /* 0x000fe80008000a04 */
[----:B------:R-:W1:Y:S02]  /*2ccd0*/  LDS R3, [UR4+0x3471c] ;  /* 0x03471c04ff037984 */ /* 0x000e640008000800 */
[----:B-1----:R-:W-:-:S05]  /*2cce0*/  LOP3.LUT R0, R3, 0xf000, RZ, 0xb8, !PT ;  /* 0x0000f00003007812 */ /* 0x002fca00078eb8ff */
[----:B------:R2:W-:Y:S02]  /*2ccf0*/  STS [UR4+0x3471c], R0 ;  /* 0x03471c00ff007988 */ /* 0x0005e40008000804 */
.L_x_242:
[----:B------:R-:W-:Y:S05]  /*2cd00*/  BSYNC B0 ;  /* 0x0000000000007941 */ /* 0x000fea0003800000 */
.L_x_241:
[----:B--2---:R-:W2:Y:S01]  /*2cd10*/  S2R R0, SR_LANEID ;  /* 0x0000000000007919 */ /* 0x004ea20000000000 */
[----:B------:R-:W-:Y:S01]  /*2cd20*/  ELECT P0, URZ, PT ;  /* 0x00000000003f782f */ /* 0x000fe20003800000 */
[----:B------:R-:W-:Y:S01]  /*2cd30*/  NOP ;  /* 0x0000000000007918 */ /* 0x000fe20000000000 */
[----:B------:R-:W-:Y:S11]  /*2cd40*/  BSSY B0, `(.L_x_244) ;  /* 0x0000004000007945 */ /* 0x000ff60003800000 */
[----:B------:R-:W-:Y:S05]  /*2cd50*/  @!P0 BRA `(.L_x_245) ;  /* 0x0000000000088947 */ /* 0x000fea0003800000 */
[----:B------:R0:W-:Y:S01]  /*2cd60*/  UTMACMDFLUSH ;  /* 0x00000000000079b7 */ /* 0x0001e20000000000 */
[----:B------:R-:W-:-:S04]  /*2cd70*/  DEPBAR.LE SB0, 0x0 ;  /* 0x000080000000791a */ /* 0x000fc80000000000 */
.L_x_245:
[----:B------:R-:W-:Y:S05]  /*2cd80*/  BSYNC B0 ;  /* 0x0000000000007941 */ /* 0x000fea0003800000 */
.L_x_244:
[----:B------:R-:W-:Y:S01]  /*2cd90*/  UMOV UR4, 0x400 ;  /* 0x0000040000047882 */ /* 0x000fe20000000000 */
[----:B--23--:R-:W-:Y:S01]  /*2cda0*/  SHF.L.U32 R4, R0, 0x2, RZ ;  /* 0x0000000200047819 */ /* 0x00cfe200000006ff */
[----:B------:R-:W-:-:S03]  /*2cdb0*/  ULEA UR4, UR58, UR4, 0x18 ;  /* 0x000000043a047291 */ /* 0x000fc6000f8ec03f */
[----:B-1----:R-:W-:Y:S01]  /*2cdc0*/  IADD3 R2, P0, R4, UR10, RZ ;  /* 0x0000000a04027c10 */ /* 0x002fe2000ff1e0ff */
[----:B------:R-:W-:Y:S01]  /*2cdd0*/  UIADD3 UR5, UR4, 0x34700, URZ ;  /* 0x0003470004057890 */ /* 0x000fe2000fffe03f */
[----:B------:R-:W-:Y:S02]  /*2cde0*/  MOV R0, RZ ;  /* 0x000000ff00007202 */ /* 0x000fe40000000f00 */
[----:B------:R-:W-:-:S06]  /*2cdf0*/  IADD3.X R3, RZ, UR11, RZ, P0, !PT ;  /* 0x0000000bff037c10 */ /* 0x000fcc00087fe4ff */
[----:B------:R-:W1:Y:S01]  /*2ce00*/  LDS R5, [R4+UR5] ;  /* 0x0000000504057984 */ /* 0x000e620008000800 */
[----:B------:R-:W-:-:S03]  /*2ce10*/  SHF.L.U32 R0, R0, 0x1f, RZ ;  /* 0x0000001f00007819 */ /* 0x000fc600000006ff */
[----:B-1----:R1:W2:Y:S02]  /*2ce20*/  ATOMG.E.EXCH.STRONG.GPU PT, RZ, [R2], R5 ;  /* 0x0000000502ff73a8 */ /* 0x0022a400041ee100 */
[----:B--2---:R-:W2:Y:S01]  /*2ce30*/  SYNCS.PHASECHK.TRANS64.TRYWAIT P0, [UR4+0x344f8], R0 ;  /* 0x0344f800ff0075a7 */ /* 0x004ea20008000144 */
[----:B------:R-:W-:Y:S02]  /*2ce40*/  ULOP3.LUT UR36, UR59, 0x1, URZ, 0xfc, !UPT ;  /* 0x000000013b247892 */ /* 0x000fe4000f8efc3f */
[----:B------:R-:W-:Y:S01]  /*2ce50*/  ULOP3.LUT UR37, UR61, 0x2, URZ, 0xfc, !UPT ;  /* 0x000000023d257892 */ /* 0x000fe2000f8efc3f */
[----:B-12---:R-:W-:Y:S11]  /*2ce60*/  @!P0 BRA `(.L_x_246) ;  /* 0x0000008000288947 */ /* 0x006ff60003800000 */
.L_x_572:
[----:B------:R-:W-:Y:S01]  /*2ce70*/  IMAD.MOV.U32 R2, RZ, RZ, 0x1 ;  /* 0x00000001ff027424 */ /* 0x000fe200078e00ff */
[----:B-1----:R-:W-:Y:S01]  /*2ce80*/  MOV R0, RZ ;  /* 0x000000ff00007202 */ /* 0x002fe20000000f00 */
[----:B------:R-:W-:Y:S01]  /*2ce90*/  ULDC UR41, c[0x0][0x598] ;  /* 0x0001660000297ab9 */ /* 0x000fe20000000800 */
[----:B------:R-:W-:Y:S01]  /*2cea0*/  ULDC UR42, c[0x0][0x580] ;  /* 0x00016000002a7ab9 */ /* 0x000fe20000000800 */
[----:B------:R-:W-:Y:S01]  /*2ceb0*/  ULDC.64 UR34, c[0x0][0x590] ;  /* 0x0001640000227ab9 */ /* 0x000fe20000000a00 */
[----:B------:R-:W-:-:S05]  /*2cec0*/  ULDC.64 UR32, c[0x0][0x588] ;  /* 0x0001620000207ab9 */ /* 0x000fca0000000a00 */
.L_x_451:
[----:B------:R-:W-:-:S06]  /*2ced0*/  UISETP.NE.AND UP0, UPT, UR36, 0x3, UPT ;  /* 0x000000032400788c */ /* 0x000fcc000bf05270 */
[----:B------:R-:W-:-:S13]  /*2cee0*/  PLOP3.LUT P1, PT, PT, PT, UP0, 0x80, 0x0 ;  /* 0x000000000000781c */ /* 0x000fda0003f2f008 */
[----:B-----5:R-:W-:Y:S05]  /*2cef0*/  @!P1 BRA `(.L_x_247) ;  /* 0x0000000000049947 */ /* 0x020fea0003800000 */
[----:B------:R-:W-:Y:S01]  /*2cf00*/  BPT.TRAP 0x1 ;  /* 0x000000040000795c */ /* 0x000fe20000300000 */
.L_x_247:
[----:B------:R-:W-:Y:S02]  /*2cf10*/  R2UR UR6, R22 ;  /* 0x00000000160672ca */ /* 0x000fe400000e0000 */
[----:B------:R-:W-:Y:S02]  /*2cf20*/  SHF.L.U32 R3, R0, 0x1f, RZ ;  /* 0x0000001f00037819 */ /* 0x000fe400000006ff */
[----:B------:R-:W-:-:S09]  /*2cf30*/  LEA R4, R22, UR4, 0x4 ;  /* 0x0000000416047c11 */ /* 0x000fd2000f8e20ff */
[----:B------:R-:W-:-:S09]  /*2cf40*/  ULEA UR6, UR6, UR4, 0x3 ;  /* 0x0000000406067291 */ /* 0x000fd2000f8e183f */
[----:B------:R-:W1:Y:S02]  /*2cf50*/  SYNCS.PHASECHK.TRANS64.TRYWAIT P0, [UR6+0x34400], R3 ;  /* 0x03440003ff0075a7 */ /* 0x000e640008000146 */
[----:B-1----:R-:W-:Y:S05]  /*2cf60*/  @!P0 BRA `(.L_x_248) ;  /* 0x0000008000008947 */ /* 0x002fea0003800000 */
.L_x_573:
[----:B-1----:R-:W1:Y:S01]  /*2cf70*/  LDS.128 R4, [R4+0x34520] ;  /* 0x0345200004047984 */ /* 0x002e620000000c00 */
[----:B------:R-:W-:Y:S01]  /*2cf80*/  @!PT LDS RZ, [RZ] ;  /* 0x00000000fffff984 */ /* 0x000fe20000000800 */
[----:B------:R-:W-:Y:S01]  /*2cf90*/  @!PT LDS RZ, [RZ] ;  /* 0x00000000fffff984 */ /* 0x000fe20000000800 */
[----:B------:R-:W-:Y:S01]  /*2cfa0*/  @!PT LDS RZ, [RZ] ;  /* 0x00000000fffff984 */ /* 0x000fe20000000800 */
[----:B------:R-:W-:Y:S01]  /*2cfb0*/  @!PT LDS RZ, [RZ] ;  /* 0x00000000fffff984 */ /* 0x000fe20000000800 */
[----:B------:R2:W-:Y:S06]  /*2cfc0*/  MEMBAR.ALL.CTA ;  /* 0x0000000000007992 */ /* 0x0005ec0000008000 */
[----:B--2---:R-:W2:Y:S01]  /*2cfd0*/  FENCE.VIEW.ASYNC.S ;  /* 0x00000000000073c6 */ /* 0x004ea20000000000 */
[----:B------:R-:W-:Y:S05]  /*2cfe0*/  @!P1 BRA `(.L_x_249) ;  /* 0x0000000000049947 */ /* 0x000fea0003800000 */
[----:B------:R-:W-:Y:S01]  /*2cff0*/  BPT.TRAP 0x1 ;  /* 0x000000040000795c */ /* 0x000fe20000300000 */
.L_x_249:
[----:B------:R-:W-:Y:S01]  /*2d000*/  UIADD3 UR6, UR6, 0x34440, URZ ;  /* 0x0003444006067890 */ /* 0x000fe2000fffe03f */
[----:B-----5:R-:W-:Y:S02]  /*2d010*/  R2UR UR14, R16 ;  /* 0x00000000100e72ca */ /* 0x020fe400000e0000 */
[----:B------:R-:W-:Y:S01]  /*2d020*/  R2UR UR15, R17 ;  /* 0x00000000110f72ca */ /* 0x000fe200000e0000 */
[----:B------:R-:W-:Y:S01]  /*2d030*/  UPRMT UR6, UR58, 0x654, UR6 ;  /* 0x000006543a067896 */ /* 0x000fe20008000006 */
[----:B------:R-:W-:Y:S02]  /*2d040*/  LOP3.LUT P1, RZ, R2, 0xff, RZ, 0xc0, !PT ;  /* 0x000000ff02ff7812 */ /* 0x000fe4000782c0ff */
[----:B------:R-:W-:-:S04]  /*2d050*/  ISETP.NE.U32.AND P0, PT, RZ, UR34, PT ;  /* 0x00000022ff007c0c */ /* 0x000fc8000bf05070 */
[----:B------:R-:W-:Y:S02]  /*2d060*/  ISETP.NE.AND.EX P0, PT, RZ, UR35, PT, P0 ;  /* 0x00000023ff007c0c */ /* 0x000fe4000bf05300 */
[----:B--2---:R-:W-:Y:S01]  /*2d070*/  SYNCS.ARRIVE.TRANS64.RED.A1T0 RZ, [UR6], RZ ;  /* 0x000000ffffff79a7 */ /* 0x004fe20008100406 */
[----:B------:R-:W-:Y:S02]  /*2d080*/  USHF.L.U32 UR14, UR14, 0x8, URZ ;  /* 0x000000080e0e7899 */ /* 0x000fe4000800063f */
[----:B------:R-:W-:Y:S02]  /*2d090*/  USHF.L.U32 UR15, UR15, 0x8, URZ ;  /* 0x000000080f0f7899 */ /* 0x000fe4000800063f */
[----:B------:R-:W-:Y:S10]  /*2d0a0*/  @!P1 BRA `(.L_x_250) ;  /* 0x00000000000c9947 */ /* 0x000ff40003800000 */
[----:B------:R-:W-:-:S04]  /*2d0b0*/  DEPBAR {5,4,3,2,1,0} ;  /* 0x0000003f0000791a */ /* 0x000fc80000000000 */
[----:B------:R2:W-:Y:S02]  /*2d0c0*/  UTMACCTL.IV [UR10] ;  /* 0x000000000a0079b9 */ /* 0x0005e40008000000 */
[----:B--2---:R-:W-:Y:S01]  /*2d0d0*/  NOP ;  /* 0x0000000000007918 */ /* 0x004fe20000000000 */
.L_x_250:
[----:B------:R-:W-:Y:S05]  /*2d0e0*/  @!P0 BRA `(.L_x_251) ;  /* 0x0000000000188947 */ /* 0x000fea0003800000 */
[----:B------:R-:W2:Y:S02]  /*2d0f0*/  LDC.64 R2, c[0x0][0x590] ;  /* 0x00016400ff027b82 */ /* 0x000ea40000000a00 */
[----:B--2---:R-:W-:-:S06]  /*2d100*/  IMAD.WIDE R2, R18, 0x8, R2 ;  /* 0x0000000812027825 */ /* 0x004fcc00078e0202 */
[----:B------:R-:W2:Y:S04]  /*2d110*/  LDG.E.64 R2, desc[UR38][R2.64] ;  /* 0x0000002602027981 */ /* 0x000ea8000c1e1b00 */
[----:B--2---:R-:W2:Y:S02]  /*2d120*/  LD.E R8, desc[UR38][R2.64] ;  /* 0x0000002602087980 */ /* 0x004ea4000c101900 */
[----:B--2---:R-:W-:Y:S01]  /*2d130*/  FSETP.NEU.AND P0, PT, R8, RZ, PT ;  /* 0x000000ff0800720b */ /* 0x004fe20003f0d000 */
[----:B------:R-:W-:-:S12]  /*2d140*/  BRA `(.L_x_252) ;  /* 0x0000000000247947 */ /* 0x000fd80003800000 */
.L_x_251:
[----:B------:R-:W-:Y:S02]  /*2d150*/  ISETP.NE.U32.AND P1, PT, RZ, UR32, PT ;  /* 0x00000020ff007c0c */ /* 0x000fe4000bf25070 */
[----:B------:R-:W-:Y:S02]  /*2d160*/  FSETP.NEU.AND P0, PT, RZ, UR42, PT ;  /* 0x0000002aff007c0b */ /* 0x000fe4000bf0d000 */
[----:B------:R-:W-:-:S13]  /*2d170*/  ISETP.NE.AND.EX P1, PT, RZ, UR33, PT, P1 ;  /* 0x00000021ff007c0c */ /* 0x000fda000bf25310 */
[----:B------:R-:W-:Y:S05]  /*2d180*/  @!P1 BRA `(.L_x_252) ;  /* 0x0000000000149947 */ /* 0x000fea0003800000 */
[----:B------:R-:W2:Y:S01]  /*2d190*/  LDC.64 R2, c[0x0][0x588] ;  /* 0x00016200ff027b82 */ /* 0x000ea20000000a00 */
[----:B------:R-:W-:-:S04]  /*2d1a0*/  IMAD R9, R18, UR41, RZ ;  /* 0x0000002912097c24 */ /* 0x000fc8000f8e02ff */
[----:B--2---:R-:W-:-:S06]  /*2d1b0*/  IMAD.WIDE R2, R9, 0x4, R2 ;  /* 0x0000000409027825 */ /* 0x004fcc00078e0202 */
[----:B------:R-:W2:Y:S02]  /*2d1c0*/  LDG.E R2, desc[UR38][R2.64] ;  /* 0x0000002602027981 */ /* 0x000ea4000c1e1900 */
[----:B--2---:R-:W-:-:S13]  /*2d1d0*/  FSETP.NEU.AND P0, PT, R2, RZ, PT ;  /* 0x000000ff0200720b */ /* 0x004fda0003f0d000 */
.L_x_252:
[----:B------:R-:W-:Y:S01]  /*2d1e0*/  UISETP.NE.AND UP0, UPT, UR37, 0x3, UPT ;  /* 0x000000032500788c */ /* 0x000fe2000bf05270 */
[----:B------:R-:W-:-:S05]  /*2d1f0*/  ELECT P1, URZ, PT ;  /* 0x00000000003f782f */ /* 0x000fca0003820000 */
[----:B------:R-:W-:Y:S02]  /*2d200*/  PLOP3.LUT P2, PT, PT, PT, UP0, 0x80, 0x0 ;  /* 0x000000000000781c */ /* 0x000fe40003f4f008 */
[----:B------:R-:W-:-:S11]  /*2d210*/  PLOP3.LUT P0, PT, P0, P1, PT, 0x2a, 0x0 ;  /* 0x000000000000781c */ /* 0x000fd60000702572 */
[----:B------:R-:W-:Y:S05]  /*2d220*/  @!P2 BRA `(.L_x_253) ;  /* 0x000000000004a947 */ /* 0x000fea0003800000 */
[----:B------:R-:W-:Y:S01]  /*2d230*/  BPT.TRAP 0x1 ;  /* 0x000000040000795c */ /* 0x000fe20000300000 */
.L_x_253:
[----:B------:R-:W-:-:S04]  /*2d240*/  MOV R8, 0x1 ;  /* 0x0000000100087802 */ /* 0x000fc80000000f00 */
[----:B------:R-:W-:-:S04]  /*2d250*/  SHF.L.U32 R8, R8, 0x1f, RZ ;  /* 0x0000001f08087819 */ /* 0x000fc800000006ff */
[----:B------:R-:W2:Y:S02]  /*2d260*/  SYNCS.PHASECHK.TRANS64.TRYWAIT P1, [UR4+0x344d0], R8 ;  /* 0x0344d008ff0075a7 */ /* 0x000ea40008020144 */
[----:B--2---:R-:W-:Y:S05]  /*2d270*/  @!P1 BRA `(.L_x_254) ;  /* 0x0000007c00549947 */ /* 0x004fea0003800000 */
.L_x_574:
[----:B------:R-:W-:Y:S04]  /*2d280*/  BSSY B0, `(.L_x_255) ;  /* 0x000000b000007945 */ /* 0x000fe80003800000 */
[----:B------:R-:W-:Y:S05]  /*2d290*/  @P0 BRA `(.L_x_256) ;  /* 0x0000000000240947 */ /* 0x000fea0003800000 */
[----:B------:R-:W-:Y:S02]  /*2d2a0*/  UIADD3 UR12, UR4, 0x30000, URZ ;  /* 0x00030000040c7890 */ /* 0x000fe4000fffe03f */
[----:B------:R-:W-:Y:S01]  /*2d2b0*/  UIADD3 UR13, UR4, 0x344b0, URZ ;  /* 0x000344b0040d7890 */ /* 0x000fe2000fffe03f */
[----:B------:R-:W-:Y:S01]  /*2d2c0*/  UMOV UR6, 0x0 ;  /* 0x0000000000067882 */ /* 0x000fe20000000000 */
[----:B------:R-:W-:-:S07]  /*2d2d0*/  UMOV UR7, 0x10000000 ;  /* 0x1000000000077882 */ /* 0x000fce0000000000 */
[----:B------:R3:W-:Y:S02]  /*2d2e0*/  UTMALDG.2D [UR12], [UR10], desc[UR6] ;  /* 0x0000060c0a0075b4 */ /* 0x0007e40008009000 */
[----:B---3--:R-:W-:Y:S05]  /*2d2f0*/  @!P2 BRA `(.L_x_257) ;  /* 0x000000000004a947 */ /* 0x008fea0003800000 */
[----:B------:R-:W-:Y:S01]  /*2d300*/  BPT.TRAP 0x1 ;  /* 0x000000040000795c */ /* 0x000fe20000300000 */
.L_x_257:
[----:B------:R-:W3:Y:S02]  /*2d310*/  LDC R2, c[0x0][0x828] ;  /* 0x00020a00ff027b82 */ /* 0x000ee40000000800 */
[----:B---3--:R3:W-:Y:S02]  /*2d320*/  SYNCS.ARRIVE.TRANS64.RED.A0TR RZ, [UR4+0x344b0], R2 ;  /* 0x0344b002ffff79a7 */ /* 0x0087e40008300404 */
.L_x_256:
[----:B------:R-:W-:Y:S05]  /*2d330*/  BSYNC B0 ;  /* 0x0000000000007941 */ /* 0x000fea0003800000 */
.L_x_255:
[----:B------:R-:W-:Y:S05]  /*2d340*/  @!P2 BRA `(.L_x_258) ;  /* 0x000000000004a947 */ /* 0x000fea0003800000 */
[----:B------:R-:W-:Y:S01]  /*2d350*/  BPT.TRAP 0x1 ;  /* 0x000000040000795c */ /* 0x000fe20000300000 */
.L_x_258:
[----:B------:R-:W-:-:S04]  /*2d360*/  UIADD3 UR29, UR4, 0x344b0, URZ ;  /* 0x000344b0041d7890 */ /* 0x000fc8000fffe03f */
[----:B------:R-:W-:-:S09]  /*2d370*/  UPRMT UR6, UR58, 0x654, UR29 ;  /* 0x000006543a067896 */ /* 0x000fd2000800001d */
[----:B------:R-:W-:Y:S01]  /*2d380*/  SYNCS.ARRIVE.TRANS64.RED.A1T0 RZ, [UR6], RZ ;  /* 0x000000ffffff79a7 */ /* 0x000fe20008100406 */
[----:B------:R-:W-:Y:S05]  /*2d390*/  @!P2 BRA `(.L_x_259) ;  /* 0x000000000004a947 */ /* 0x000fea0003800000 */
[----:B------:R-:W-:Y:S01]  /*2d3a0*/  BPT.TRAP 0x1 ;  /* 0x000000040000795c */ /* 0x000fe20000300000 */
.L_x_259:
[----:B------:R-:W4:Y:S02]  /*2d3b0*/  SYNCS.PHASECHK.TRANS64.TRYWAIT P1, [UR4+0x344d8], R8 ;  /* 0x0344d808ff0075a7 */ /* 0x000f240008020144 */
[----:B----4-:R-:W-:Y:S05]  /*2d3c0*/  @!P1 BRA `(.L_x_260) ;  /* 0x0000007c00189947 */ /* 0x010fea0003800000 */
.L_x_575:
[----:B------:R-:W-:Y:S04]  /*2d3d0*/  BSSY B0, `(.L_x_261) ;  /* 0x000000d000007945 */ /* 0x000fe80003800000 */
[----:B------:R-:W-:Y:S05]  /*2d3e0*/  @P0 BRA `(.L_x_262) ;  /* 0x00000000002c0947 */ /* 0x000fea0003800000 */
[----:B------:R-:W-:Y:S02]  /*2d3f0*/  UIADD3 UR18, UR14, 0x40, URZ ;  /* 0x000000400e127890 */ /* 0x000fe4000fffe03f */
[----:B------:R-:W-:Y:S02]  /*2d400*/  UIADD3 UR16, UR4, 0x31000, URZ ;  /* 0x0003100004107890 */ /* 0x000fe4000fffe03f */
[----:B------:R-:W-:Y:S01]  /*2d410*/  UIADD3 UR17, UR4, 0x344b8, URZ ;  /* 0x000344b804117890 */ /* 0x000fe2000fffe03f */
[----:B------:R-:W-:Y:S01]  /*2d420*/  UMOV UR8, 0x0 ;  /* 0x0000000000087882 */ /* 0x000fe20000000000 */
[----:B------:R-:W-:Y:S01]  /*2d430*/  UMOV UR9, 0x10000000 ;  /* 0x1000000000097882 */ /* 0x000fe20000000000 */
[----:B------:R-:W-:-:S06]  /*2d440*/  UMOV UR19, UR15 ;  /* 0x0000000f00137c82 */ /* 0x000fcc0008000000 */
[----:B------:R4:W-:Y:S02]  /*2d450*/  UTMALDG.2D [UR16], [UR10], desc[UR8] ;  /* 0x000008100a0075b4 */ /* 0x0009e40008009000 */
[----:B----4-:R-:W-:Y:S05]  /*2d460*/  @!P2 BRA `(.L_x_263) ;  /* 0x000000000004a947 */ /* 0x010fea0003800000 */
[----:B------:R-:W-:Y:S01]  /*2d470*/  BPT.TRAP 0x1 ;  /* 0x000000040000795c */ /* 0x000fe20000300000 */
.L_x_263:
[----:B---3--:R-:W3:Y:S02]  /*2d480*/  LDC R2, c[0x0][0x828] ;  /* 0x00020a00ff027b82 */ /* 0x008ee40000000800 */
[----:B---3--:R4:W-:Y:S02]  /*2d490*/  SYNCS.ARRIVE.TRANS64.RED.A0TR RZ, [UR4+0x344b8], R2 ;  /* 0x0344b802ffff79a7 */ /* 0x0089e40008300404 */
.L_x_262:
[----:B------:R-:W-:Y:S05]  /*2d4a0*/  BSYNC B0 ;  /* 0x0000000000007941 */ /* 0x000fea0003800000 */
.L_x_261:
[----:B------:R-:W-:Y:S05]  /*2d4b0*/  @!P2 BRA `(.L_x_264) ;  /* 0x000000000004a947 */ /* 0x000fea0003800000 */
[----:B------:R-:W-:Y:S01]  /*2d4c0*/  BPT.TRAP 0x1 ;  /* 0x000000040000795c */ /* 0x000fe20000300000 */
.L_x_264:
[----:B------:R-:W-:-:S04]  /*2d4d0*/  UIADD3 UR17, UR4, 0x344b8, URZ ;  /* 0x000344b804117890 */ /* 0x000fc8000fffe03f */
[----:B------:R-:W-:-:S09]  /*2d4e0*/  UPRMT UR7, UR58, 0x654, UR17 ;  /* 0x000006543a077896 */ /* 0x000fd20008000011 */
[----:B------:R-:W-:Y:S01]  /*2d4f0*/  SYNCS.ARRIVE.TRANS64.RED.A1T0 RZ, [UR7], RZ ;  /* 0x000000ffffff79a7 */ /* 0x000fe20008100407 */
[----:B------:R-:W-:Y:S05]  /*2d500*/  @!P2 BRA `(.L_x_265) ;  /* 0x000000000004a947 */ /* 0x000fea0003800000 */
[----:B------:R-:W-:Y:S01]  /*2d510*/  BPT.TRAP 0x1 ;  /* 0x000000040000795c */ /* 0x000fe20000300000 */
.L_x_265:
[----:B------:R-:W5:Y:S02]  /*2d520*/  SYNCS.PHASECHK.TRANS64.TRYWAIT P1, [UR4+0x344e0], R8 ;  /* 0x0344e008ff0075a7 */ /* 0x000f640008020144 */
[----:B-----5:R-:W-:Y:S05]  /*2d530*/  @!P1 BRA `(.L_x_266) ;  /* 0x0000007800d49947 */ /* 0x020fea0003800000 */
.L_x_576:
        /* <DEDUP_REMOVED lines=9> */
[----:B-1----:R-:W-:Y:S05]  /*2d5d0*/  @!P2 BRA `(.L_x_269) ;  /* 0x000000000004a947 */ /* 0x002fea0003800000 */
[----:B------:R-:W-:Y:S01]  /*2d5e0*/  BPT.TRAP 0x1 ;  /* 0x000000040000795c */ /* 0x000fe20000300000 */
.L_x_269:
[----:B---34-:R-:W1:Y:S02]  /*2d5f0*/  LDC R2, c[0x0][0x828] ;  /* 0x00020a00ff027b82 */ /* 0x018e640000000800 */
[----:B-1----:R1:W-:Y:S02]  /*2d600*/  SYNCS.ARRIVE.TRANS64.RED.A0TR RZ, [UR4+0x344c0], R2 ;  /* 0x0344c002ffff79a7 */ /* 0x0023e40008300404 */
.L_x_268:
[----:B------:R-:W-:Y:S05]  /*2d610*/  BSYNC B0 ;  /* 0x0000000000007941 */ /* 0x000fea0003800000 */
.L_x_267:
[----:B------:R-:W-:Y:S05]  /*2d620*/  @!P2 BRA `(.L_x_270) ;  /* 0x000000000004a947 */ /* 0x000fea0003800000 */
[----:B------:R-:W-:Y:S01]  /*2d630*/  BPT.TRAP 0x1 ;  /* 0x000000040000795c */ /* 0x000fe20000300000 */
.L_x_270:
[----:B------:R-:W-:-:S04]  /*2d640*/  UIADD3 UR21, UR4, 0x344c0, URZ ;  /* 0x000344c004157890 */ /* 0x000fc8000fffe03f */
[----:B------:R-:W-:-:S09]  /*2d650*/  UPRMT UR8, UR58, 0x654, UR21 ;  /* 0x000006543a087896 */ /* 0x000fd20008000015 */
[----:B------:R-:W-:Y:S01]  /*2d660*/  SYNCS.ARRIVE.TRANS64.RED.A1T0 RZ, [UR8], RZ ;  /* 0x000000ffffff79a7 */ /* 0x000fe20008100408 */
[----:B------:R-:W-:Y:S05]  /*2d670*/  @!P2 BRA `(.L_x_271) ;  /* 0x000000000004a947 */ /* 0x000fea0003800000 */
[----:B------:R-:W-:Y:S01]  /*2d680*/  BPT.TRAP 0x1 ;  /* 0x000000040000795c */ /* 0x000fe20000300000 */
.L_x_271:
[----:B------:R-:W5:Y:S02]  /*2d690*/  SYNCS.PHASECHK.TRANS64.TRYWAIT P1, [UR4+0x344e8], R8 ;  /* 0x0344e808ff0075a7 */ /* 0x000f640008020144 */
[----:B-----5:R-:W-:Y:S05]  /*2d6a0*/  @!P1 BRA `(.L_x_272) ;  /* 0x0000007800909947 */ /* 0x020fea0003800000 */
.L_x_577:
        /* <DEDUP_REMOVED lines=11> */
.L_x_275:
[----:B---34-:R-:W1:Y:S02]  /*2d760*/  LDC R2, c[0x0][0x828] ;  /* 0x00020a00ff027b82 */ /* 0x018e640000000800 */
[----:B-1----:R1:W-:Y:S02]  /*2d770*/  SYNCS.ARRIVE.TRANS64.RED.A0TR RZ, [UR4+0x344c8], R2 ;  /* 0x0344c802ffff79a7 */ /* 0x0023e40008300404 */
.L_x_274:
[----:B------:R-:W-:Y:S05]  /*2d780*/  BSYNC B0 ;  /* 0x0000000000007941 */ /* 0x000fea0003800000 */
.L_x_273:
[----:B------:R-:W-:Y:S05]  /*2d790*/  @!P2 BRA `(.L_x_276) ;  /* 0x000000000004a947 */ /* 0x000fea0003800000 */
[----:B------:R-:W-:Y:S01]  /*2d7a0*/  BPT.TRAP 0x1 ;  /* 0x000000040000795c */ /* 0x000fe20000300000 */
.L_x_276:
[----:B------:R-:W-:Y:S02]  /*2d7b0*/  UIADD3 UR25, UR4, 0x344c8, URZ ;  /* 0x000344c804197890 */ /* 0x000fe4000fffe03f */
[----:B------:R-:W-:Y:S02]  /*2d7c0*/  UIADD3 UR31, UR15, 0x20, URZ ;  /* 0x000000200f1f7890 */ /* 0x000fe4000fffe03f */
[----:B------:R-:W-:-:S09]  /*2d7d0*/  UPRMT UR9, UR58, 0x654, UR25 ;  /* 0x000006543a097896 */ /* 0x000fd20008000019 */
[----:B------:R-:W-:Y:S01]  /*2d7e0*/  SYNCS.ARRIVE.TRANS64.RED.A1T0 RZ, [UR9], RZ ;  /* 0x000000ffffff79a7 */ /* 0x000fe20008100409 */
[----:B------:R-:W-:Y:S05]  /*2d7f0*/  @!P2 BRA `(.L_x_277) ;  /* 0x000000000004a947 */ /* 0x000fea0003800000 */
[----:B------:R-:W-:Y:S01]  /*2d800*/  BPT.TRAP 0x1 ;  /* 0x000000040000795c */ /* 0x000fe20000300000 */
.L_x_277:
[----:B-1-34-:R-:W-:-:S04]  /*2d810*/  SHF.L.U32 R2, RZ, 0x1f, RZ ;  /* 0x0000001fff027819 */ /* 0x01afc800000006ff */
[----:B------:R-:W1:Y:S02]  /*2d820*/  SYNCS.PHASECHK.TRANS64.TRYWAIT P1, [UR4+0x344d0], R2 ;  /* 0x0344d002ff0075a7 */ /* 0x000e640008020144 */
[----:B-1----:R-:W-:Y:S05]  /*2d830*/  @!P1 BRA `(.L_x_278) ;  /* 0x0000007800449947 */ /* 0x002fea0003800000 */
.L_x_578:
[----:B------:R-:W-:Y:S04]  /*2d840*/  BSSY B0, `(.L_x_279) ;  /* 0x000000b000007945 */ /* 0x000fe80003800000 */
[----:B------:R-:W-:Y:S05]  /*2d850*/  @P0 BRA `(.L_x_280) ;  /* 0x0000000000240947 */ /* 0x000fea0003800000 */
[----:B------:R-:W-:Y:S01]  /*2d860*/  UIADD3 UR28, UR4, 0x30000, URZ ;  /* 0x00030000041c7890 */ /* 0x000fe2000fffe03f */
[----:B------:R-:W-:Y:S01]  /*2d870*/  UMOV UR12, 0x0 ;  /* 0x00000000000c7882 */ /* 0x000fe20000000000 */
[----:B------:R-:W-:Y:S01]  /*2d880*/  UMOV UR13, 0x10000000 ;  /* 0x10000000000d7882 */ /* 0x000fe20000000000 */
[----:B------:R-:W-:-:S06]  /*2d890*/  UMOV UR30, UR14 ;  /* 0x0000000e001e7c82 */ /* 0x000fcc0008000000 */
[----:B------:R3:W-:Y:S02]  /*2d8a0*/  UTMALDG.2D [UR28], [UR10], desc[UR12] ;  /* 0x00000c1c0a0075b4 */ /* 0x0007e40008009000 */
[----:B---3--:R-:W-:Y:S05]  /*2d8b0*/  @!P2 BRA `(.L_x_281) ;  /* 0x000000000004a947 */ /* 0x008fea0003800000 */
[----:B------:R-:W-:Y:S01]  /*2d8c0*/  BPT.TRAP 0x1 ;  /* 0x000000040000795c */ /* 0x000fe20000300000 */
.L_x_281:
[----:B-12---:R-:W1:Y:S02]  /*2d8d0*/  LDC R3, c[0x0][0x828] ;  /* 0x00020a00ff037b82 */ /* 0x006e640000000800 */
[----:B-1----:R3:W-:Y:S02]  /*2d8e0*/  SYNCS.ARRIVE.TRANS64.RED.A0TR RZ, [UR4+0x344b0], R3 ;  /* 0x0344b003ffff79a7 */ /* 0x0027e40008300404 */
.L_x_280:
[----:B------:R-:W-:Y:S05]  /*2d8f0*/  BSYNC B0 ;  /* 0x0000000000007941 */ /* 0x000fea0003800000 */
.L_x_279:
[----:B------:R-:W-:Y:S05]  /*2d900*/  @!P2 BRA `(.L_x_282) ;  /* 0x000000000004a947 */ /* 0x000fea0003800000 */
[----:B------:R-:W-:Y:S01]  /*2d910*/  BPT.TRAP 0x1 ;  /* 0x000000040000795c */ /* 0x000fe20000300000 */
.L_x_282:
[----:B------:R-:W-:Y:S01]  /*2d920*/  SYNCS.ARRIVE.TRANS64.RED.A1T0 RZ, [UR6], RZ ;  /* 0x000000ffffff79a7 */ /* 0x000fe20008100406 */
[----:B------:R-:W-:Y:S05]  /*2d930*/  @!P2 BRA `(.L_x_283) ;  /* 0x000000000004a947 */ /* 0x000fea0003800000 */
[----:B------:R-:W-:Y:S01]  /*2d940*/  BPT.TRAP 0x1 ;  /* 0x000000040000795c */ /* 0x000fe20000300000 */
.L_x_283:
[----:B------:R-:W4:Y:S02]  /*2d950*/  SYNCS.PHASECHK.TRANS64.TRYWAIT P1, [UR4+0x344d8], R2 ;  /* 0x0344d802ff0075a7 */ /* 0x000f240008020144 */
[----:B----4-:R-:W-:Y:S05]  /*2d960*/  @!P1 BRA `(.L_x_284) ;  /* 0x0000007800109947 */ /* 0x010fea0003800000 */
.L_x_579:
[----:B------:R-:W-:Y:S04]  /*2d970*/  BSSY B0, `(.L_x_285) ;  /* 0x000000c000007945 */ /* 0x000fe80003800000 */
[----:B------:R-:W-:Y:S05]  /*2d980*/  @P0 BRA `(.L_x_286) ;  /* 0x0000000000280947 */ /* 0x000fea0003800000 */
        /* <DEDUP_REMOVED lines=8> */
.L_x_287:
[----:B-123--:R-:W1:Y:S02]  /*2da10*/  LDC R3, c[0x0][0x828] ;  /* 0x00020a00ff037b82 */ /* 0x00ee640000000800 */
[----:B-1----:R4:W-:Y:S02]  /*2da20*/  SYNCS.ARRIVE.TRANS64.RED.A0TR RZ, [UR4+0x344b8], R3 ;  /* 0x0344b803ffff79a7 */ /* 0x0029e40008300404 */
.L_x_286:
[----:B------:R-:W-:Y:S05]  /*2da30*/  BSYNC B0 ;  /* 0x0000000000007941 */ /* 0x000fea0003800000 */
.L_x_285:
[----:B------:R-:W-:Y:S05]  /*2da40*/  @!P2 BRA `(.L_x_288) ;  /* 0x000000000004a947 */ /* 0x000fea0003800000 */
[----:B------:R-:W-:Y:S01]  /*2da50*/  BPT.TRAP 0x1 ;  /* 0x000000040000795c */ /* 0x000fe20000300000 */
.L_x_288:
[----:B------:R-:W-:Y:S01]  /*2da60*/  SYNCS.ARRIVE.TRANS64.RED.A1T0 RZ, [UR7], RZ ;  /* 0x000000ffffff79a7 */ /* 0x000fe20008100407 */
[----:B------:R-:W-:Y:S05]  /*2da70*/  @!P2 BRA `(.L_x_289) ;  /* 0x000000000004a947 */ /* 0x000fea0003800000 */
[----:B------:R-:W-:Y:S01]  /*2da80*/  BPT.TRAP 0x1 ;  /* 0x000000040000795c */ /* 0x000fe20000300000 */
.L_x_289:
[----:B------:R-:W5:Y:S02]  /*2da90*/  SYNCS.PHASECHK.TRANS64.TRYWAIT P1, [UR4+0x344e0], R2 ;  /* 0x0344e002ff0075a7 */ /* 0x000f640008020144 */
[----:B-----5:R-:W-:Y:S05]  /*2daa0*/  @!P1 BRA `(.L_x_290) ;  /* 0x0000007400d89947 */ /* 0x020fea0003800000 */
.L_x_580:
        /* <DEDUP_REMOVED lines=10> */
.L_x_293:
[----:B--234-:R-:W1:Y:S02]  /*2db50*/  LDC R3, c[0x0][0x828] ;  /* 0x00020a00ff037b82 */ /* 0x01ce640000000800 */
[----:B-1----:R1:W-:Y:S02]  /*2db60*/  SYNCS.ARRIVE.TRANS64.RED.A0TR RZ, [UR4+0x344c0], R3 ;  /* 0x0344c003ffff79a7 */ /* 0x0023e40008300404 */
.L_x_292:
[----:B------:R-:W-:Y:S05]  /*2db70*/  BSYNC B0 ;  /* 0x0000000000007941 */ /* 0x000fea0003800000 */
.L_x_291:
[----:B------:R-:W-:Y:S05]  /*2db80*/  @!P2 BRA `(.L_x_294) ;  /* 0x000000000004a947 */ /* 0x000fea0003800000 */
[----:B------:R-:W-:Y:S01]  /*2db90*/  BPT.TRAP 0x1 ;  /* 0x000000040000795c */ /* 0x000fe20000300000 */
.L_x_294:
[----:B------:R-:W-:Y:S01]  /*2dba0*/  SYNCS.ARRIVE.TRANS64.RED.A1T0 RZ, [UR8], RZ ;  /* 0x000000ffffff79a7 */ /* 0x000fe20008100408 */
[----:B------:R-:W-:Y:S05]  /*2dbb0*/  @!P2 BRA `(.L_x_295) ;  /* 0x000000000004a947 */ /* 0x000fea0003800000 */
[----:B------:R-:W-:Y:S01]  /*2dbc0*/  BPT.TRAP 0x1 ;  /* 0x000000040000795c */ /* 0x000fe20000300000 */
.L_x_295:
[----:B------:R-:W5:Y:S02]  /*2dbd0*/  SYNCS.PHASECHK.TRANS64.TRYWAIT P1, [UR4+0x344e8], R2 ;  /* 0x0344e802ff0075a7 */ /* 0x000f640008020144 */
[----:B-----5:R-:W-:Y:S05]  /*2dbe0*/  @!P1 BRA `(.L_x_296) ;  /* 0x0000007400a09947 */ /* 0x020fea0003800000 */
.L_x_581:
        /* <DEDUP_REMOVED lines=10> */
.L_x_299:
[----:B--234-:R-:W1:Y:S02]  /*2dc90*/  LDC R3, c[0x0][0x828] ;  /* 0x00020a00ff037b82 */ /* 0x01ce640000000800 */
[----:B-1----:R1:W-:Y:S02]  /*2dca0*/  SYNCS.ARRIVE.TRANS64.RED.A0TR RZ, [UR4+0x344c8], R3 ;  /* 0x0344c803ffff79a7 */ /* 0x0023e40008300404 */
.L_x_298:
[----:B------:R-:W-:Y:S05]  /*2dcb0*/  BSYNC B0 ;  /* 0x0000000000007941 */ /* 0x000fea0003800000 */
.L_x_297:
[----:B------:R-:W-:Y:S05]  /*2dcc0*/  @!P2 BRA `(.L_x_300) ;  /* 0x000000000004a947 */ /* 0x000fea0003800000 */
[----:B------:R-:W-:Y:S01]  /*2dcd0*/  BPT.TRAP 0x1 ;  /* 0x000000040000795c */ /* 0x000fe20000300000 */
.L_x_300:
[----:B------:R-:W-:Y:S01]  /*2dce0*/  SYNCS.ARRIVE.TRANS64.RED.A1T0 RZ, [UR9], RZ ;  /* 0x000000ffffff79a7 */ /* 0x000fe20008100409 */
[----:B------:R-:W-:Y:S01]  /*2dcf0*/  UIADD3 UR31, UR15, 0x40, URZ ;  /* 0x000000400f1f7890 */ /* 0x000fe2000fffe03f */
[----:B------:R-:W-:Y:S11]  /*2dd00*/  @!P2 BRA `(.L_x_301) ;  /* 0x000000000004a947 */ /* 0x000ff60003800000 */
[----:B------:R-:W-:Y:S01]  /*2dd10*/  BPT.TRAP 0x1 ;  /* 0x000000040000795c */ /* 0x000fe20000300000 */
.L_x_301:
[----:B------:R-:W5:Y:S02]  /*2dd20*/  SYNCS.PHASECHK.TRANS64.TRYWAIT P1, [UR4+0x344d0], R8 ;  /* 0x0344d008ff0075a7 */ /* 0x000f640008020144 */
[----:B-----5:R-:W-:Y:S05]  /*2dd30*/  @!P1 BRA `(.L_x_302) ;  /* 0x0000007400649947 */ /* 0x020fea0003800000 */
.L_x_582:
[----:B------:R-:W-:Y:S04]  /*2dd40*/  BSSY B0, `(.L_x_303) ;  /* 0x000000b000007945 */ /* 0x000fe80003800000 */
[----:B------:R-:W-:Y:S05]  /*2dd50*/  @P0 BRA `(.L_x_304) ;  /* 0x0000000000240947 */ /* 0x000fea0003800000 */
[----:B------:R-:W-:Y:S01]  /*2dd60*/  UIADD3 UR28, UR4, 0x30000, URZ ;  /* 0x00030000041c7890 */ /* 0x000fe2000fffe03f */
[----:B------:R-:W-:Y:S01]  /*2dd70*/  UMOV UR12, 0x0 ;  /* 0x00000000000c7882 */ /* 0x000fe20000000000 */
[----:B------:R-:W-:Y:S01]  /*2dd80*/  UMOV UR13, 0x10000000 ;  /* 0x10000000000d7882 */ /* 0x000fe20000000000 */
[----:B------:R-:W-:-:S06]  /*2dd90*/  UMOV UR30, UR14 ;  /* 0x0000000e001e7c82 */ /* 0x000fcc0008000000 */
[----:B------:R1:W-:Y:S02]  /*2dda0*/  UTMALDG.2D [UR28], [UR10], desc[UR12] ;  /* 0x00000c1c0a0075b4 */ /* 0x0003e40008009000 */
[----:B-1----:R-:W-:Y:S05]  /*2ddb0*/  @!P2 BRA `(.L_x_305) ;  /* 0x000000000004a947 */ /* 0x002fea0003800000 */
[----:B------:R-:W-:Y:S01]  /*2ddc0*/  BPT.TRAP 0x1 ;  /* 0x000000040000795c */ /* 0x000fe20000300000 */
.L_x_305:
[----:B--234-:R-:W1:Y:S02]  /*2ddd0*/  LDC R3, c[0x0][0x828] ;  /* 0x00020a00ff037b82 */ /* 0x01ce640000000800 */
[----:B-1----:R1:W-:Y:S02]  /*2dde0*/  SYNCS.ARRIVE.TRANS64.RED.A0TR RZ, [UR4+0x344b0], R3 ;  /* 0x0344b003ffff79a7 */ /* 0x0023e40008300404 */
.L_x_304:
[----:B------:R-:W-:Y:S05]  /*2ddf0*/  BSYNC B0 ;  /* 0x0000000000007941 */ /* 0x000fea0003800000 */
.L_x_303:
[----:B------:R-:W-:Y:S05]  /*2de00*/  @!P2 BRA `(.L_x_306) ;  /* 0x000000000004a947 */ /* 0x000fea0003800000 */
[----:B------:R-:W-:Y:S01]  /*2de10*/  BPT.TRAP 0x1 ;  /* 0x000000040000795c */ /* 0x000fe20000300000 */
.L_x_306:
[----:B------:R-:W-:Y:S01]  /*2de20*/  SYNCS.ARRIVE.TRANS64.RED.A1T0 RZ, [UR6], RZ ;  /* 0x000000ffffff79a7 */ /* 0x000fe20008100406 */
[----:B------:R-:W-:Y:S05]  /*2de30*/  @!P2 BRA `(.L_x_307) ;  /* 0x000000000004a947 */ /* 0x000fea0003800000 */
[----:B------:R-:W-:Y:S01]  /*2de40*/  BPT.TRAP 0x1 ;  /* 0x000000040000795c */ /* 0x000fe20000300000 */
.L_x_307:
[----:B------:R-:W5:Y:S02]  /*2de50*/  SYNCS.PHASECHK.TRANS64.TRYWAIT P1, [UR4+0x344d8], R8 ;  /* 0x0344d808ff0075a7 */ /* 0x000f640008020144 */
[----:B-----5:R-:W-:Y:S05]  /*2de60*/  @!P1 BRA `(.L_x_308) ;  /* 0x0000007400309947 */ /* 0x020fea0003800000 */
.L_x_583:
        /* <DEDUP_REMOVED lines=10> */
.L_x_311:
[----:B--234-:R-:W1:Y:S02]  /*2df10*/  LDC R3, c[0x0][0x828] ;  /* 0x00020a00ff037b82 */ /* 0x01ce640000000800 */
[----:B-1----:R1:W-:Y:S02]  /*2df20*/  SYNCS.ARRIVE.TRANS64.RED.A0TR RZ, [UR4+0x344b8], R3 ;  /* 0x0344b803ffff79a7 */ /* 0x0023e40008300404 */
.L_x_310:
[----:B------:R-:W-:Y:S05]  /*2df30*/  BSYNC B0 ;  /* 0x0000000000007941 */ /* 0x000fea0003800000 */
.L_x_309:
[----:B------:R-:W-:Y:S05]  /*2df40*/  @!P2 BRA `(.L_x_312) ;  /* 0x000000000004a947 */ /* 0x000fea0003800000 */
[----:B------:R-:W-:Y:S01]  /*2df50*/  BPT.TRAP 0x1 ;  /* 0x000000040000795c */ /* 0x000fe20000300000 */
.L_x_312:
[----:B------:R-:W-:Y:S01]  /*2df60*/  SYNCS.ARRIVE.TRANS64.RED.A1T0 RZ, [UR7], RZ ;  /* 0x000000ffffff79a7 */ /* 0x000fe20008100407 */
[----:B------:R-:W-:Y:S05]  /*2df70*/  @!P2 BRA `(.L_x_313) ;  /* 0x000000000004a947 */ /* 0x000fea0003800000 */
[----:B------:R-:W-:Y:S01]  /*2df80*/  BPT.TRAP 0x1 ;  /* 0x000000040000795c */ /* 0x000fe20000300000 */
.L_x_313:
[----:B------:R-:W5:Y:S02]  /*2df90*/  SYNCS.PHASECHK.TRANS64.TRYWAIT P1, [UR4+0x344e0], R8 ;  /* 0x0344e008ff0075a7 */ /* 0x000f640008020144 */
[----:B-----5:R-:W-:Y:S05]  /*2dfa0*/  @!P1 BRA `(.L_x_314) ;  /* 0x0000007000f89947 */ /* 0x020fea0003800000 */
.L_x_584:
        /* <DEDUP_REMOVED lines=10> */
.L_x_317:
[----:B--234-:R-:W1:Y:S02]  /*2e050*/  LDC R3, c[0x0][0x828] ;  /* 0x00020a00ff037b82 */ /* 0x01ce640000000800 */
[----:B-1----:R1:W-:Y:S02]  /*2e060*/  SYNCS.ARRIVE.TRANS64.RED.A0TR RZ, [UR4+0x344c0], R3 ;  /* 0x0344c003ffff79a7 */ /* 0x0023e40008300404 */
.L_x_316:
[----:B------:R-:W-:Y:S05]  /*2e070*/  BSYNC B0 ;  /* 0x0000000000007941 */ /* 0x000fea0003800000 */
.L_x_315:
[----:B------:R-:W-:Y:S05]  /*2e080*/  @!P2 BRA `(.L_x_318) ;  /* 0x000000000004a947 */ /* 0x000fea0003800000 */
[----:B------:R-:W-:Y:S01]  /*2e090*/  BPT.TRAP 0x1 ;  /* 0x000000040000795c */ /* 0x000fe20000300000 */
.L_x_318:
[----:B------:R-:W-:Y:S01]  /*2e0a0*/  SYNCS.ARRIVE.TRANS64.RED.A1T0 RZ, [UR8], RZ ;  /* 0x000000ffffff79a7 */ /* 0x000fe20008100408 */
[----:B------:R-:W-:Y:S05]  /*2e0b0*/  @!P2 BRA `(.L_x_319) ;  /* 0x000000000004a947 */ /* 0x000fea0003800000 */
[----:B------:R-:W-:Y:S01]  /*2e0c0*/  BPT.TRAP 0x1 ;  /* 0x000000040000795c */ /* 0x000fe20000300000 */
.L_x_319:
[----:B------:R-:W5:Y:S02]  /*2e0d0*/  SYNCS.PHASECHK.TRANS64.TRYWAIT P1, [UR4+0x344e8], R8 ;  /* 0x0344e808ff0075a7 */ /* 0x000f640008020144 */
[----:B-----5:R-:W-:Y:S05]  /*2e0e0*/  @!P1 BRA `(.L_x_320) ;  /* 0x0000007000c09947 */ /* 0x020fea0003800000 */
.L_x_585:
        /* <DEDUP_REMOVED lines=10> */
.L_x_323:
[----:B--234-:R-:W1:Y:S02]  /*2e190*/  LDC R3, c[0x0][0x828] ;  /* 0x00020a00ff037b82 */ /* 0x01ce640000000800 */
[----:B-1----:R1:W-:Y:S02]  /*2e1a0*/  SYNCS.ARRIVE.TRANS64.RED.A0TR RZ, [UR4+0x344c8], R3 ;  /* 0x0344c803ffff79a7 */ /* 0x0023e40008300404 */
.L_x_322:
[----:B------:R-:W-:Y:S05]  /*2e1b0*/  BSYNC B0 ;  /* 0x0000000000007941 */ /* 0x000fea0003800000 */
.L_x_321:
[----:B------:R-:W-:Y:S05]  /*2e1c0*/  @!P2 BRA `(.L_x_324) ;  /* 0x000000000004a947 */ /* 0x000fea0003800000 */
[----:B------:R-:W-:Y:S01]  /*2e1d0*/  BPT.TRAP 0x1 ;  /* 0x000000040000795c */ /* 0x000fe20000300000 */
.L_x_324:
[----:B------:R-:W-:Y:S01]  /*2e1e0*/  SYNCS.ARRIVE.TRANS64.RED.A1T0 RZ, [UR9], RZ ;  /* 0x000000ffffff79a7 */ /* 0x000fe20008100409 */
[----:B------:R-:W-:Y:S01]  /*2e1f0*/  UIADD3 UR31, UR15, 0x60, URZ ;  /* 0x000000600f1f7890 */ /* 0x000fe2000fffe03f */
[----:B------:R-:W-:Y:S11]  /*2e200*/  @!P2 BRA `(.L_x_325) ;  /* 0x000000000004a947 */ /* 0x000ff60003800000 */
[----:B------:R-:W-:Y:S01]  /*2e210*/  BPT.TRAP 0x1 ;  /* 0x000000040000795c */ /* 0x000fe20000300000 */
.L_x_325:
[----:B------:R-:W5:Y:S02]  /*2e220*/  SYNCS.PHASECHK.TRANS64.TRYWAIT P1, [UR4+0x344d0], R2 ;  /* 0x0344d002ff0075a7 */ /* 0x000f640008020144 */
[----:B-----5:R-:W-:Y:S05]  /*2e230*/  @!P1 BRA `(.L_x_326) ;  /* 0x0000007000849947 */ /* 0x020fea0003800000 */
.L_x_586:
        /* <DEDUP_REMOVED lines=9> */
.L_x_329:
[----:B--234-:R-:W1:Y:S02]  /*2e2d0*/  LDC R3, c[0x0][0x828] ;  /* 0x00020a00ff037b82 */ /* 0x01ce640000000800 */
[----:B-1----:R1:W-:Y:S02]  /*2e2e0*/  SYNCS.ARRIVE.TRANS64.RED.A0TR RZ, [UR4+0x344b0], R3 ;  /* 0x0344b003ffff79a7 */ /* 0x0023e40008300404 */
.L_x_328:
[----:B------:R-:W-:Y:S05]  /*2e2f0*/  BSYNC B0 ;  /* 0x0000000000007941 */ /* 0x000fea0003800000 */
.L_x_327:
[----:B------:R-:W-:Y:S05]  /*2e300*/  @!P2 BRA `(.L_x_330) ;  /* 0x000000000004a947 */ /* 0x000fea0003800000 */
[----:B------:R-:W-:Y:S01]  /*2e310*/  BPT.TRAP 0x1 ;  /* 0x000000040000795c */ /* 0x000fe20000300000 */
.L_x_330:
[----:B------:R-:W-:Y:S01]  /*2e320*/  SYNCS.ARRIVE.TRANS64.RED.A1T0 RZ, [UR6], RZ ;  /* 0x000000ffffff79a7 */ /* 0x000fe20008100406 */
[----:B------:R-:W-:Y:S05]  /*2e330*/  @!P2 BRA `(.L_x_331) ;  /* 0x000000000004a947 */ /* 0x000fea0003800000 */
[----:B------:R-:W-:Y:S01]  /*2e340*/  BPT.TRAP 0x1 ;  /* 0x000000040000795c */ /* 0x000fe20000300000 */
.L_x_331:
[----:B------:R-:W5:Y:S02]  /*2e350*/  SYNCS.PHASECHK.TRANS64.TRYWAIT P1, [UR4+0x344d8], R2 ;  /* 0x0344d802ff0075a7 */ /* 0x000f640008020144 */
[----:B-----5:R-:W-:Y:S05]  /*2e360*/  @!P1 BRA `(.L_x_332) ;  /* 0x0000007000509947 */ /* 0x020fea0003800000 */
.L_x_587:
        /* <DEDUP_REMOVED lines=10> */
.L_x_335:
[----:B--234-:R-:W1:Y:S02]  /*2e410*/  LDC R3, c[0x0][0x828] ;  /* 0x00020a00ff037b82 */ /* 0x01ce640000000800 */
[----:B-1----:R1:W-:Y:S02]  /*2e420*/  SYNCS.ARRIVE.TRANS64.RED.A0TR RZ, [UR4+0x344b8], R3 ;  /* 0x0344b803ffff79a7 */ /* 0x0023e40008300404 */
.L_x_334:
[----:B------:R-:W-:Y:S05]  /*2e430*/  BSYNC B0 ;  /* 0x0000000000007941 */ /* 0x000fea0003800000 */
.L_x_333:
[----:B------:R-:W-:Y:S05]  /*2e440*/  @!P2 BRA `(.L_x_336) ;  /* 0x000000000004a947 */ /* 0x000fea0003800000 */
[----:B------:R-:W-:Y:S01]  /*2e450*/  BPT.TRAP 0x1 ;  /* 0x000000040000795c */ /* 0x000fe20000300000 */
.L_x_336:
[----:B------:R-:W-:Y:S01]  /*2e460*/  SYNCS.ARRIVE.TRANS64.RED.A1T0 RZ, [UR7], RZ ;  /* 0x000000ffffff79a7 */ /* 0x000fe20008100407 */
[----:B------:R-:W-:Y:S05]  /*2e470*/  @!P2 BRA `(.L_x_337) ;  /* 0x000000000004a947 */ /* 0x000fea0003800000 */
[----:B------:R-:W-:Y:S01]  /*2e480*/  BPT.TRAP 0x1 ;  /* 0x000000040000795c */ /* 0x000fe20000300000 */
.L_x_337:
[----:B------:R-:W5:Y:S02]  /*2e490*/  SYNCS.PHASECHK.TRANS64.TRYWAIT P1, [UR4+0x344e0], R2 ;  /* 0x0344e002ff0075a7 */ /* 0x000f640008020144 */
[----:B-----5:R-:W-:Y:S05]  /*2e4a0*/  @!P1 BRA `(.L_x_338) ;  /* 0x0000007000189947 */ /* 0x020fea0003800000 */
.L_x_588:
        /* <DEDUP_REMOVED lines=10> */
.L_x_341:
[----:B--234-:R-:W1:Y:S02]  /*2e550*/  LDC R3, c[0x0][0x828] ;  /* 0x00020a00ff037b82 */ /* 0x01ce640000000800 */
[----:B-1----:R1:W-:Y:S02]  /*2e560*/  SYNCS.ARRIVE.TRANS64.RED.A0TR RZ, [UR4+0x344c0], R3 ;  /* 0x0344c003ffff79a7 */ /* 0x0023e40008300404 */
.L_x_340:
[----:B------:R-:W-:Y:S05]  /*2e570*/  BSYNC B0 ;  /* 0x0000000000007941 */ /* 0x000fea0003800000 */
.L_x_339:
[----:B------:R-:W-:Y:S05]  /*2e580*/  @!P2 BRA `(.L_x_342) ;  /* 0x000000000004a947 */ /* 0x000fea0003800000 */
[----:B------:R-:W-:Y:S01]  /*2e590*/  BPT.TRAP 0x1 ;  /* 0x000000040000795c */ /* 0x000fe20000300000 */
.L_x_342:
[----:B------:R-:W-:Y:S01]  /*2e5a0*/  SYNCS.ARRIVE.TRANS64.RED.A1T0 RZ, [UR8], RZ ;  /* 0x000000ffffff79a7 */ /* 0x000fe20008100408 */
[----:B------:R-:W-:Y:S05]  /*2e5b0*/  @!P2 BRA `(.L_x_343) ;  /* 0x000000000004a947 */ /* 0x000fea0003800000 */
[----:B------:R-:W-:Y:S01]  /*2e5c0*/  BPT.TRAP 0x1 ;  /* 0x000000040000795c */ /* 0x000fe20000300000 */
.L_x_343:
[----:B------:R-:W5:Y:S02]  /*2e5d0*/  SYNCS.PHASECHK.TRANS64.TRYWAIT P1, [UR4+0x344e8], R2 ;  /* 0x0344e802ff0075a7 */ /* 0x000f640008020144 */
[----:B-----5:R-:W-:Y:S05]  /*2e5e0*/  @!P1 BRA `(.L_x_344) ;  /* 0x0000006c00e09947 */ /* 0x020fea0003800000 */
.L_x_589:
        /* <DEDUP_REMOVED lines=10> */
.L_x_347:
[----:B--234-:R-:W1:Y:S02]  /*2e690*/  LDC R3, c[0x0][0x828] ;  /* 0x00020a00ff037b82 */ /* 0x01ce640000000800 */
[----:B-1----:R1:W-:Y:S02]  /*2e6a0*/  SYNCS.ARRIVE.TRANS64.RED.A0TR RZ, [UR4+0x344c8], R3 ;  /* 0x0344c803ffff79a7 */ /* 0x0023e40008300404 */
.L_x_346:
[----:B------:R-:W-:Y:S05]  /*2e6b0*/  BSYNC B0 ;  /* 0x0000000000007941 */ /* 0x000fea0003800000 */
.L_x_345:
[----:B------:R-:W-:Y:S05]  /*2e6c0*/  @!P2 BRA `(.L_x_348) ;  /* 0x000000000004a947 */ /* 0x000fea0003800000 */
[----:B------:R-:W-:Y:S01]  /*2e6d0*/  BPT.TRAP 0x1 ;  /* 0x000000040000795c */ /* 0x000fe20000300000 */
.L_x_348:
[----:B------:R-:W-:Y:S01]  /*2e6e0*/  SYNCS.ARRIVE.TRANS64.RED.A1T0 RZ, [UR9], RZ ;  /* 0x000000ffffff79a7 */ /* 0x000fe20008100409 */
[----:B------:R-:W-:Y:S01]  /*2e6f0*/  UIADD3 UR31, UR15, 0x80, URZ ;  /* 0x000000800f1f7890 */ /* 0x000fe2000fffe03f */
[----:B------:R-:W-:Y:S11]  /*2e700*/  @!P2 BRA `(.L_x_349) ;  /* 0x000000000004a947 */ /* 0x000ff60003800000 */
[----:B------:R-:W-:Y:S01]  /*2e710*/  BPT.TRAP 0x1 ;  /* 0x000000040000795c */ /* 0x000fe20000300000 */
.L_x_349:
[----:B------:R-:W5:Y:S02]  /*2e720*/  SYNCS.PHASECHK.TRANS64.TRYWAIT P1, [UR4+0x344d0], R8 ;  /* 0x0344d008ff0075a7 */ /* 0x000f640008020144 */
[----:B-----5:R-:W-:Y:S05]  /*2e730*/  @!P1 BRA `(.L_x_350) ;  /* 0x0000006c00a49947 */ /* 0x020fea0003800000 */
.L_x_590:
        /* <DEDUP_REMOVED lines=9> */
.L_x_353:
[----:B--234-:R-:W1:Y:S02]  /*2e7d0*/  LDC R3, c[0x0][0x828] ;  /* 0x00020a00ff037b82 */ /* 0x01ce640000000800 */
[----:B-1----:R1:W-:Y:S02]  /*2e7e0*/  SYNCS.ARRIVE.TRANS64.RED.A0TR RZ, [UR4+0x344b0], R3 ;  /* 0x0344b003ffff79a7 */ /* 0x0023e40008300404 */
.L_x_352:
[----:B------:R-:W-:Y:S05]  /*2e7f0*/  BSYNC B0 ;  /* 0x0000000000007941 */ /* 0x000fea0003800000 */
.L_x_351:
[----:B------:R-:W-:Y:S05]  /*2e800*/  @!P2 BRA `(.L_x_354) ;  /* 0x000000000004a947 */ /* 0x000fea0003800000 */
[----:B------:R-:W-:Y:S01]  /*2e810*/  BPT.TRAP 0x1 ;  /* 0x000000040000795c */ /* 0x000fe20000300000 */
.L_x_354:
[----:B------:R-:W-:Y:S01]  /*2e820*/  SYNCS.ARRIVE.TRANS64.RED.A1T0 RZ, [UR6], RZ ;  /* 0x000000ffffff79a7 */ /* 0x000fe20008100406 */
[----:B------:R-:W-:Y:S05]  /*2e830*/  @!P2 BRA `(.L_x_355) ;  /* 0x000000000004a947 */ /* 0x000fea0003800000 */
[----:B------:R-:W-:Y:S01]  /*2e840*/  BPT.TRAP 0x1 ;  /* 0x000000040000795c */ /* 0x000fe20000300000 */
.L_x_355:
[----:B------:R-:W5:Y:S02]  /*2e850*/  SYNCS.PHASECHK.TRANS64.TRYWAIT P1, [UR4+0x344d8], R8 ;  /* 0x0344d808ff0075a7 */ /* 0x000f640008020144 */
[----:B-----5:R-:W-:Y:S05]  /*2e860*/  @!P1 BRA `(.L_x_356) ;  /* 0x0000006c00709947 */ /* 0x020fea0003800000 */
.L_x_591:
        /* <DEDUP_REMOVED lines=10> */
.L_x_359:
[----:B--234-:R-:W1:Y:S02]  /*2e910*/  LDC R3, c[0x0][0x828] ;  /* 0x00020a00ff037b82 */ /* 0x01ce640000000800 */
[----:B-1----:R1:W-:Y:S02]  /*2e920*/  SYNCS.ARRIVE.TRANS64.RED.A0TR RZ, [UR4+0x344b8], R3 ;  /* 0x0344b803ffff79a7 */ /* 0x0023e40008300404 */
.L_x_358:
[----:B------:R-:W-:Y:S05]  /*2e930*/  BSYNC B0 ;  /* 0x0000000000007941 */ /* 0x000fea0003800000 */
.L_x_357:
[----:B------:R-:W-:Y:S05]  /*2e940*/  @!P2 BRA `(.L_x_360) ;  /* 0x000000000004a947 */ /* 0x000fea0003800000 */
[----:B------:R-:W-:Y:S01]  /*2e950*/  BPT.TRAP 0x1 ;  /* 0x000000040000795c */ /* 0x000fe20000300000 */
.L_x_360:
[----:B------:R-:W-:Y:S01]  /*2e960*/  SYNCS.ARRIVE.TRANS64.RED.A1T0 RZ, [UR7], RZ ;  /* 0x000000ffffff79a7 */ /* 0x000fe20008100407 */
[----:B------:R-:W-:Y:S05]  /*2e970*/  @!P2 BRA `(.L_x_361) ;  /* 0x000000000004a947 */ /* 0x000fea0003800000 */
[----:B------:R-:W-:Y:S01]  /*2e980*/  BPT.TRAP 0x1 ;  /* 0x000000040000795c */ /* 0x000fe20000300000 */
.L_x_361:
[----:B------:R-:W5:Y:S02]  /*2e990*/  SYNCS.PHASECHK.TRANS64.TRYWAIT P1, [UR4+0x344e0], R8 ;  /* 0x0344e008ff0075a7 */ /* 0x000f640008020144 */
[----:B-----5:R-:W-:Y:S05]  /*2e9a0*/  @!P1 BRA `(.L_x_362) ;  /* 0x0000006c00389947 */ /* 0x020fea0003800000 */
.L_x_592:
        /* <DEDUP_REMOVED lines=10> */
.L_x_365:
[----:B--234-:R-:W1:Y:S02]  /*2ea50*/  LDC R3, c[0x0][0x828] ;  /* 0x00020a00ff037b82 */ /* 0x01ce640000000800 */
[----:B-1----:R1:W-:Y:S02]  /*2ea60*/  SYNCS.ARRIVE.TRANS64.RED.A0TR RZ, [UR4+0x344c0], R3 ;  /* 0x0344c003ffff79a7 */ /* 0x0023e40008300404 */
.L_x_364:
[----:B------:R-:W-:Y:S05]  /*2ea70*/  BSYNC B0 ;  /* 0x0000000000007941 */ /* 0x000fea0003800000 */
.L_x_363:
[----:B------:R-:W-:Y:S05]  /*2ea80*/  @!P2 BRA `(.L_x_366) ;  /* 0x000000000004a947 */ /* 0x000fea0003800000 */
[----:B------:R-:W-:Y:S01]  /*2ea90*/  BPT.TRAP 0x1 ;  /* 0x000000040000795c */ /* 0x000fe20000300000 */
.L_x_366:
[----:B------:R-:W-:Y:S01]  /*2eaa0*/  SYNCS.ARRIVE.TRANS64.RED.A1T0 RZ, [UR8], RZ ;  /* 0x000000ffffff79a7 */ /* 0x000fe20008100408 */
[----:B------:R-:W-:Y:S05]  /*2eab0*/  @!P2 BRA `(.L_x_367) ;  /* 0x000000000004a947 */ /* 0x000fea0003800000 */
[----:B------:R-:W-:Y:S01]  /*2eac0*/  BPT.TRAP 0x1 ;  /* 0x000000040000795c */ /* 0x000fe20000300000 */
.L_x_367:
[----:B------:R-:W5:Y:S02]  /*2ead0*/  SYNCS.PHASECHK.TRANS64.TRYWAIT P1, [UR4+0x344e8], R8 ;  /* 0x0344e808ff0075a7 */ /* 0x000f640008020144 */
[----:B-----5:R-:W-:Y:S05]  /*2eae0*/  @!P1 BRA `(.L_x_368) ;  /* 0x0000006c00009947 */ /* 0x020fea0003800000 */
.L_x_593:
        /* <DEDUP_REMOVED lines=10> */
.L_x_371:
[----:B--234-:R-:W1:Y:S02]  /*2eb90*/  LDC R3, c[0x0][0x828] ;  /* 0x00020a00ff037b82 */ /* 0x01ce640000000800 */
[----:B-1----:R1:W-:Y:S02]  /*2eba0*/  SYNCS.ARRIVE.TRANS64.RED.A0TR RZ, [UR4+0x344c8], R3 ;  /* 0x0344c803ffff79a7 */ /* 0x0023e40008300404 */
.L_x_370:
[----:B------:R-:W-:Y:S05]  /*2ebb0*/  BSYNC B0 ;  /* 0x0000000000007941 */ /* 0x000fea0003800000 */
.L_x_369:
[----:B------:R-:W-:Y:S05]  /*2ebc0*/  @!P2 BRA `(.L_x_372) ;  /* 0x000000000004a947 */ /* 0x000fea0003800000 */
[----:B------:R-:W-:Y:S01]  /*2ebd0*/  BPT.TRAP 0x1 ;  /* 0x000000040000795c */ /* 0x000fe20000300000 */
.L_x_372:
[----:B------:R-:W-:Y:S01]  /*2ebe0*/  SYNCS.ARRIVE.TRANS64.RED.A1T0 RZ, [UR9], RZ ;  /* 0x000000ffffff79a7 */ /* 0x000fe20008100409 */
[----:B------:R-:W-:Y:S01]  /*2ebf0*/  UIADD3 UR31, UR15, 0xa0, URZ ;  /* 0x000000a00f1f7890 */ /* 0x000fe2000fffe03f */
[----:B------:R-:W-:Y:S11]  /*2ec00*/  @!P2 BRA `(.L_x_373) ;  /* 0x000000000004a947 */ /* 0x000ff60003800000 */
[----:B------:R-:W-:Y:S01]  /*2ec10*/  BPT.TRAP 0x1 ;  /* 0x000000040000795c */ /* 0x000fe20000300000 */
.L_x_373:
[----:B------:R-:W5:Y:S02]  /*2ec20*/  SYNCS.PHASECHK.TRANS64.TRYWAIT P1, [UR4+0x344d0], R2 ;  /* 0x0344d002ff0075a7 */ /* 0x000f640008020144 */
[----:B-----5:R-:W-:Y:S05]  /*2ec30*/  @!P1 BRA `(.L_x_374) ;  /* 0x0000006800c49947 */ /* 0x020fea0003800000 */
.L_x_594:
        /* <DEDUP_REMOVED lines=9> */
.L_x_377:
[----:B--234-:R-:W1:Y:S02]  /*2ecd0*/  LDC R3, c[0x0][0x828] ;  /* 0x00020a00ff037b82 */ /* 0x01ce640000000800 */
[----:B-1----:R1:W-:Y:S02]  /*2ece0*/  SYNCS.ARRIVE.TRANS64.RED.A0TR RZ, [UR4+0x344b0], R3 ;  /* 0x0344b003ffff79a7 */ /* 0x0023e40008300404 */
.L_x_376:
[----:B------:R-:W-:Y:S05]  /*2ecf0*/  BSYNC B0 ;  /* 0x0000000000007941 */ /* 0x000fea0003800000 */
.L_x_375:
[----:B------:R-:W-:Y:S05]  /*2ed00*/  @!P2 BRA `(.L_x_378) ;  /* 0x000000000004a947 */ /* 0x000fea0003800000 */
[----:B------:R-:W-:Y:S01]  /*2ed10*/  BPT.TRAP 0x1 ;  /* 0x000000040000795c */ /* 0x000fe20000300000 */
.L_x_378:
[----:B------:R-:W-:Y:S01]  /*2ed20*/  SYNCS.ARRIVE.TRANS64.RED.A1T0 RZ, [UR6], RZ ;  /* 0x000000ffffff79a7 */ /* 0x000fe20008100406 */
[----:B------:R-:W-:Y:S05]  /*2ed30*/  @!P2 BRA `(.L_x_379) ;  /* 0x000000000004a947 */ /* 0x000fea0003800000 */
[----:B------:R-:W-:Y:S01]  /*2ed40*/  BPT.TRAP 0x1 ;  /* 0x000000040000795c */ /* 0x000fe20000300000 */
.L_x_379:
[----:B------:R-:W5:Y:S02]  /*2ed50*/  SYNCS.PHASECHK.TRANS64.TRYWAIT P1, [UR4+0x344d8], R2 ;  /* 0x0344d802ff0075a7 */ /* 0x000f640008020144 */
[----:B-----5:R-:W-:Y:S05]  /*2ed60*/  @!P1 BRA `(.L_x_380) ;  /* 0x0000006800909947 */ /* 0x020fea0003800000 */
.L_x_595:
        /* <DEDUP_REMOVED lines=10> */
.L_x_383:
[----:B--234-:R-:W1:Y:S02]  /*2ee10*/  LDC R3, c[0x0][0x828] ;  /* 0x00020a00ff037b82 */ /* 0x01ce640000000800 */
[----:B-1----:R1:W-:Y:S02]  /*2ee20*/  SYNCS.ARRIVE.TRANS64.RED.A0TR RZ, [UR4+0x344b8], R3 ;  /* 0x0344b803ffff79a7 */ /* 0x0023e40008300404 */
.L_x_382:
[----:B------:R-:W-:Y:S05]  /*2ee30*/  BSYNC B0 ;  /* 0x0000000000007941 */ /* 0x000fea0003800000 */
.L_x_381:
[----:B------:R-:W-:Y:S05]  /*2ee40*/  @!P2 BRA `(.L_x_384) ;  /* 0x000000000004a947 */ /* 0x000fea0003800000 */
[----:B------:R-:W-:Y:S01]  /*2ee50*/  BPT.TRAP 0x1 ;  /* 0x000000040000795c */ /* 0x000fe20000300000 */
.L_x_384:
[----:B------:R-:W-:Y:S01]  /*2ee60*/  SYNCS.ARRIVE.TRANS64.RED.A1T0 RZ, [UR7], RZ ;  /* 0x000000ffffff79a7 */ /* 0x000fe20008100407 */
[----:B------:R-:W-:Y:S05]  /*2ee70*/  @!P2 BRA `(.L_x_385) ;  /* 0x000000000004a947 */ /* 0x000fea0003800000 */
[----:B------:R-:W-:Y:S01]  /*2ee80*/  BPT.TRAP 0x1 ;  /* 0x000000040000795c */ /* 0x000fe20000300000 */
.L_x_385:
[----:B------:R-:W5:Y:S02]  /*2ee90*/  SYNCS.PHASECHK.TRANS64.TRYWAIT P1, [UR4+0x344e0], R2 ;  /* 0x0344e002ff0075a7 */ /* 0x000f640008020144 */
[----:B-----5:R-:W-:Y:S05]  /*2eea0*/  @!P1 BRA `(.L_x_386) ;  /* 0x0000006800589947 */ /* 0x020fea0003800000 */
.L_x_596:
        /* <DEDUP_REMOVED lines=10> */
.L_x_389:
[----:B--234-:R-:W1:Y:S02]  /*2ef50*/  LDC R3, c[0x0][0x828] ;  /* 0x00020a00ff037b82 */ /* 0x01ce640000000800 */
[----:B-1----:R1:W-:Y:S02]  /*2ef60*/  SYNCS.ARRIVE.TRANS64.RED.A0TR RZ, [UR4+0x344c0], R3 ;  /* 0x0344c003ffff79a7 */ /* 0x0023e40008300404 */
.L_x_388:
[----:B------:R-:W-:Y:S05]  /*2ef70*/  BSYNC B0 ;  /* 0x0000000000007941 */ /* 0x000fea0003800000 */
.L_x_387:
[----:B------:R-:W-:Y:S05]  /*2ef80*/  @!P2 BRA `(.L_x_390) ;  /* 0x000000000004a947 */ /* 0x000fea0003800000 */
[----:B------:R-:W-:Y:S01]  /*2ef90*/  BPT.TRAP 0x1 ;  /* 0x000000040000795c */ /* 0x000fe20000300000 */
.L_x_390:
[----:B------:R-:W-:Y:S01]  /*2efa0*/  SYNCS.ARRIVE.TRANS64.RED.A1T0 RZ, [UR8], RZ ;  /* 0x000000ffffff79a7 */ /* 0x000fe20008100408 */
[----:B------:R-:W-:Y:S05]  /*2efb0*/  @!P2 BRA `(.L_x_391) ;  /* 0x000000000004a947 */ /* 0x000fea0003800000 */
[----:B------:R-:W-:Y:S01]  /*2efc0*/  BPT.TRAP 0x1 ;  /* 0x000000040000795c */ /* 0x000fe20000300000 */
.L_x_391:
[----:B------:R-:W5:Y:S02]  /*2efd0*/  SYNCS.PHASECHK.TRANS64.TRYWAIT P1, [UR4+0x344e8], R2 ;  /* 0x0344e802ff0075a7 */ /* 0x000f640008020144 */
[----:B-----5:R-:W-:Y:S05]  /*2efe0*/  @!P1 BRA `(.L_x_392) ;  /* 0x0000006800209947 */ /* 0x020fea0003800000 */
.L_x_597:
        /* <DEDUP_REMOVED lines=10> */
.L_x_395:
[----:B--234-:R-:W1:Y:S02]  /*2f090*/  LDC R3, c[0x0][0x828] ;  /* 0x00020a00ff037b82 */ /* 0x01ce640000000800 */
[----:B-1----:R1:W-:Y:S02]  /*2f0a0*/  SYNCS.ARRIVE.TRANS64.RED.A0TR RZ, [UR4+0x344c8], R3 ;  /* 0x0344c803ffff79a7 */ /* 0x0023e40008300404 */
.L_x_394:
[----:B------:R-:W-:Y:S05]  /*2f0b0*/  BSYNC B0 ;  /* 0x0000000000007941 */ /* 0x000fea0003800000 */
.L_x_393:
[----:B------:R-:W-:Y:S05]  /*2f0c0*/  @!P2 BRA `(.L_x_396) ;  /* 0x000000000004a947 */ /* 0x000fea0003800000 */
[----:B------:R-:W-:Y:S01]  /*2f0d0*/  BPT.TRAP 0x1 ;  /* 0x000000040000795c */ /* 0x000fe20000300000 */
.L_x_396:
[----:B------:R-:W-:Y:S01]  /*2f0e0*/  SYNCS.ARRIVE.TRANS64.RED.A1T0 RZ, [UR9], RZ ;  /* 0x000000ffffff79a7 */ /* 0x000fe20008100409 */
[----:B------:R-:W-:Y:S01]  /*2f0f0*/  UIADD3 UR31, UR15, 0xc0, URZ ;  /* 0x000000c00f1f7890 */ /* 0x000fe2000fffe03f */
[----:B------:R-:W-:Y:S11]  /*2f100*/  @!P2 BRA `(.L_x_397) ;  /* 0x000000000004a947 */ /* 0x000ff60003800000 */
[----:B------:R-:W-:Y:S01]  /*2f110*/  BPT.TRAP 0x1 ;  /* 0x000000040000795c */ /* 0x000fe20000300000 */
.L_x_397:
[----:B------:R-:W5:Y:S02]  /*2f120*/  SYNCS.PHASECHK.TRANS64.TRYWAIT P1, [UR4+0x344d0], R8 ;  /* 0x0344d008ff0075a7 */ /* 0x000f640008020144 */
[----:B-----5:R-:W-:Y:S05]  /*2f130*/  @!P1 BRA `(.L_x_398) ;  /* 0x0000006400e49947 */ /* 0x020fea0003800000 */
.L_x_598:
        /* <DEDUP_REMOVED lines=9> */
.L_x_401:
[----:B--234-:R-:W1:Y:S02]  /*2f1d0*/  LDC R3, c[0x0][0x828] ;  /* 0x00020a00ff037b82 */ /* 0x01ce640000000800 */
[----:B-1----:R1:W-:Y:S02]  /*2f1e0*/  SYNCS.ARRIVE.TRANS64.RED.A0TR RZ, [UR4+0x344b0], R3 ;  /* 0x0344b003ffff79a7 */ /* 0x0023e40008300404 */
.L_x_400:
[----:B------:R-:W-:Y:S05]  /*2f1f0*/  BSYNC B0 ;  /* 0x0000000000007941 */ /* 0x000fea0003800000 */
.L_x_399:
[----:B------:R-:W-:Y:S05]  /*2f200*/  @!P2 BRA `(.L_x_402) ;  /* 0x000000000004a947 */ /* 0x000fea0003800000 */
[----:B------:R-:W-:Y:S01]  /*2f210*/  BPT.TRAP 0x1 ;  /* 0x000000040000795c */ /* 0x000fe20000300000 */
.L_x_402:
[----:B------:R-:W-:Y:S01]  /*2f220*/  SYNCS.ARRIVE.TRANS64.RED.A1T0 RZ, [UR6], RZ ;  /* 0x000000ffffff79a7 */ /* 0x000fe20008100406 */
[----:B------:R-:W-:Y:S05]  /*2f230*/  @!P2 BRA `(.L_x_403) ;  /* 0x000000000004a947 */ /* 0x000fea0003800000 */
[----:B------:R-:W-:Y:S01]  /*2f240*/  BPT.TRAP 0x1 ;  /* 0x000000040000795c */ /* 0x000fe20000300000 */
.L_x_403:
[----:B------:R-:W5:Y:S02]  /*2f250*/  SYNCS.PHASECHK.TRANS64.TRYWAIT P1, [UR4+0x344d8], R8 ;  /* 0x0344d808ff0075a7 */ /* 0x000f640008020144 */
[----:B-----5:R-:W-:Y:S05]  /*2f260*/  @!P1 BRA `(.L_x_404) ;  /* 0x0000006400b09947 */ /* 0x020fea0003800000 */
.L_x_599:
        /* <DEDUP_REMOVED lines=10> */
.L_x_407:
[----:B--234-:R-:W1:Y:S02]  /*2f310*/  LDC R3, c[0x0][0x828] ;  /* 0x00020a00ff037b82 */ /* 0x01ce640000000800 */
[----:B-1----:R1:W-:Y:S02]  /*2f320*/  SYNCS.ARRIVE.TRANS64.RED.A0TR RZ, [UR4+0x344b8], R3 ;  /* 0x0344b803ffff79a7 */ /* 0x0023e40008300404 */
.L_x_406:
[----:B------:R-:W-:Y:S05]  /*2f330*/  BSYNC B0 ;  /* 0x0000000000007941 */ /* 0x000fea0003800000 */
.L_x_405:
[----:B------:R-:W-:Y:S05]  /*2f340*/  @!P2 BRA `(.L_x_408) ;  /* 0x000000000004a947 */ /* 0x000fea0003800000 */
[----:B------:R-:W-:Y:S01]  /*2f350*/  BPT.TRAP 0x1 ;  /* 0x000000040000795c */ /* 0x000fe20000300000 */
.L_x_408:
[----:B------:R-:W-:Y:S01]  /*2f360*/  SYNCS.ARRIVE.TRANS64.RED.A1T0 RZ, [UR7], RZ ;  /* 0x000000ffffff79a7 */ /* 0x000fe20008100407 */
[----:B------:R-:W-:Y:S05]  /*2f370*/  @!P2 BRA `(.L_x_409) ;  /* 0x000000000004a947 */ /* 0x000fea0003800000 */
[----:B------:R-:W-:Y:S01]  /*2f380*/  BPT.TRAP 0x1 ;  /* 0x000000040000795c */ /* 0x000fe20000300000 */
.L_x_409:
[----:B------:R-:W5:Y:S02]  /*2f390*/  SYNCS.PHASECHK.TRANS64.TRYWAIT P1, [UR4+0x344e0], R8 ;  /* 0x0344e008ff0075a7 */ /* 0x000f640008020144 */
[----:B-----5:R-:W-:Y:S05]  /*2f3a0*/  @!P1 BRA `(.L_x_410) ;  /* 0x0000006400789947 */ /* 0x020fea0003800000 */
.L_x_600:
        /* <DEDUP_REMOVED lines=10> */
.L_x_413:
[----:B--234-:R-:W1:Y:S02]  /*2f450*/  LDC R3, c[0x0][0x828] ;  /* 0x00020a00ff037b82 */ /* 0x01ce640000000800 */
[----:B-1----:R1:W-:Y:S02]  /*2f460*/  SYNCS.ARRIVE.TRANS64.RED.A0TR RZ, [UR4+0x344c0], R3 ;  /* 0x0344c003ffff79a7 */ /* 0x0023e40008300404 */
.L_x_412:
[----:B------:R-:W-:Y:S05]  /*2f470*/  BSYNC B0 ;  /* 0x0000000000007941 */ /* 0x000fea0003800000 */
.L_x_411:
[----:B------:R-:W-:Y:S05]  /*2f480*/  @!P2 BRA `(.L_x_414) ;  /* 0x000000000004a947 */ /* 0x000fea0003800000 */
[----:B------:R-:W-:Y:S01]  /*2f490*/  BPT.TRAP 0x1 ;  /* 0x000000040000795c */ /* 0x000fe20000300000 */
.L_x_414:
[----:B------:R-:W-:Y:S01]  /*2f4a0*/  SYNCS.ARRIVE.TRANS64.RED.A1T0 RZ, [UR8], RZ ;  /* 0x000000ffffff79a7 */ /* 0x000fe20008100408 */
[----:B------:R-:W-:Y:S05]  /*2f4b0*/  @!P2 BRA `(.L_x_415) ;  /* 0x000000000004a947 */ /* 0x000fea0003800000 */
[----:B------:R-:W-:Y:S01]  /*2f4c0*/  BPT.TRAP 0x1 ;  /* 0x000000040000795c */ /* 0x000fe20000300000 */
.L_x_415:
[----:B------:R-:W5:Y:S02]  /*2f4d0*/  SYNCS.PHASECHK.TRANS64.TRYWAIT P1, [UR4+0x344e8], R8 ;  /* 0x0344e808ff0075a7 */ /* 0x000f640008020144 */
[----:B-----5:R-:W-:Y:S05]  /*2f4e0*/  @!P1 BRA `(.L_x_416) ;  /* 0x0000006400409947 */ /* 0x020fea0003800000 */
.L_x_601:
        /* <DEDUP_REMOVED lines=10> */
.L_x_419:
[----:B--234-:R-:W1:Y:S02]  /*2f590*/  LDC R3, c[0x0][0x828] ;  /* 0x00020a00ff037b82 */ /* 0x01ce640000000800 */
[----:B-1----:R1:W-:Y:S02]  /*2f5a0*/  SYNCS.ARRIVE.TRANS64.RED.A0TR RZ, [UR4+0x344c8], R3 ;  /* 0x0344c803ffff79a7 */ /* 0x0023e40008300404 */
.L_x_418:
[----:B------:R-:W-:Y:S05]  /*2f5b0*/  BSYNC B0 ;  /* 0x0000000000007941 */ /* 0x000fea0003800000 */
.L_x_417:
[----:B------:R-:W-:Y:S05]  /*2f5c0*/  @!P2 BRA `(.L_x_420) ;  /* 0x000000000004a947 */ /* 0x000fea0003800000 */
[----:B------:R-:W-:Y:S01]  /*2f5d0*/  BPT.TRAP 0x1 ;  /* 0x000000040000795c */ /* 0x000fe20000300000 */
.L_x_420:
[----:B------:R-:W-:Y:S01]  /*2f5e0*/  SYNCS.ARRIVE.TRANS64.RED.A1T0 RZ, [UR9], RZ ;  /* 0x000000ffffff79a7 */ /* 0x000fe20008100409 */
[----:B------:R-:W-:Y:S01]  /*2f5f0*/  UIADD3 UR15, UR15, 0xe0, URZ ;  /* 0x000000e00f0f7890 */ /* 0x000fe2000fffe03f */
[----:B------:R-:W-:Y:S11]  /*2f600*/  @!P2 BRA `(.L_x_421) ;  /* 0x000000000004a947 */ /* 0x000ff60003800000 */
[----:B------:R-:W-:Y:S01]  /*2f610*/  BPT.TRAP 0x1 ;  /* 0x000000040000795c */ /* 0x000fe20000300000 */
.L_x_421:
[----:B------:R-:W5:Y:S02]  /*2f620*/  SYNCS.PHASECHK.TRANS64.TRYWAIT P1, [UR4+0x344d0], R2 ;  /* 0x0344d002ff0075a7 */ /* 0x000f640008020144 */
[----:B-----5:R-:W-:Y:S05]  /*2f630*/  @!P1 BRA `(.L_x_422) ;  /* 0x0000006400049947 */ /* 0x020fea0003800000 */
.L_x_602:
        /* <DEDUP_REMOVED lines=9> */
.L_x_425:
[----:B--234-:R-:W1:Y:S02]  /*2f6d0*/  LDC R3, c[0x0][0x828] ;  /* 0x00020a00ff037b82 */ /* 0x01ce640000000800 */
[----:B-1----:R1:W-:Y:S02]  /*2f6e0*/  SYNCS.ARRIVE.TRANS64.RED.A0TR RZ, [UR4+0x344b0], R3 ;  /* 0x0344b003ffff79a7 */ /* 0x0023e40008300404 */
.L_x_424:
[----:B------:R-:W-:Y:S05]  /*2f6f0*/  BSYNC B0 ;  /* 0x0000000000007941 */ /* 0x000fea0003800000 */
.L_x_423:
[----:B------:R-:W-:Y:S05]  /*2f700*/  @!P2 BRA `(.L_x_426) ;  /* 0x000000000004a947 */ /* 0x000fea0003800000 */
[----:B------:R-:W-:Y:S01]  /*2f710*/  BPT.TRAP 0x1 ;  /* 0x000000040000795c */ /* 0x000fe20000300000 */
.L_x_426:
[----:B------:R-:W-:Y:S01]  /*2f720*/  SYNCS.ARRIVE.TRANS64.RED.A1T0 RZ, [UR6], RZ ;  /* 0x000000ffffff79a7 */ /* 0x000fe20008100406 */
[----:B------:R-:W-:Y:S05]  /*2f730*/  @!P2 BRA `(.L_x_427) ;  /* 0x000000000004a947 */ /* 0x000fea0003800000 */
[----:B------:R-:W-:Y:S01]  /*2f740*/  BPT.TRAP 0x1 ;  /* 0x000000040000795c */ /* 0x000fe20000300000 */
.L_x_427:
[----:B------:R-:W5:Y:S02]  /*2f750*/  SYNCS.PHASECHK.TRANS64.TRYWAIT P1, [UR4+0x344d8], R2 ;  /* 0x0344d802ff0075a7 */ /* 0x000f640008020144 */
[----:B-----5:R-:W-:Y:S05]  /*2f760*/  @!P1 BRA `(.L_x_428) ;  /* 0x0000006000d09947 */ /* 0x020fea0003800000 */
.L_x_603:
        /* <DEDUP_REMOVED lines=10> */
.L_x_431:
[----:B--234-:R-:W1:Y:S02]  /*2f810*/  LDC R3, c[0x0][0x828] ;  /* 0x00020a00ff037b82 */ /* 0x01ce640000000800 */
[----:B-1----:R1:W-:Y:S02]  /*2f820*/  SYNCS.ARRIVE.TRANS64.RED.A0TR RZ, [UR4+0x344b8], R3 ;  /* 0x0344b803ffff79a7 */ /* 0x0023e40008300404 */
.L_x_430:
[----:B------:R-:W-:Y:S05]  /*2f830*/  BSYNC B0 ;  /* 0x0000000000007941 */ /* 0x000fea0003800000 */
.L_x_429:
[----:B------:R-:W-:Y:S05]  /*2f840*/  @!P2 BRA `(.L_x_432) ;  /* 0x000000000004a947 */ /* 0x000fea0003800000 */
[----:B------:R-:W-:Y:S01]  /*2f850*/  BPT.TRAP 0x1 ;  /* 0x000000040000795c */ /* 0x000fe20000300000 */
.L_x_432:
[----:B------:R-:W-:Y:S01]  /*2f860*/  SYNCS.ARRIVE.TRANS64.RED.A1T0 RZ, [UR7], RZ ;  /* 0x000000ffffff79a7 */ /* 0x000fe20008100407 */
[----:B------:R-:W-:Y:S05]  /*2f870*/  @!P2 BRA `(.L_x_433) ;  /* 0x000000000004a947 */ /* 0x000fea0003800000 */
[----:B------:R-:W-:Y:S01]  /*2f880*/  BPT.TRAP 0x1 ;  /* 0x000000040000795c */ /* 0x000fe20000300000 */
.L_x_433:
[----:B------:R-:W5:Y:S02]  /*2f890*/  SYNCS.PHASECHK.TRANS64.TRYWAIT P1, [UR4+0x344e0], R2 ;  /* 0x0344e002ff0075a7 */ /* 0x000f640008020144 */
[----:B-----5:R-:W-:Y:S05]  /*2f8a0*/  @!P1 BRA `(.L_x_434) ;  /* 0x0000006000989947 */ /* 0x020fea0003800000 */
.L_x_604:
[----:B------:R-:W-:Y:S04]  /*2f8b0*/  BSSY B0, `(.L_x_435) ;  /* 0x000000d000007945 */ /* 0x000fe80003800000 */
[----:B------:R-:W-:Y:S05]  /*2f8c0*/  @P0 BRA `(.L_x_436) ;  /* 0x00000000002c0947 */ /* 0x000fea0003800000 */
[----:B------:R-:W-:Y:S02]  /*2f8d0*/  UIADD3 UR18, UR14, 0x80, URZ ;  /* 0x000000800e127890 */ /* 0x000fe4000fffe03f */
[----:B------:R-:W-:Y:S01]  /*2f8e0*/  UIADD3 UR16, UR4, 0x32000, URZ ;  /* 0x0003200004107890 */ /* 0x000fe2000fffe03f */
[----:B------:R-:W-:Y:S01]  /*2f8f0*/  UMOV UR6, 0x0 ;  /* 0x0000000000067882 */ /* 0x000fe20000000000 */
[----:B------:R-:W-:Y:S01]  /*2f900*/  UMOV UR7, 0x10000000 ;  /* 0x1000000000077882 */ /* 0x000fe20000000000 */
[----:B------:R-:W-:Y:S01]  /*2f910*/  UMOV UR17, UR21 ;  /* 0x0000001500117c82 */ /* 0x000fe20008000000 */
[----:B------:R-:W-:-:S05]  /*2f920*/  UMOV UR19, UR15 ;  /* 0x0000000f00137c82 */ /* 0x000fca0008000000 */
[----:B------:R1:W-:Y:S02]  /*2f930*/  UTMALDG.2D [UR16], [UR10], desc[UR6] ;  /* 0x000006100a0075b4 */ /* 0x0003e40008009000 */
[----:B-1----:R-:W-:Y:S05]  /*2f940*/  @!P2 BRA `(.L_x_437) ;  /* 0x000000000004a947 */ /* 0x002fea0003800000 */
[----:B------:R-:W-:Y:S01]  /*2f950*/  BPT.TRAP 0x1 ;  /* 0x000000040000795c */ /* 0x000fe20000300000 */
.L_x_437:
[----:B--234-:R-:W1:Y:S02]  /*2f960*/  LDC R3, c[0x0][0x828] ;  /* 0x00020a00ff037b82 */ /* 0x01ce640000000800 */
[----:B-1----:R1:W-:Y:S02]  /*2f970*/  SYNCS.ARRIVE.TRANS64.RED.A0TR RZ, [UR4+0x344c0], R3 ;  /* 0x0344c003ffff79a7 */ /* 0x0023e40008300404 */
.L_x_436:
[----:B------:R-:W-:Y:S05]  /*2f980*/  BSYNC B0 ;  /* 0x0000000000007941 */ /* 0x000fea0003800000 */
.L_x_435:
[----:B------:R-:W-:Y:S05]  /*2f990*/  @!P2 BRA `(.L_x_438) ;  /* 0x000000000004a947 */ /* 0x000fea0003800000 */
[----:B------:R-:W-:Y:S01]  /*2f9a0*/  BPT.TRAP 0x1 ;  /* 0x000000040000795c */ /* 0x000fe20000300000 */
.L_x_438:
[----:B------:R-:W-:Y:S01]  /*2f9b0*/  SYNCS.ARRIVE.TRANS64.RED.A1T0 RZ, [UR8], RZ ;  /* 0x000000ffffff79a7 */ /* 0x000fe20008100408 */
[----:B------:R-:W-:Y:S05]  /*2f9c0*/  @!P2 BRA `(.L_x_439) ;  /* 0x000000000004a947 */ /* 0x000fea0003800000 */
[----:B------:R-:W-:Y:S01]  /*2f9d0*/  BPT.TRAP 0x1 ;  /* 0x000000040000795c */ /* 0x000fe20000300000 */
.L_x_439:
[----:B------:R-:W5:Y:S02]  /*2f9e0*/  SYNCS.PHASECHK.TRANS64.TRYWAIT P1, [UR4+0x344e8], R2 ;  /* 0x0344e802ff0075a7 */ /* 0x000f640008020144 */
[----:B-----5:R-:W-:Y:S05]  /*2f9f0*/  @!P1 BRA `(.L_x_440) ;  /* 0x00000060005c9947 */ /* 0x020fea0003800000 */
.L_x_605:
        /* <DEDUP_REMOVED lines=11> */
.L_x_443:
[----:B------:R-:W1:Y:S02]  /*2fab0*/  LDC R2, c[0x0][0x828] ;  /* 0x00020a00ff027b82 */ /* 0x000e640000000800 */
[----:B-1----:R1:W-:Y:S02]  /*2fac0*/  SYNCS.ARRIVE.TRANS64.RED.A0TR RZ, [UR4+0x344c8], R2 ;  /* 0x0344c802ffff79a7 */ /* 0x0023e40008300404 */
.L_x_442:
[----:B------:R-:W-:Y:S05]  /*2fad0*/  BSYNC B0 ;  /* 0x0000000000007941 */ /* 0x000fea0003800000 */
.L_x_441:
[----:B------:R-:W-:Y:S05]  /*2fae0*/  @!P2 BRA `(.L_x_444) ;  /* 0x000000000004a947 */ /* 0x000fea0003800000 */
[----:B------:R-:W-:Y:S01]  /*2faf0*/  BPT.TRAP 0x1 ;  /* 0x000000040000795c */ /* 0x000fe20000300000 */
.L_x_444:
[----:B------:R-:W-:Y:S01]  /*2fb00*/  ISETP.NE.AND P0, PT, R7, RZ, PT ;  /* 0x000000ff0700720c */ /* 0x000fe20003f05270 */
[----:B------:R-:W-:Y:S01]  /*2fb10*/  SYNCS.ARRIVE.TRANS64.RED.A1T0 RZ, [UR9], RZ ;  /* 0x000000ffffff79a7 */ /* 0x000fe20008100409 */
[CC--:B------:R-:W-:Y:S02]  /*2fb20*/  ISETP.NE.AND P3, PT, R18.reuse, R6.reuse, PT ;  /* 0x000000061200720c */ /* 0x0c0fe40003f65270 */
[----:B------:R-:W-:-:S13]  /*2fb30*/  ISETP.EQ.OR P0, PT, R18, R6, !P0 ;  /* 0x000000061200720c */ /* 0x000fda0004702670 */
[----:B------:R-:W-:Y:S05]  /*2fb40*/  @P0 BRA `(.L_x_445) ;  /* 0x0000000400040947 */ /* 0x000fea0003800000 */
[----:B------:R-:W-:Y:S01]  /*2fb50*/  ELECT P0, URZ, PT ;  /* 0x00000000003f782f */ /* 0x000fe20003800000 */
[----:B------:R-:W-:-:S12]  /*2fb60*/  BSSY B0, `(.L_x_446) ;  /* 0x0000032000007945 */ /* 0x000fd80003800000 */
[----:B------:R-:W-:Y:S05]  /*2fb70*/  @!P0 BRA `(.L_x_447) ;  /* 0x0000000000c08947 */ /* 0x000fea0003800000 */
[----:B-1234-:R-:W1:Y:S08]  /*2fb80*/  LDC.64 R2, c[0x0][0x290] ;  /* 0x0000a400ff027b82 */ /* 0x01ee700000000a00 */
[----:B------:R-:W2:Y:S08]  /*2fb90*/  LDC.64 R10, c[0x0][0x808] ;  /* 0x00020200ff0a7b82 */ /* 0x000eb00000000a00 */
[----:B------:R-:W3:Y:S01]  /*2fba0*/  LDC.64 R14, c[0x0][0x810] ;  /* 0x00020400ff0e7b82 */ /* 0x000ee20000000a00 */
[----:B-1----:R-:W-:-:S05]  /*2fbb0*/  IMAD.WIDE R2, R6, 0xc, R2 ;  /* 0x0000000c06027825 */ /* 0x002fca00078e0202 */
[----:B------:R1:W5:Y:S04]  /*2fbc0*/  LDG.E R12, desc[UR38][R2.64] ;  /* 0x00000026020c7981 */ /* 0x000368000c1e1900 */
[----:B------:R1:W5:Y:S01]  /*2fbd0*/  LDG.E R13, desc[UR38][R2.64+0x4] ;  /* 0x00000426020d7981 */ /* 0x000362000c1e1900 */
[----:B--2---:R-:W-:Y:S02]  /*2fbe0*/  ISETP.NE.U32.AND P0, PT, R10, RZ, PT ;  /* 0x000000ff0a00720c */ /* 0x004fe40003f05070 */
[----:B------:R-:W-:Y:S02]  /*2fbf0*/  SHF.R.S32.HI R9, RZ, 0x1f, R6 ;  /* 0x0000001fff097819 */ /* 0x000fe40000011406 */
[----:B------:R-:W-:Y:S02]  /*2fc00*/  ISETP.NE.AND.EX P0, PT, R11, RZ, PT, P0 ;  /* 0x000000ff0b00720c */ /* 0x000fe40003f05300 */
[----:B---3--:R-:W-:-:S04]  /*2fc10*/  ISETP.NE.U32.AND P1, PT, R14, RZ, PT ;  /* 0x000000ff0e00720c */ /* 0x008fc80003f25070 */
[----:B------:R-:W-:-:S07]  /*2fc20*/  ISETP.NE.AND.EX P1, PT, R15, RZ, PT, P1 ;  /* 0x000000ff0f00720c */ /* 0x000fce0003f25310 */
[----:B-1----:R-:W-:Y:S06]  /*2fc30*/  @!P0 BRA `(.L_x_448) ;  /* 0x0000000000108947 */ /* 0x002fec0003800000 */
[----:B------:R-:W-:-:S04]  /*2fc40*/  LEA R2, P0, R6, R10, 0x3 ;  /* 0x0000000a06027211 */ /* 0x000fc800078018ff */
[----:B------:R-:W-:-:S06]  /*2fc50*/  LEA.HI.X R3, R6, R11, R9, 0x3, P0 ;  /* 0x0000000b06037211 */ /* 0x000fcc00000f1c09 */
[----:B------:R-:W2:Y:S04]  /*2fc60*/  LDG.E.64 R2, desc[UR38][R2.64] ;  /* 0x0000002602027981 */ /* 0x000ea8000c1e1b00 */
[----:B--2---:R1:W-:Y:S02]  /*2fc70*/  STS.64 [UR5], R2 ;  /* 0x00000002ff007988 */ /* 0x0043e40008000a05 */
.L_x_448:
[----:B------:R-:W-:Y:S05]  /*2fc80*/  @!P1 BRA `(.L_x_447) ;  /* 0x00000000007c9947 */ /* 0x000fea0003800000 */
[----:B-1----:R-:W-:-:S04]  /*2fc90*/  LEA R2, P0, R6, R14, 0x3 ;  /* 0x0000000e06027211 */ /* 0x002fc800078018ff */
[----:B------:R-:W-:Y:S02]  /*2fca0*/  LEA.HI.X R3, R6, R15, R9, 0x3, P0 ;  /* 0x0000000f06037211 */ /* 0x000fe400000f1c09 */
[----:B------:R-:W1:Y:S04]  /*2fcb0*/  LDS R9, [UR5+0x1c] ;  /* 0x00001c05ff097984 */ /* 0x000e680008000800 */
[----:B------:R-:W2:Y:S01]  /*2fcc0*/  LDG.E.64 R2, desc[UR38][R2.64] ;  /* 0x0000002602027981 */ /* 0x000ea2000c1e1b00 */
[----:B------:R-:W-:Y:S02]  /*2fcd0*/  MOV R18, UR5 ;  /* 0x0000000500127c02 */ /* 0x000fe40008000f00 */
[----:B------:R-:W-:Y:S02]  /*2fce0*/  CS2R R14, SRZ ;  /* 0x00000000000e7805 */ /* 0x000fe4000001ff00 */
[----:B-----5:R-:W-:Y:S01]  /*2fcf0*/  IADD3 R12, R12, -0x1, RZ ;  /* 0xffffffff0c0c7810 */ /* 0x020fe20007ffe0ff */
[----:B------:R-:W-:Y:S01]  /*2fd00*/  STS [UR5+0x30], RZ ;  /* 0x000030ffff007988 */ /* 0x000fe20008000805 */
[----:B------:R-:W-:-:S02]  /*2fd10*/  SHF.R.U64 R18, R18, 0x4, RZ ;  /* 0x0000000412127819 */ /* 0x000fc400000012ff */
[----:B------:R-:W-:-:S03]  /*2fd20*/  IADD3 R13, R13, -0x1, RZ ;  /* 0xffffffff0d0d7810 */ /* 0x000fc60007ffe0ff */
[----:B------:R-:W-:Y:S04]  /*2fd30*/  STS [UR5+0x10], R18 ;  /* 0x00001012ff007988 */ /* 0x000fe80008000805 */
[----:B------:R-:W-:Y:S04]  /*2fd40*/  STS.128 [UR5+0x20], R12 ;  /* 0x0000200cff007988 */ /* 0x000fe80008000c05 */
        /* <DEDUP_REMOVED lines=9> */
[----:B------:R-:W-:Y:S04]  /*2fde0*/  STS [UR5+0x1c], R9 ;  /* 0x00001c09ff007988 */ /* 0x000fe80008000805 */
[----:B------:R-:W1:Y:S02]  /*2fdf0*/  LDS R10, [UR5+0x1c] ;  /* 0x00001c05ff0a7984 */ /* 0x000e640008000800 */
[----:B-1----:R-:W-:-:S05]  /*2fe00*/  LOP3.LUT R10, R10, 0xf0, RZ, 0xb8, !PT ;  /* 0x000000f00a0a7812 */ /* 0x002fca00078eb8ff */
[----:B------:R-:W-:Y:S04]  /*2fe10*/  STS [UR5+0x1c], R10 ;  /* 0x00001c0aff007988 */ /* 0x000fe80008000805 */
[----:B------:R-:W1:Y:S02]  /*2fe20*/  LDS R11, [UR5+0x1c] ;  /* 0x00001c05ff0b7984 */ /* 0x000e640008000800 */
[----:B-1----:R-:W-:-:S05]  /*2fe30*/  LOP3.LUT R19, R11, 0xf00, RZ, 0xb8, !PT ;  /* 0x00000f000b137812 */ /* 0x002fca00078eb8ff */
[----:B------:R-:W-:Y:S04]  /*2fe40*/  STS.64 [UR5+0x18], R18 ;  /* 0x00001812ff007988 */ /* 0x000fe80008000a05 */
[----:B------:R-:W1:Y:S02]  /*2fe50*/  LDS R11, [UR5+0x1c] ;  /* 0x00001c05ff0b7984 */ /* 0x000e640008000800 */
[----:B-1----:R-:W-:-:S05]  /*2fe60*/  LOP3.LUT R2, R11, 0xf000, RZ, 0xb8, !PT ;  /* 0x0000f0000b027812 */ /* 0x002fca00078eb8ff */
[----:B------:R1:W-:Y:S02]  /*2fe70*/  STS [UR5+0x1c], R2 ;  /* 0x00001c02ff007988 */ /* 0x0003e40008000805 */
.L_x_447:
[----:B------:R-:W-:Y:S05]  /*2fe80*/  BSYNC B0 ;  /* 0x0000000000007941 */ /* 0x000fea0003800000 */
.L_x_446:
[----:B-1----:R-:W1:Y:S01]  /*2fe90*/  S2R R2, SR_LANEID ;  /* 0x0000000000027919 */ /* 0x002e620000000000 */
[----:B------:R-:W-:Y:S01]  /*2fea0*/  NOP ;  /* 0x0000000000007918 */ /* 0x000fe20000000000 */
[----:B------:R-:W-:Y:S01]  /*2feb0*/  ELECT P0, URZ, PT ;  /* 0x00000000003f782f */ /* 0x000fe20003800000 */
[----:B------:R-:W-:Y:S01]  /*2fec0*/  BSSY B0, `(.L_x_449) ;  /* 0x0000008000007945 */ /* 0x000fe20003800000 */
[----:B-1----:R-:W-:-:S04]  /*2fed0*/  SHF.L.U32 R10, R2, 0x2, RZ ;  /* 0x00000002020a7819 */ /* 0x002fc800000006ff */
[----:B------:R-:W-:Y:S01]  /*2fee0*/  IADD3 R2, P1, R10, UR10, RZ ;  /* 0x0000000a0a027c10 */ /* 0x000fe2000ff3e0ff */
[----:B------:R1:W1:Y:S04]  /*2fef0*/  LDS R9, [R10+UR5] ;  /* 0x000000050a097984 */ /* 0x0002680008000800 */
[----:B--234-:R-:W-:Y:S02]  /*2ff00*/  IMAD.X R3, RZ, RZ, UR11, P1 ;  /* 0x0000000bff037e24 */ /* 0x01cfe400088e06ff */
[----:B------:R-:W-:Y:S06]  /*2ff10*/  @!P0 BRA `(.L_x_450) ;  /* 0x0000000000088947 */ /* 0x000fec0003800000 */
[----:B------:R0:W-:Y:S01]  /*2ff20*/  UTMACMDFLUSH ;  /* 0x00000000000079b7 */ /* 0x0001e20000000000 */
[----:B------:R-:W-:-:S04]  /*2ff30*/  DEPBAR.LE SB0, 0x0 ;  /* 0x000080000000791a */ /* 0x000fc80000000000 */
.L_x_450:
[----:B------:R-:W-:Y:S05]  /*2ff40*/  BSYNC B0 ;  /* 0x0000000000007941 */ /* 0x000fea0003800000 */
.L_x_449:
[----:B-1----:R1:W5:Y:S02]  /*2ff50*/  ATOMG.E.EXCH.STRONG.GPU PT, RZ, [R2], R9 ;  /* 0x0000000902ff73a8 */ /* 0x00236400041ee100 */
.L_x_445:
[----:B------:R-:W-:Y:S01]  /*2ff60*/  ISETP.NE.AND P1, PT, R7, RZ, PT ;  /* 0x000000ff0700720c */ /* 0x000fe20003f25270 */
[----:B------:R-:W-:Y:S01]  /*2ff70*/  IMAD.MOV.U32 R18, RZ, RZ, R6 ;  /* 0x000000ffff127224 */ /* 0x000fe200078e0006 */
[----:B------:R-:W-:Y:S02]  /*2ff80*/  IADD3 R22, R22, 0x1, RZ ;  /* 0x0000000116167810 */ /* 0x000fe40007ffe0ff */
[----:B-1----:R-:W-:Y:S02]  /*2ff90*/  SEL R2, RZ, 0x1, !P3 ;  /* 0x00000001ff027807 */ /* 0x002fe40005800000 */
[----:B------:R-:W-:Y:S02]  /*2ffa0*/  ISETP.NE.AND P0, PT, R22, 0x8, PT ;  /* 0x000000081600780c */ /* 0x000fe40003f05270 */
[----:B------:R-:W-:Y:S02]  /*2ffb0*/  MOV R16, R4 ;  /* 0x0000000400107202 */ /* 0x000fe40000000f00 */
[----:B--234-:R-:W-:-:S02]  /*2ffc0*/  SEL R3, RZ, 0x1, P0 ;  /* 0x00000001ff037807 */ /* 0x01cfc40000000000 */
[----:B------:R-:W-:Y:S02]  /*2ffd0*/  MOV R17, R5 ;  /* 0x0000000500117202 */ /* 0x000fe40000000f00 */
[----:B------:R-:W-:Y:S02]  /*2ffe0*/  LOP3.LUT R0, R0, R3, RZ, 0x3c, !PT ;  /* 0x0000000300007212 */ /* 0x000fe400078e3cff */
[----:B------:R-:W-:Y:S01]  /*2fff0*/  SEL R22, R22, RZ, P0 ;  /* 0x000000ff16167207 */ /* 0x000fe20000000000 */
[----:B------:R-:W-:Y:S06]  /*30000*/  @P1 BRA `(.L_x_451) ;  /* 0xffffffcc00b01947 */ /* 0x000fec000383ffff */
[----:B-----5:R-:W-:Y:S01]  /*30010*/  ELECT P0, URZ, PT ;  /* 0x00000000003f782f */ /* 0x020fe20003800000 */
[----:B------:R-:W-:-:S12]  /*30020*/  BSSY B0, `(.L_x_452) ;  /* 0x0000017000007945 */ /* 0x000fd80003800000 */
[----:B------:R-:W-:Y:S05]  /*30030*/  @!P0 BRA `(.L_x_453) ;  /* 0x0000000000548947 */ /* 0x000fea0003800000 */
[----:B------:R-:W-:Y:S05]  /*30040*/  @!P2 BRA `(.L_x_454) ;  /* 0x000000000004a947 */ /* 0x000fea0003800000 */
[----:B------:R-:W-:Y:S01]  /*30050*/  BPT.TRAP 0x1 ;  /* 0x000000040000795c */ /* 0x000fe20000300000 */
.L_x_454:
[----:B------:R-:W1:Y:S02]  /*30060*/  SYNCS.PHASECHK.TRANS64.TRYWAIT P0, [UR4+0x344d0], R8 ;  /* 0x0344d008ff0075a7 */ /* 0x000e640008000144 */
[----:B-1----:R-:W-:Y:S05]  /*30070*/  @!P0 BRA `(.L_x_455) ;  /* 0x0000005800d48947 */ /* 0x002fea0003800000 */
.L_x_606:
[----:B------:R-:W-:Y:S05]  /*30080*/  @!P2 BRA `(.L_x_456) ;  /* 0x000000000004a947 */ /* 0x000fea0003800000 */
[----:B------:R-:W-:Y:S01]  /*30090*/  BPT.TRAP 0x1 ;  /* 0x000000040000795c */ /* 0x000fe20000300000 */
.L_x_456:
[----:B------:R-:W2:Y:S02]  /*300a0*/  SYNCS.PHASECHK.TRANS64.TRYWAIT P0, [UR4+0x344d8], R8 ;  /* 0x0344d808ff0075a7 */ /* 0x000ea40008000144 */
[----:B--2---:R-:W-:Y:S05]  /*300b0*/  @!P0 BRA `(.L_x_457) ;  /* 0x0000005800dc8947 */ /* 0x004fea0003800000 */
.L_x_607:
[----:B------:R-:W-:Y:S05]  /*300c0*/  @!P2 BRA `(.L_x_458) ;  /* 0x000000000004a947 */ /* 0x000fea0003800000 */
[----:B------:R-:W-:Y:S01]  /*300d0*/  BPT.TRAP 0x1 ;  /* 0x000000040000795c */ /* 0x000fe20000300000 */
.L_x_458:
[----:B------:R-:W2:Y:S02]  /*300e0*/  SYNCS.PHASECHK.TRANS64.TRYWAIT P0, [UR4+0x344e0], R8 ;  /* 0x0344e008ff0075a7 */ /* 0x000ea40008000144 */
[----:B--2---:R-:W-:Y:S05]  /*300f0*/  @!P0 BRA `(.L_x_459) ;  /* 0x0000005800e48947 */ /* 0x004fea0003800000 */
.L_x_608:
[----:B------:R-:W-:Y:S05]  /*30100*/  @!P2 BRA `(.L_x_460) ;  /* 0x000000000004a947 */ /* 0x000fea0003800000 */
[----:B------:R-:W-:Y:S01]  /*30110*/  BPT.TRAP 0x1 ;  /* 0x000000040000795c */ /* 0x000fe20000300000 */
.L_x_460:
[----:B------:R-:W-:-:S04]  /*30120*/  MOV R0, 0x1 ;  /* 0x0000000100007802 */ /* 0x000fc80000000f00 */
[----:B------:R-:W-:-:S07]  /*30130*/  SHF.L.U32 R0, R0, 0x1f, RZ ;  /* 0x0000001f00007819 */ /* 0x000fce00000006ff */
.L_x_461:
[----:B-1----:R-:W-:-:S04]  /*30140*/  MOV R3, UR4 ;  /* 0x0000000400037c02 */ /* 0x002fc80008000f00 */
[----:B------:R1:W2:Y:S03]  /*30150*/  SYNCS.PHASECHK.TRANS64.TRYWAIT P0, [R3+URZ+0x344e8], R0 ;  /* 0x0344e800030075a7 */ /* 0x0002a6000800017f */
[----:B--2---:R-:W-:Y:S05]  /*30160*/  @!P0 NANOSLEEP.SYNCS 0x989680 ;  /* 0x009896800000895d */ /* 0x004fea0003900000 */
[----:B------:R-:W2:Y:S02]  /*30170*/  @!P0 SYNCS.PHASECHK.TRANS64 P0, [R3+URZ+0x344e8], R0 ;  /* 0x0344e800030085a7 */ /* 0x000ea4000800007f */
[----:B--2---:R-:W-:Y:S05]  /*30180*/  @!P0 BRA `(.L_x_461) ;  /* 0xfffffffc00ec8947 */ /* 0x004fea000383ffff */
.L_x_453:
[----:B------:R-:W-:Y:S05]  /*30190*/  BSYNC B0 ;  /* 0x0000000000007941 */ /* 0x000fea0003800000 */
.L_x_452:
[----:B------:R-:W-:Y:S05]  /*301a0*/  EXIT ;  /* 0x000000000000794d */ /* 0x000fea0003800000 */
.L_x_238:
[----:B------:R-:W1:Y:S01]  /*301b0*/  S2UR UR4, SR_CTAID.Y ;  /* 0x00000000000479c3 */ /* 0x000e620000002600 */
[----:B------:R-:W3:Y:S01]  /*301c0*/  S2R R0, SR_LANEID ;  /* 0x0000000000007919 */ /* 0x000ee20000000000 */
[----:B------:R-:W-:Y:S01]  /*301d0*/  ELECT P0, URZ, PT ;  /* 0x00000000003f782f */ /* 0x000fe20003800000 */
[----:B------:R-:W-:Y:S01]  /*301e0*/  BSSY B0, `(.L_x_462) ;  /* 0x000003b000007945 */ /* 0x000fe20003800000 */
[----:B------:R-:W-:Y:S01]  /*301f0*/  ULDC.64 UR8, c[0x0][0x508] ;  /* 0x0001420000087ab9 */ /* 0x000fe20000000a00 */
[----:B-1----:R-:W-:-:S04]  /*30200*/  UIMAD UR4, UR4, UR60, UR57 ;  /* 0x0000003c040472a4 */ /* 0x002fc8000f8e0239 */
[----:B------:R-:W-:-:S06]  /*30210*/  UIMAD.WIDE UR8, UR4, 0x80, UR8 ;  /* 0x00000080040878a5 */ /* 0x000fcc000f8e0208 */
[----:B------:R-:W-:Y:S06]  /*30220*/  @!P0 BRA `(.L_x_463) ;  /* 0x0000000000d88947 */ /* 0x000fec0003800000 */
[----:B------:R1:W-:Y:S01]  /*30230*/  STL [R1+0x604], R13 ;  /* 0x0006040d01007387 */ /* 0x0003e20000100800 */
[----:B------:R-:W4:Y:S01]  /*30240*/  LDC.64 R14, c[0x0][0x358] ;  /* 0x0000d600ff0e7b82 */ /* 0x000f220000000a00 */
[----:B------:R-:W-:Y:S02]  /*30250*/  UMOV UR4, 0x400 ;  /* 0x0000040000047882 */ /* 0x000fe40000000000 */
[----:B------:R3:W-:Y:S01]  /*30260*/  STL [R1+0x600], R11 ;  /* 0x0006000b01007387 */ /* 0x0007e20000100800 */
[----:B--2---:R-:W-:-:S04]  /*30270*/  ULEA UR4, UR58, UR4, 0x18 ;  /* 0x000000043a047291 */ /* 0x004fc8000f8ec03f */
[----:B------:R-:W2:Y:S08]  /*30280*/  LDC.64 R8, c[0x0][0x340] ;  /* 0x0000d000ff087b82 */ /* 0x000eb00000000a00 */
[----:B-1----:R-:W4:Y:S08]  /*30290*/  LDC.64 R12, c[0x0][0x350] ;  /* 0x0000d400ff0c7b82 */ /* 0x002f300000000a00 */
[----:B---3--:R-:W2:Y:S08]  /*302a0*/  LDC.64 R10, c[0x0][0x348] ;  /* 0x0000d200ff0a7b82 */ /* 0x008eb00000000a00 */
[----:B------:R-:W1:Y:S01]  /*302b0*/  LDC.64 R32, c[0x0][0x300] ;  /* 0x0000c000ff207b82 */ /* 0x000e620000000a00 */
[----:B----4-:R3:W-:Y:S07]  /*302c0*/  STS.128 [UR4+0x34650], R12 ;  /* 0x0346500cff007988 */ /* 0x0107ee0008000c04 */
[----:B------:R-:W1:Y:S01]  /*302d0*/  LDC.64 R34, c[0x0][0x308] ;  /* 0x0000c200ff227b82 */ /* 0x000e620000000a00 */
[----:B--2---:R2:W-:Y:S07]  /*302e0*/  STS.128 [UR4+0x34640], R8 ;  /* 0x03464008ff007988 */ /* 0x0045ee0008000c04 */
[----:B------:R-:W4:Y:S08]  /*302f0*/  LDC.64 R28, c[0x0][0x310] ;  /* 0x0000c400ff1c7b82 */ /* 0x000f300000000a00 */
[----:B---3--:R-:W3:Y:S08]  /*30300*/  LDC.64 R12, c[0x0][0x420] ;  /* 0x00010800ff0c7b82 */ /* 0x008ef00000000a00 */
[----:B------:R-:W3:Y:S01]  /*30310*/  LDC.64 R14, c[0x0][0x428] ;  /* 0x00010a00ff0e7b82 */ /* 0x000ee20000000a00 */
[----:B-1----:R-:W-:Y:S07]  /*30320*/  STS.128 [UR4+0x34600], R32 ;  /* 0x03460020ff007988 */ /* 0x002fee0008000c04 */
[----:B--2---:R-:W1:Y:S08]  /*30330*/  LDC.64 R8, c[0x0][0x430] ;  /* 0x00010c00ff087b82 */ /* 0x004e700000000a00 */
[----:B------:R-:W1:Y:S01]  /*30340*/  LDC.64 R10, c[0x0][0x438] ;  /* 0x00010e00ff0a7b82 */ /* 0x000e620000000a00 */
[----:B---3--:R2:W-:Y:S07]  /*30350*/  STS.128 [UR4+0x346a0], R12 ;  /* 0x0346a00cff007988 */ /* 0x0085ee0008000c04 */
[----:B------:R-:W4:Y:S08]  /*30360*/  LDC.64 R30, c[0x0][0x318] ;  /* 0x0000c600ff1e7b82 */ /* 0x000f300000000a00 */
[----:B------:R-:W3:Y:S01]  /*30370*/  LDC.64 R24, c[0x0][0x320] ;  /* 0x0000c800ff187b82 */ /* 0x000ee20000000a00 */
[----:B--2---:R2:W5:Y:S07]  /*30380*/  LDL.LU R13, [R1+0x604] ;  /* 0x00060400010d7983 */ /* 0x00456e0000300800 */
[----:B------:R-:W3:Y:S01]  /*30390*/  LDC.64 R26, c[0x0][0x328] ;  /* 0x0000ca00ff1a7b82 */ /* 0x000ee20000000a00 */
[----:B-1----:R1:W-:Y:S07]  /*303a0*/  STS.128 [UR4+0x346b0], R8 ;  /* 0x0346b008ff007988 */ /* 0x0023ee0008000c04 */
[----:B------:R-:W2:Y:S01]  /*303b0*/  LDC.64 R4, c[0x0][0x330] ;  /* 0x0000cc00ff047b82 */ /* 0x000ea20000000a00 */
[----:B----4-:R4:W-:Y:S04]  /*303c0*/  STS.128 [UR4+0x34610], R28 ;  /* 0x0346101cff007988 */ /* 0x0109e80008000c04 */
[----:B-1----:R1:W5:Y:S03]  /*303d0*/  LDL.LU R11, [R1+0x600] ;  /* 0x00060000010b7983 */ /* 0x0023660000300800 */
[----:B------:R-:W2:Y:S01]  /*303e0*/  LDC.64 R6, c[0x0][0x338] ;  /* 0x0000ce00ff067b82 */ /* 0x000ea20000000a00 */
[----:B---3--:R3:W-:Y:S07]  /*303f0*/  STS.128 [UR4+0x34620], R24 ;  /* 0x03462018ff007988 */ /* 0x0087ee0008000c04 */
[----:B------:R-:W1:Y:S08]  /*30400*/  LDC.64 R32, c[0x0][0x360] ;  /* 0x0000d800ff207b82 */ /* 0x000e700000000a00 */
[----:B------:R-:W1:Y:S01]  /*30410*/  LDC.64 R34, c[0x0][0x368] ;  /* 0x0000da00ff227b82 */ /* 0x000e620000000a00 */
[----:B--2---:R2:W-:Y:S07]  /*30420*/  STS.128 [UR4+0x34630], R4 ;  /* 0x03463004ff007988 */ /* 0x0045ee0008000c04 */
[----:B----4-:R-:W4:Y:S08]  /*30430*/  LDC.64 R28, c[0x0][0x370] ;  /* 0x0000dc00ff1c7b82 */ /* 0x010f300000000a00 */
[----:B------:R-:W4:Y:S08]  /*30440*/  LDC.64 R30, c[0x0][0x378] ;  /* 0x0000de00ff1e7b82 */ /* 0x000f300000000a00 */
[----:B---3--:R-:W3:Y:S01]  /*30450*/  LDC.64 R24, c[0x0][0x400] ;  /* 0x00010000ff187b82 */ /* 0x008ee20000000a00 */
[----:B-1----:R1:W-:Y:S07]  /*30460*/  STS.128 [UR4+0x34660], R32 ;  /* 0x03466020ff007988 */ /* 0x0023ee0008000c04 */
[----:B------:R-:W3:Y:S08]  /*30470*/  LDC.64 R26, c[0x0][0x408] ;  /* 0x00010200ff1a7b82 */ /* 0x000ef00000000a00 */
[----:B--2---:R-:W2:Y:S01]  /*30480*/  LDC.64 R4, c[0x0][0x410] ;  /* 0x00010400ff047b82 */ /* 0x004ea20000000a00 */
[----:B----4-:R4:W-:Y:S07]  /*30490*/  STS.128 [UR4+0x34670], R28 ;  /* 0x0346701cff007988 */ /* 0x0109ee0008000c04 */
[----:B------:R-:W2:Y:S01]  /*304a0*/  LDC.64 R6, c[0x0][0x418] ;  /* 0x00010600ff067b82 */ /* 0x000ea20000000a00 */
[----:B---3--:R3:W-:Y:S07]  /*304b0*/  STS.128 [UR4+0x34680], R24 ;  /* 0x03468018ff007988 */ /* 0x0087ee0008000c04 */
[----:B-1----:R-:W1:Y:S08]  /*304c0*/  LDC.64 R32, c[0x0][0x440] ;  /* 0x00011000ff207b82 */ /* 0x002e700000000a00 */
[----:B------:R-:W1:Y:S01]  /*304d0*/  LDC.64 R34, c[0x0][0x448] ;  /* 0x00011200ff227b82 */ /* 0x000e620000000a00 */
[----:B--2---:R2:W-:Y:S07]  /*304e0*/  STS.128 [UR4+0x34690], R4 ;  /* 0x03469004ff007988 */ /* 0x0045ee0008000c04 */
[----:B----4-:R-:W4:Y:S08]  /*304f0*/  LDC.64 R28, c[0x0][0x450] ;  /* 0x00011400ff1c7b82 */ /* 0x010f300000000a00 */
[----:B------:R-:W4:Y:S08]  /*30500*/  LDC.64 R30, c[0x0][0x458] ;  /* 0x00011600ff1e7b82 */ /* 0x000f300000000a00 */
[----:B---3--:R-:W3:Y:S08]  /*30510*/  LDC.64 R24, c[0x0][0x460] ;  /* 0x00011800ff187b82 */ /* 0x008ef00000000a00 */
[----:B------:R-:W3:Y:S08]  /*30520*/  LDC.64 R26, c[0x0][0x468] ;  /* 0x00011a00ff1a7b82 */ /* 0x000ef00000000a00 */
[----:B--2---:R-:W2:Y:S08]  /*30530*/  LDC.64 R4, c[0x0][0x470] ;  /* 0x00011c00ff047b82 */ /* 0x004eb00000000a00 */
[----:B------:R-:W2:Y:S01]  /*30540*/  LDC.64 R6, c[0x0][0x478] ;  /* 0x00011e00ff067b82 */ /* 0x000ea20000000a00 */
[----:B-1----:R1:W-:Y:S04]  /*30550*/  STS.128 [UR4+0x346c0], R32 ;  /* 0x0346c020ff007988 */ /* 0x0023e80008000c04 */
[----:B----4-:R1:W-:Y:S04]  /*30560*/  STS.128 [UR4+0x346d0], R28 ;  /* 0x0346d01cff007988 */ /* 0x0103e80008000c04 */
[----:B---3--:R1:W-:Y:S04]  /*30570*/  STS.128 [UR4+0x346e0], R24 ;  /* 0x0346e018ff007988 */ /* 0x0083e80008000c04 */
[----:B--2---:R1:W-:Y:S02]  /*30580*/  STS.128 [UR4+0x346f0], R4 ;  /* 0x0346f004ff007988 */ /* 0x0043e40008000c04 */
.L_x_463:
[----:B--2---:R-:W-:Y:S05]  /*30590*/  BSYNC B0 ;  /* 0x0000000000007941 */ /* 0x004fea0003800000 */
.L_x_462:
[----:B------:R-:W-:Y:S01]  /*305a0*/  ELECT P0, URZ, PT ;  /* 0x00000000003f782f */ /* 0x000fe20003800000 */
[----:B------:R-:W-:Y:S01]  /*305b0*/  NOP ;  /* 0x0000000000007918 */ /* 0x000fe20000000000 */
[----:B------:R-:W-:Y:S11]  /*305c0*/  BSSY B0, `(.L_x_464) ;  /* 0x000004a000007945 */ /* 0x000ff60003800000 */
[----:B------:R-:W-:Y:S05]  /*305d0*/  @!P0 BRA `(.L_x_465) ;  /* 0x0000000400208947 */ /* 0x000fea0003800000 */
[----:B-1----:R-:W1:Y:S08]  /*305e0*/  LDC.64 R4, c[0x0][0x518] ;  /* 0x00014600ff047b82 */ /* 0x002e700000000a00 */
[----:B------:R-:W2:Y:S08]  /*305f0*/  LDC.64 R2, c[0x0][0x528] ;  /* 0x00014a00ff027b82 */ /* 0x000eb00000000a00 */
[----:B------:R-:W4:Y:S01]  /*30600*/  LDC.64 R8, c[0x0][0x510] ;  /* 0x00014400ff087b82 */ /* 0x000f220000000a00 */
[----:B-1----:R-:W-:-:S07]  /*30610*/  IMAD.WIDE R4, R18, 0x8, R4 ;  /* 0x0000000812047825 */ /* 0x002fce00078e0204 */
[----:B------:R-:W1:Y:S01]  /*30620*/  LDC.64 R6, c[0x0][0x520] ;  /* 0x00014800ff067b82 */ /* 0x000e620000000a00 */
[----:B------:R-:W3:Y:S01]  /*30630*/  LDG.E.64 R4, desc[UR38][R4.64] ;  /* 0x0000002604047981 */ /* 0x000ee2000c1e1b00 */
[----:B--2---:R-:W-:-:S06]  /*30640*/  IMAD.WIDE R2, R18, 0x8, R2 ;  /* 0x0000000812027825 */ /* 0x004fcc00078e0202 */
[----:B------:R-:W2:Y:S01]  /*30650*/  LDG.E.64 R2, desc[UR38][R2.64] ;  /* 0x0000002602027981 */ /* 0x000ea2000c1e1b00 */
[----:B----4-:R-:W-:-:S06]  /*30660*/  IMAD.WIDE R8, R18, 0x8, R8 ;  /* 0x0000000812087825 */ /* 0x010fcc00078e0208 */
[----:B------:R-:W4:Y:S01]  /*30670*/  LDG.E.64 R8, desc[UR38][R8.64] ;  /* 0x0000002608087981 */ /* 0x000f22000c1e1b00 */
[----:B-1----:R-:W-:-:S06]  /*30680*/  IMAD.WIDE R6, R18, 0x8, R6 ;  /* 0x0000000812067825 */ /* 0x002fcc00078e0206 */
[----:B------:R-:W4:Y:S01]  /*30690*/  LDG.E.64 R6, desc[UR38][R6.64] ;  /* 0x0000002606067981 */ /* 0x000f22000c1e1b00 */
[----:B------:R-:W-:Y:S02]  /*306a0*/  UMOV UR4, 0x400 ;  /* 0x0000040000047882 */ /* 0x000fe40000000000 */
[----:B------:R-:W-:-:S09]  /*306b0*/  ULEA UR4, UR58, UR4, 0x18 ;  /* 0x000000043a047291 */ /* 0x000fd2000f8ec03f */
[----:B------:R-:W1:Y:S04]  /*306c0*/  LDS R10, [UR4+0x3461c] ;  /* 0x03461c04ff0a7984 */ /* 0x000e680008000800 */
[----:B------:R-:W1:Y:S01]  /*306d0*/  LDS R12, [UR4+0x3469c] ;  /* 0x03469c04ff0c7984 */ /* 0x000e620008000800 */
[----:B------:R-:W-:Y:S02]  /*306e0*/  UIADD3 UR6, UR4, 0x34680, URZ ;  /* 0x0003468004067890 */ /* 0x000fe4000fffe03f */
[----:B------:R-:W-:-:S04]  /*306f0*/  UIADD3 UR5, UR4, 0x34600, URZ ;  /* 0x0003460004057890 */ /* 0x000fc8000fffe03f */
[----:B------:R-:W-:Y:S02]  /*30700*/  IMAD.U32 R26, RZ, RZ, UR6 ;  /* 0x00000006ff1a7e24 */ /* 0x000fe4000f8e00ff */
[----:B------:R-:W-:-:S03]  /*30710*/  MOV R24, UR5 ;  /* 0x0000000500187c02 */ /* 0x000fc60008000f00 */
[----:B------:R-:W-:Y:S02]  /*30720*/  SHF.R.U64 R26, R26, 0x4, RZ ;  /* 0x000000041a1a7819 */ /* 0x000fe400000012ff */
[----:B------:R-:W-:Y:S02]  /*30730*/  SHF.R.U64 R24, R24, 0x4, RZ ;  /* 0x0000000418187819 */ /* 0x000fe400000012ff */
[----:B-----5:R-:W-:Y:S01]  /*30740*/  IADD3 R13, R13, -0x1, RZ ;  /* 0xffffffff0d0d7810 */ /* 0x020fe20007ffe0ff */
[----:B------:R-:W-:Y:S04]  /*30750*/  STS [UR4+0x34690], R26 ;  /* 0x0346901aff007988 */ /* 0x000fe80008000804 */
[----:B------:R-:W-:Y:S04]  /*30760*/  STS [UR4+0x34610], R24 ;  /* 0x03461018ff007988 */ /* 0x000fe80008000804 */
[----:B------:R-:W-:Y:S04]  /*30770*/  STS [UR4+0x34614], R24 ;  /* 0x03461418ff007988 */ /* 0x000fe80008000804 */
[----:B------:R-:W-:Y:S04]  /*30780*/  STS [UR4+0x34694], R26 ;  /* 0x0346941aff007988 */ /* 0x000fe80008000804 */
[----:B------:R-:W-:Y:S04]  /*30790*/  STS [UR4+0x34630], RZ ;  /* 0x034630ffff007988 */ /* 0x000fe80008000804 */
[----:B------:R-:W-:Y:S01]  /*307a0*/  STS [UR4+0x346b0], RZ ;  /* 0x0346b0ffff007988 */ /* 0x000fe20008000804 */
[----:B---3--:R-:W-:-:S04]  /*307b0*/  SHF.L.U64.HI R5, R4, 0x1, R5 ;  /* 0x0000000104057819 */ /* 0x008fc80000010205 */
[----:B------:R-:W-:Y:S02]  /*307c0*/  LOP3.LUT R5, R5, 0x1fffffff, RZ, 0xc0, !PT ;  /* 0x1fffffff05057812 */ /* 0x000fe400078ec0ff */
[----:B--2---:R-:W-:Y:S02]  /*307d0*/  SHF.L.U64.HI R3, R2, 0x1, R3 ;  /* 0x0000000102037819 */ /* 0x004fe40000010203 */
[----:B------:R-:W-:Y:S02]  /*307e0*/  SHF.R.U32.HI R15, RZ, 0x4, R5 ;  /* 0x00000004ff0f7819 */ /* 0x000fe40000011605 */
[----:B------:R-:W-:Y:S02]  /*307f0*/  LOP3.LUT R3, R3, 0x1fffffff, RZ, 0xc0, !PT ;  /* 0x1fffffff03037812 */ /* 0x000fe400078ec0ff */
[----:B-1----:R-:W-:Y:S02]  /*30800*/  LOP3.LUT R10, R10, 0xf, R15, 0xb8, !PT ;  /* 0x0000000f0a0a7812 */ /* 0x002fe400078eb80f */
[----:B------:R-:W-:-:S04]  /*30810*/  SHF.R.U32.HI R15, RZ, 0x4, R3 ;  /* 0x00000004ff0f7819 */ /* 0x000fc80000011603 */
[----:B------:R-:W-:Y:S01]  /*30820*/  LOP3.LUT R14, R12, 0xf, R15, 0xb8, !PT ;  /* 0x0000000f0c0e7812 */ /* 0x000fe200078eb80f */
[----:B------:R-:W-:Y:S04]  /*30830*/  STS [UR4+0x3461c], R10 ;  /* 0x03461c0aff007988 */ /* 0x000fe80008000804 */
[----:B------:R-:W-:Y:S04]  /*30840*/  STS [UR4+0x3469c], R14 ;  /* 0x03469c0eff007988 */ /* 0x000fe80008000804 */
[----:B------:R-:W1:Y:S04]  /*30850*/  LDS R12, [UR4+0x3461c] ;  /* 0x03461c04ff0c7984 */ /* 0x000e680008000800 */
[----:B------:R-:W2:Y:S01]  /*30860*/  LDS R15, [UR4+0x3469c] ;  /* 0x03469c04ff0f7984 */ /* 0x000ea20008000800 */
[----:B-1----:R-:W-:-:S02]  /*30870*/  LOP3.LUT R12, R12, 0xf0, RZ, 0xb8, !PT ;  /* 0x000000f00c0c7812 */ /* 0x002fc400078eb8ff */
[----:B--2---:R-:W-:-:S03]  /*30880*/  LOP3.LUT R15, R15, 0xf0, RZ, 0xb8, !PT ;  /* 0x000000f00f0f7812 */ /* 0x004fc600078eb8ff */
[----:B------:R-:W-:Y:S04]  /*30890*/  STS [UR4+0x3461c], R12 ;  /* 0x03461c0cff007988 */ /* 0x000fe80008000804 */
[----:B------:R-:W-:Y:S04]  /*308a0*/  STS [UR4+0x3469c], R15 ;  /* 0x03469c0fff007988 */ /* 0x000fe80008000804 */
[----:B------:R-:W1:Y:S04]  /*308b0*/  LDS R25, [UR4+0x3461c] ;  /* 0x03461c04ff197984 */ /* 0x000e680008000800 */
[----:B------:R-:W2:Y:S01]  /*308c0*/  LDS R27, [UR4+0x3469c] ;  /* 0x03469c04ff1b7984 */ /* 0x000ea20008000800 */
[----:B-1----:R-:W-:-:S02]  /*308d0*/  LOP3.LUT R25, R25, 0xf00, RZ, 0xb8, !PT ;  /* 0x00000f0019197812 */ /* 0x002fc400078eb8ff */
[----:B--2---:R-:W-:-:S03]  /*308e0*/  LOP3.LUT R27, R27, 0xf00, RZ, 0xb8, !PT ;  /* 0x00000f001b1b7812 */ /* 0x004fc600078eb8ff */
[----:B------:R-:W-:Y:S04]  /*308f0*/  STS.64 [UR4+0x34618], R24 ;  /* 0x03461818ff007988 */ /* 0x000fe80008000a04 */
[----:B------:R-:W-:Y:S04]  /*30900*/  STS.64 [UR4+0x34698], R26 ;  /* 0x0346981aff007988 */ /* 0x000fe80008000a04 */
[----:B------:R-:W1:Y:S04]  /*30910*/  LDS R23, [UR4+0x3461c] ;  /* 0x03461c04ff177984 */ /* 0x000e680008000800 */
[----:B------:R-:W2:Y:S01]  /*30920*/  LDS R10, [UR4+0x3469c] ;  /* 0x03469c04ff0a7984 */ /* 0x000ea20008000800 */
[----:B------:R-:W-:Y:S01]  /*30930*/  IMAD.SHL.U32 R4, R4, 0x2, RZ ;  /* 0x0000000204047824 */ /* 0x000fe200078e00ff */
[----:B------:R-:W-:-:S02]  /*30940*/  SHF.L.U32 R2, R2, 0x1, RZ ;  /* 0x0000000102027819 */ /* 0x000fc400000006ff */
[----:B------:R-:W-:Y:S02]  /*30950*/  CS2R R14, SRZ ;  /* 0x00000000000e7805 */ /* 0x000fe4000001ff00 */
[----:B------:R-:W-:Y:S02]  /*30960*/  IADD3 R12, R11, -0x1, RZ ;  /* 0xffffffff0b0c7810 */ /* 0x000fe40007ffe0ff */
[----:B------:R-:W-:Y:S02]  /*30970*/  LOP3.LUT R4, R4, 0xfffffffe, RZ, 0xc0, !PT ;  /* 0xfffffffe04047812 */ /* 0x000fe400078ec0ff */
[----:B------:R-:W-:Y:S01]  /*30980*/  LOP3.LUT R2, R2, 0xfffffffe, RZ, 0xc0, !PT ;  /* 0xfffffffe02027812 */ /* 0x000fe200078ec0ff */
[----:B------:R3:W-:Y:S01]  /*30990*/  STS.128 [UR4+0x34620], R12 ;  /* 0x0346200cff007988 */ /* 0x0007e20008000c04 */
[----:B------:R-:W-:Y:S02]  /*309a0*/  SHF.R.U64 R5, R4, 0x4, R5 ;  /* 0x0000000404057819 */ /* 0x000fe40000001205 */
[----:B------:R-:W-:Y:S01]  /*309b0*/  SHF.R.U64 R3, R2, 0x4, R3 ;  /* 0x0000000402037819 */ /* 0x000fe20000001203 */
[----:B----4-:R4:W-:Y:S04]  /*309c0*/  STS.64 [UR4+0x34600], R8 ;  /* 0x03460008ff007988 */ /* 0x0109e80008000a04 */
[----:B------:R4:W-:Y:S01]  /*309d0*/  STS [UR4+0x3460c], R5 ;  /* 0x03460c05ff007988 */ /* 0x0009e20008000804 */
[----:B---3--:R-:W-:-:S03]  /*309e0*/  IADD3 R13, R19, -0x1, RZ ;  /* 0xffffffff130d7810 */ /* 0x008fc60007ffe0ff */
[----:B------:R4:W-:Y:S04]  /*309f0*/  STS [UR4+0x3468c], R3 ;  /* 0x03468c03ff007988 */ /* 0x0009e80008000804 */
[----:B------:R4:W-:Y:S01]  /*30a00*/  STS.128 [UR4+0x346a0], R12 ;  /* 0x0346a00cff007988 */ /* 0x0009e20008000c04 */
[----:B-1----:R-:W-:Y:S02]  /*30a10*/  LOP3.LUT R23, R23, 0xf000, RZ, 0xb8, !PT ;  /* 0x0000f00017177812 */ /* 0x002fe400078eb8ff */
[----:B--2---:R-:W-:Y:S01]  /*30a20*/  LOP3.LUT R10, R10, 0xf000, RZ, 0xb8, !PT ;  /* 0x0000f0000a0a7812 */ /* 0x004fe200078eb8ff */
[----:B------:R4:W-:Y:S04]  /*30a30*/  STS.64 [UR4+0x34680], R6 ;  /* 0x03468006ff007988 */ /* 0x0009e80008000a04 */
[----:B------:R4:W-:Y:S04]  /*30a40*/  STS [UR4+0x3461c], R23 ;  /* 0x03461c17ff007988 */ /* 0x0009e80008000804 */
[----:B------:R4:W-:Y:S02]  /*30a50*/  STS [UR4+0x3469c], R10 ;  /* 0x03469c0aff007988 */ /* 0x0009e40008000804 */
.L_x_465:
[----:B------:R-:W-:Y:S05]  /*30a60*/  BSYNC B0 ;  /* 0x0000000000007941 */ /* 0x000fea0003800000 */
.L_x_464:
[----:B------:R-:W-:Y:S01]  /*30a70*/  ELECT P0, URZ, PT ;  /* 0x00000000003f782f */ /* 0x000fe20003800000 */
[----:B------:R-:W-:Y:S01]  /*30a80*/  NOP ;  /* 0x0000000000007918 */ /* 0x000fe20000000000 */
[----:B------:R-:W-:Y:S11]  /*30a90*/  BSSY B0, `(.L_x_466) ;  /* 0x0000004000007945 */ /* 0x000ff60003800000 */
[----:B------:R-:W-:Y:S05]  /*30aa0*/  @!P0 BRA `(.L_x_467) ;  /* 0x0000000000088947 */ /* 0x000fea0003800000 */
[----:B------:R0:W-:Y:S01]  /*30ab0*/  UTMACMDFLUSH ;  /* 0x00000000000079b7 */ /* 0x0001e20000000000 */
[----:B------:R-:W-:-:S04]  /*30ac0*/  DEPBAR.LE SB0, 0x0 ;  /* 0x000080000000791a */ /* 0x000fc80000000000 */
.L_x_467:
[----:B------:R-:W-:Y:S05]  /*30ad0*/  BSYNC B0 ;  /* 0x0000000000007941 */ /* 0x000fea0003800000 */
.L_x_466:
[----:B------:R-:W-:Y:S01]  /*30ae0*/  UMOV UR4, 0x400 ;  /* 0x0000040000047882 */ /* 0x000fe20000000000 */
[----:B---3--:R-:W-:Y:S01]  /*30af0*/  SHF.L.U32 R0, R0, 0x2, RZ ;  /* 0x0000000200007819 */ /* 0x008fe200000006ff */
[----:B------:R-:W-:Y:S01]  /*30b00*/  ULEA UR12, UR58, UR4, 0x18 ;  /* 0x000000043a0c7291 */ /* 0x000fe2000f8ec03f */
[----:B------:R-:W-:Y:S02]  /*30b10*/  ULDC UR10, c[0x0][0x884] ;  /* 0x00022100000a7ab9 */ /* 0x000fe40000000800 */
[----:B-1----:R-:W-:Y:S01]  /*30b20*/  IADD3 R4, P0, R0, UR8, RZ ;  /* 0x0000000800047c10 */ /* 0x002fe2000ff1e0ff */
[----:B------:R-:W-:Y:S02]  /*30b30*/  UIADD3 UR14, UR12, 0x34600, URZ ;  /* 0x000346000c0e7890 */ /* 0x000fe4000fffe03f */
[----:B------:R-:W-:Y:S02]  /*30b40*/  UIMAD.WIDE UR10, UR10, 0x80, UR8 ;  /* 0x000000800a0a78a5 */ /* 0x000fe4000f8e0208 */
[----:B----4-:R-:W-:-:S04]  /*30b50*/  IADD3.X R5, RZ, UR9, RZ, P0, !PT ;  /* 0x00000009ff057c10 */ /* 0x010fc800087fe4ff */
[----:B------:R-:W-:Y:S01]  /*30b60*/  IADD3 R2, P1, R0, UR10, RZ ;  /* 0x0000000a00027c10 */ /* 0x000fe2000ff3e0ff */
[----:B------:R-:W1:Y:S04]  /*30b70*/  LDS R7, [R0+UR14] ;  /* 0x0000000e00077984 */ /* 0x000e680008000800 */
[----:B------:R2:W3:Y:S01]  /*30b80*/  LDS R9, [R0+UR14+0x80] ;  /* 0x0000800e00097984 */ /* 0x0004e20008000800 */
[----:B------:R-:W-:Y:S01]  /*30b90*/  IMAD.X R3, RZ, RZ, UR11, P1 ;  /* 0x0000000bff037e24 */ /* 0x000fe200088e06ff */
[----:B------:R-:W-:Y:S02]  /*30ba0*/  LOP3.LUT P1, RZ, R21, 0x7f, RZ, 0xc0, !PT ;  /* 0x0000007f15ff7812 */ /* 0x000fe4000782c0ff */
[----:B------:R-:W-:Y:S02]  /*30bb0*/  MOV R6, 0x1 ;  /* 0x0000000100067802 */ /* 0x000fe40000000f00 */
[----:B------:R-:W-:Y:S01]  /*30bc0*/  MOV R8, 0x1 ;  /* 0x0000000100087802 */ /* 0x000fe20000000f00 */
[----:B------:R-:W-:Y:S01]  /*30bd0*/  BSSY B0, `(.L_x_468) ;  /* 0x00000e8000007945 */ /* 0x000fe20003800000 */
[----:B------:R-:W-:Y:S01]  /*30be0*/  ISETP.EQ.OR P2, PT, R20, RZ, P1 ;  /* 0x000000ff1400720c */ /* 0x000fe20000f42670 */
[----:B------:R-:W-:Y:S01]  /*30bf0*/  IMAD.MOV.U32 R10, RZ, RZ, 0x1 ;  /* 0x00000001ff0a7424 */ /* 0x000fe200078e00ff */
[----:B--2---:R-:W-:-:S02]  /*30c00*/  MOV R0, RZ ;  /* 0x000000ff00007202 */ /* 0x004fc40000000f00 */
[----:B------:R-:W-:Y:S01]  /*30c10*/  MOV R19, RZ ;  /* 0x000000ff00137202 */ /* 0x000fe20000000f00 */
[----:B------:R-:W-:Y:S02]  /*30c20*/  ULOP3.LUT UR20, UR59, 0x1, URZ, 0xfc, !UPT ;  /* 0x000000013b147892 */ /* 0x000fe4000f8efc3f */
[----:B------:R-:W-:Y:S02]  /*30c30*/  ULOP3.LUT UR13, UR40, 0x2, URZ, 0xfc, !UPT ;  /* 0x00000002280d7892 */ /* 0x000fe4000f8efc3f */
[----:B------:R-:W-:Y:S01]  /*30c40*/  UIADD3 UR15, UR12, 0x34680, URZ ;  /* 0x000346800c0f7890 */ /* 0x000fe2000fffe03f */
[----:B-1----:R-:W5:Y:S04]  /*30c50*/  ATOMG.E.EXCH.STRONG.GPU PT, RZ, [R4], R7 ;  /* 0x0000000704ff73a8 */ /* 0x002f6800041ee100 */
[----:B---3--:R1:W5:Y:S02]  /*30c60*/  ATOMG.E.EXCH.STRONG.GPU PT, RZ, [R2], R9 ;  /* 0x0000000902ff73a8 */ /* 0x00836400041ee100 */
[----:B-1----:R-:W-:-:S02]  /*30c70*/  PRMT R2, R6, 0x7610, R2 ;  /* 0x0000761006027816 */ /* 0x002fc40000000002 */
[----:B------:R-:W-:-:S07]  /*30c80*/  PRMT R3, R8, 0x7610, R3 ;  /* 0x0000761008037816 */ /* 0x000fce0000000003 */
.L_x_488:
[----:B------:R-:W-:Y:S01]  /*30c90*/  LOP3.LUT P0, RZ, R3, 0xff, RZ, 0xc0, !PT ;  /* 0x000000ff03ff7812 */ /* 0x000fe2000780c0ff */
[----:B------:R-:W-:Y:S05]  /*30ca0*/  YIELD ;  /* 0x0000000000007946 */ /* 0x000fea0003800000 */
[----:B-----5:R-:W-:Y:S01]  /*30cb0*/  IADD3 R4, R11, 0x3f, RZ ;  /* 0x0000003f0b047810 */ /* 0x020fe20007ffe0ff */
[----:B------:R-:W-:Y:S03]  /*30cc0*/  BSSY B1, `(.L_x_469) ;  /* 0x0000009000017945 */ /* 0x000fe60003800000 */
[----:B------:R-:W-:-:S04]  /*30cd0*/  SHF.R.S32.HI R5, RZ, 0x1f, R4 ;  /* 0x0000001fff057819 */ /* 0x000fc80000011404 */
[----:B------:R-:W-:Y:S01]  /*30ce0*/  LEA.HI R5, R5, R4, RZ, 0x6 ;  /* 0x0000000405057211 */ /* 0x000fe200078f30ff */
[----:B------:R-:W-:Y:S06]  /*30cf0*/  @!P0 BRA `(.L_x_470) ;  /* 0x0000000000148947 */ /* 0x000fec0003800000 */
[----:B------:R-:W-:-:S04]  /*30d00*/  DEPBAR {5,4,3,2,1,0} ;  /* 0x0000003f0000791a */ /* 0x000fc80000000000 */
[----:B------:R1:W-:Y:S01]  /*30d10*/  UTMACCTL.IV [UR8] ;  /* 0x00000000080079b9 */ /* 0x0003e20008000000 */
[----:B------:R-:W-:-:S04]  /*30d20*/  DEPBAR {5,4,3,2,1,0} ;  /* 0x0000003f0000791a */ /* 0x000fc80000000000 */
[----:B------:R1:W-:Y:S02]  /*30d30*/  UTMACCTL.IV [UR10] ;  /* 0x000000000a0079b9 */ /* 0x0003e40008000000 */
[----:B-1----:R-:W-:Y:S01]  /*30d40*/  NOP ;  /* 0x0000000000007918 */ /* 0x002fe20000000000 */
.L_x_470:
[----:B------:R-:W-:Y:S05]  /*30d50*/  BSYNC B1 ;  /* 0x0000000000017941 */ /* 0x000fea0003800000 */
.L_x_469:
[----:B------:R-:W-:Y:S01]  /*30d60*/  UMOV UR4, 0xffffffff ;  /* 0xffffffff00047882 */ /* 0x000fe20000000000 */
[----:B------:R-:W-:Y:S02]  /*30d70*/  SHF.R.S32.HI R7, RZ, 0x6, R5 ;  /* 0x00000006ff077819 */ /* 0x000fe40000011405 */
[----:B------:R-:W-:Y:S05]  /*30d80*/  BRA.DIV UR4, `(.L_x_471) ;  /* 0x0000004e04d87947 */ /* 0x000fea000b800000 */
[----:B------:R-:W-:-:S13]  /*30d90*/  ELECT P6, URZ, PT ;  /* 0x00000000003f782f */ /* 0x000fda00038c0000 */
.L_x_611:
[----:B------:R-:W-:Y:S01]  /*30da0*/  ISETP.LT.OR P6, PT, R11, 0x1, !P6 ;  /* 0x000000010b00780c */ /* 0x000fe200077c1670 */
[----:B------:R-:W-:-:S12]  /*30db0*/  BSSY B1, `(.L_x_472) ;  /* 0x000002d000017945 */ /* 0x000fd80003800000 */
[----:B------:R-:W-:Y:S05]  /*30dc0*/  @P6 BRA `(.L_x_473) ;  /* 0x0000000000ac6947 */ /* 0x000fea0003800000 */
[----:B------:R-:W-:Y:S01]  /*30dd0*/  SHF.L.U32 R17, R17, 0x8, RZ ;  /* 0x0000000811117819 */ /* 0x000fe200000006ff */
[----:B------:R-:W-:Y:S01]  /*30de0*/  IMAD.SHL.U32 R16, R16, 0x100, RZ ;  /* 0x0000010010107824 */ /* 0x000fe200078e00ff */
[----:B------:R-:W-:Y:S01]  /*30df0*/  IADD3 R9, R7, 0x1, RZ ;  /* 0x0000000107097810 */ /* 0x000fe20007ffe0ff */
[----:B------:R-:W-:Y:S01]  /*30e00*/  IMAD.MOV.U32 R4, RZ, RZ, R0 ;  /* 0x000000ffff047224 */ /* 0x000fe200078e0000 */
[----:B------:R-:W-:Y:S02]  /*30e10*/  MOV R12, RZ ;  /* 0x000000ff000c7202 */ /* 0x000fe40000000f00 */
[----:B------:R-:W-:-:S07]  /*30e20*/  MOV R3, R10 ;  /* 0x0000000a00037202 */ /* 0x000fce0000000f00 */
.L_x_477:
[----:B--2---:R-:W-:Y:S01]  /*30e30*/  LEA R8, R4, UR12, 0x3 ;  /* 0x0000000c04087c11 */ /* 0x004fe2000f8e18ff */
[----:B------:R-:W-:Y:S05]  /*30e40*/  YIELD ;  /* 0x0000000000007946 */ /* 0x000fea0003800000 */
[----:B------:R-:W-:Y:S01]  /*30e50*/  SHF.L.U32 R5, R3, 0x1f, RZ ;  /* 0x0000001f03057819 */ /* 0x000fe200000006ff */
[----:B------:R-:W1:Y:S03]  /*30e60*/  @!P1 LDC R6, c[0x0][0x500] ;  /* 0x00014000ff069b82 */ /* 0x000e660000000800 */
[----:B------:R-:W2:Y:S02]  /*30e70*/  SYNCS.PHASECHK.TRANS64.TRYWAIT P0, [R8+URZ+0x34498], R5 ;  /* 0x03449805080075a7 */ /* 0x000ea4000800017f */
[----:B--2---:R-:W-:Y:S05]  /*30e80*/  @!P0 BRA `(.L_x_474) ;  /* 0x0000004c00b88947 */ /* 0x004fea0003800000 */
.L_x_612:
[----:B------:R-:W-:Y:S01]  /*30e90*/  UPRMT UR4, UR13, 0x9910, URZ ;  /* 0x000099100d047896 */ /* 0x000fe2000800003f */
[----:B-1----:R1:W-:Y:S03]  /*30ea0*/  @!P1 SYNCS.ARRIVE.TRANS64 RZ, [R8+URZ+0x34480], R6 ;  /* 0x0344800608ff99a7 */ /* 0x0023e6000800003f */
[----:B------:R-:W-:-:S06]  /*30eb0*/  UISETP.NE.AND UP0, UPT, UR4, 0x2, UPT ;  /* 0x000000020400788c */ /* 0x000fcc000bf05270 */
[----:B------:R-:W-:-:S13]  /*30ec0*/  PLOP3.LUT P0, PT, PT, PT, UP0, 0x80, 0x0 ;  /* 0x000000000000781c */ /* 0x000fda0003f0f008 */
[----:B-1----:R-:W-:Y:S05]  /*30ed0*/  @P0 BRA `(.L_x_475) ;  /* 0x0000000000040947 */ /* 0x002fea0003800000 */
[----:B------:R-:W-:Y:S01]  /*30ee0*/  BPT.TRAP 0x1 ;  /* 0x000000040000795c */ /* 0x000fe20000300000 */
.L_x_475:
[----:B------:R-:W-:Y:S05]  /*30ef0*/  @P2 BRA `(.L_x_476) ;  /* 0x0000000000042947 */ /* 0x000fea0003800000 */
[----:B------:R-:W-:Y:S01]  /*30f00*/  BPT.TRAP 0x1 ;  /* 0x000000040000795c */ /* 0x000fe20000300000 */
.L_x_476:
[----:B------:R-:W-:Y:S01]  /*30f10*/  R2UR UR4, R4 ;  /* 0x00000000040472ca */ /* 0x000fe200000e0000 */
[----:B------:R-:W-:Y:S01]  /*30f20*/  UMOV UR22, 0x0 ;  /* 0x0000000000167882 */ /* 0x000fe20000000000 */
[----:B------:R-:W-:Y:S01]  /*30f30*/  R2UR UR5, R8 ;  /* 0x00000000080572ca */ /* 0x000fe200000e0000 */
[----:B------:R-:W-:Y:S01]  /*30f40*/  UMOV UR23, 0x10000000 ;  /* 0x1000000000177882 */ /* 0x000fe20000000000 */
[----:B------:R-:W-:Y:S02]  /*30f50*/  IADD3 R9, R9, -0x1, RZ ;  /* 0xffffffff09097810 */ /* 0x000fe40007ffe0ff */
[----:B------:R-:W-:Y:S02]  /*30f60*/  R2UR UR6, R12 ;  /* 0x000000000c0672ca */ /* 0x000fe400000e0000 */
[----:B------:R-:W-:Y:S02]  /*30f70*/  R2UR UR7, R16 ;  /* 0x00000000100772ca */ /* 0x000fe400000e0000 */
[----:B------:R-:W-:-:S02]  /*30f80*/  R2UR UR19, R17 ;  /* 0x00000000111372ca */ /* 0x000fc400000e0000 */
[----:B------:R-:W-:Y:S01]  /*30f90*/  ISETP.GT.AND P3, PT, R9, 0x1, PT ;  /* 0x000000010900780c */ /* 0x000fe20003f64270 */
[----:B------:R-:W-:Y:S01]  /*30fa0*/  ULEA UR4, UR4, UR12, 0xf ;  /* 0x0000000c04047291 */ /* 0x000fe2000f8e783f */
[----:B------:R-:W-:Y:S01]  /*30fb0*/  IADD3 R4, R4, 0x1, RZ ;  /* 0x0000000104047810 */ /* 0x000fe20007ffe0ff */
[----:B------:R-:W-:Y:S01]  /*30fc0*/  UIADD3 UR5, UR5, 0x34480, URZ ;  /* 0x0003448005057890 */ /* 0x000fe2000fffe03f */
[----:B------:R-:W-:Y:S01]  /*30fd0*/  IADD3 R12, R12, 0x40, RZ ;  /* 0x000000400c0c7810 */ /* 0x000fe20007ffe0ff */
[----:B------:R-:W-:Y:S01]  /*30fe0*/  UIADD3 UR16, UR4, 0x18000, URZ ;  /* 0x0001800004107890 */ /* 0x000fe2000fffe03f */
[----:B------:R-:W-:Y:S01]  /*30ff0*/  ISETP.NE.AND P0, PT, R4, 0x3, PT ;  /* 0x000000030400780c */ /* 0x000fe20003f05270 */
[----:B------:R-:W-:-:S03]  /*31000*/  UMOV UR18, UR6 ;  /* 0x0000000600127c82 */ /* 0x000fc60008000000 */
[----:B------:R-:W-:Y:S01]  /*31010*/  UMOV UR17, UR5 ;  /* 0x0000000500117c82 */ /* 0x000fe20008000000 */
[----:B------:R-:W-:Y:S01]  /*31020*/  SEL R6, RZ, 0x1, P0 ;  /* 0x00000001ff067807 */ /* 0x000fe20000000000 */
[----:B------:R1:W-:Y:S01]  /*31030*/  UTMALDG.2D [UR4], [UR8], desc[UR22] ;  /* 0x00001604080075b4 */ /* 0x0003e20008009000 */
[----:B------:R-:W-:Y:S02]  /*31040*/  SEL R4, R4, RZ, P0 ;  /* 0x000000ff04047207 */ /* 0x000fe40000000000 */
[----:B------:R-:W-:Y:S01]  /*31050*/  LOP3.LUT R3, R3, R6, RZ, 0x3c, !PT ;  /* 0x0000000603037212 */ /* 0x000fe200078e3cff */
[----:B------:R1:W-:Y:S02]  /*31060*/  UTMALDG.2D [UR16], [UR10], desc[UR22] ;  /* 0x000016100a0075b4 */ /* 0x0003e40008009000 */
[----:B-1----:R-:W-:Y:S05]  /*31070*/  @P3 BRA `(.L_x_477) ;  /* 0xfffffffc006c3947 */ /* 0x002fea000383ffff */
.L_x_473:
[----:B------:R-:W-:Y:S05]  /*31080*/  BSYNC B1 ;  /* 0x0000000000017941 */ /* 0x000fea0003800000 */
.L_x_472:
[----:B------:R-:W-:Y:S01]  /*31090*/  LOP3.LUT P3, RZ, R2, 0xff, RZ, 0xc0, !PT ;  /* 0x000000ff02ff7812 */ /* 0x000fe2000786c0ff */
[----:B------:R-:W-:Y:S01]  /*310a0*/  IMAD.IADD R0, R7, 0x1, R0 ;  /* 0x0000000107007824 */ /* 0x000fe200078e0200 */
[----:B------:R-:W-:-:S03]  /*310b0*/  MOV R4, UR20 ;  /* 0x0000001400047c02 */ /* 0x000fc60008000f00 */
[C---:B------:R-:W-:Y:S01]  /*310c0*/  IMAD.WIDE.U32 R2, R0.reuse, -0x55555555, RZ ;  /* 0xaaaaaaab00027825 */ /* 0x040fe200078e00ff */
[----:B------:R-:W-:Y:S02]  /*310d0*/  ISETP.GT.U32.AND P0, PT, R0, 0x2, PT ;  /* 0x000000020000780c */ /* 0x000fe40003f04070 */
[----:B------:R-:W-:Y:S02]  /*310e0*/  ISETP.NE.AND P4, PT, R4, 0x3, PT ;  /* 0x000000030400780c */ /* 0x000fe40003f85270 */
[C---:B------:R-:W-:Y:S02]  /*310f0*/  ISETP.LT.U32.AND P0, PT, R7.reuse, 0x3, P0 ;  /* 0x000000030700780c */ /* 0x040fe40000701070 */
[----:B------:R-:W-:Y:S01]  /*31100*/  SHF.R.U32.HI R3, RZ, 0x1, R3 ;  /* 0x00000001ff037819 */ /* 0x000fe20000011603 */
[----:B------:R-:W-:Y:S01]  /*31110*/  @P3 SYNCS.ARRIVE.TRANS64.A1T0 RZ, [UR12+0x344f8], RZ ;  /* 0x0344f8ffffff39a7 */ /* 0x000fe2000810000c */
[----:B------:R-:W-:Y:S02]  /*31120*/  ISETP.GE.U32.AND P3, PT, R7, 0x3, PT ;  /* 0x000000030700780c */ /* 0x000fe40003f66070 */
[----:B--2---:R-:W-:Y:S01]  /*31130*/  SEL R5, RZ, 0x1, !P0 ;  /* 0x00000001ff057807 */ /* 0x004fe20004000000 */
[----:B------:R-:W-:-:S03]  /*31140*/  IMAD R0, R3, -0x3, R0 ;  /* 0xfffffffd03007824 */ /* 0x000fc600078e0200 */
[----:B------:R-:W-:-:S07]  /*31150*/  LOP3.LUT R10, R10, R5, RZ, 0x3c, !PT ;  /* 0x000000050a0a7212 */ /* 0x000fce00078e3cff */
[----:B------:R-:W-:Y:S01]  /*31160*/  @P3 LOP3.LUT R10, R10, 0x1, R3, 0x78, !PT ;  /* 0x000000010a0a3812 */ /* 0x000fe200078e7803 */
[----:B------:R-:W-:Y:S06]  /*31170*/  @!P4 BRA `(.L_x_478) ;  /* 0x000000000004c947 */ /* 0x000fec0003800000 */
[----:B------:R-:W-:Y:S01]  /*31180*/  BPT.TRAP 0x1 ;  /* 0x000000040000795c */ /* 0x000fe20000300000 */
.L_x_478:
[C---:B------:R-:W-:Y:S01]  /*31190*/  LEA R3, R22.reuse, UR12, 0x3 ;  /* 0x0000000c16037c11 */ /* 0x040fe2000f8e18ff */
[----:B------:R-:W-:Y:S01]  /*311a0*/  BSSY B1, `(.L_x_479) ;  /* 0x0000005000017945 */ /* 0x000fe20003800000 */
[----:B------:R-:W-:Y:S02]  /*311b0*/  SHF.L.U32 R2, R19, 0x1f, RZ ;  /* 0x0000001f13027819 */ /* 0x000fe400000006ff */
[----:B------:R-:W-:Y:S02]  /*311c0*/  LEA R4, R22, UR12, 0x4 ;  /* 0x0000000c16047c11 */ /* 0x000fe4000f8e20ff */
[----:B------:R-:W1:Y:S02]  /*311d0*/  SYNCS.PHASECHK.TRANS64.TRYWAIT P0, [R3+URZ+0x34400], R2 ;  /* 0x03440002030075a7 */ /* 0x000e64000800017f */
[----:B-1----:R-:W-:Y:S05]  /*311e0*/  @!P0 BRA `(.L_x_480) ;  /* 0x0000004800f48947 */ /* 0x002fea0003800000 */
.L_x_613:
[----:B------:R-:W-:Y:S05]  /*311f0*/  BSYNC B1 ;  /* 0x0000000000017941 */ /* 0x000fea0003800000 */
.L_x_479:
[----:B------:R-:W2:Y:S01]  /*31200*/  LDS.128 R4, [R4+0x34520] ;  /* 0x0345200004047984 */ /* 0x000ea20000000c00 */
[----:B------:R-:W-:Y:S01]  /*31210*/  @!PT LDS RZ, [RZ] ;  /* 0x00000000fffff984 */ /* 0x000fe20000000800 */
[----:B------:R-:W-:Y:S01]  /*31220*/  @!PT LDS RZ, [RZ] ;  /* 0x00000000fffff984 */ /* 0x000fe20000000800 */
[----:B------:R-:W-:Y:S01]  /*31230*/  @!PT LDS RZ, [RZ] ;  /* 0x00000000fffff984 */ /* 0x000fe20000000800 */
[----:B------:R-:W-:Y:S01]  /*31240*/  @!PT LDS RZ, [RZ] ;  /* 0x00000000fffff984 */ /* 0x000fe20000000800 */
[----:B------:R3:W-:Y:S06]  /*31250*/  MEMBAR.ALL.CTA ;  /* 0x0000000000007992 */ /* 0x0007ec0000008000 */
[----:B---3--:R-:W3:Y:S01]  /*31260*/  FENCE.VIEW.ASYNC.S ;  /* 0x00000000000073c6 */ /* 0x008ee20000000000 */
[----:B--2---:R-:W-:Y:S02]  /*31270*/  MOV R17, R5 ;  /* 0x0000000500117202 */ /* 0x004fe40000000f00 */
[----:B------:R-:W-:Y:S01]  /*31280*/  MOV R16, R4 ;  /* 0x0000000400107202 */ /* 0x000fe20000000f00 */
[----:B---3--:R-:W-:Y:S06]  /*31290*/  @!P4 BRA `(.L_x_481) ;  /* 0x000000000004c947 */ /* 0x008fec0003800000 */
[----:B------:R-:W-:Y:S01]  /*312a0*/  BPT.TRAP 0x1 ;  /* 0x000000040000795c */ /* 0x000fe20000300000 */
.L_x_481:
[----:B------:R-:W2:Y:S01]  /*312b0*/  S2R R5, SR_CgaCtaId ;  /* 0x0000000000057919 */ /* 0x000ea20000008800 */
[----:B------:R-:W-:Y:S01]  /*312c0*/  ISETP.NE.AND P0, PT, R7, RZ, PT ;  /* 0x000000ff0700720c */ /* 0x000fe20003f05270 */
[----:B-1----:R-:W-:Y:S01]  /*312d0*/  VIADD R2, R3, 0x34440 ;  /* 0x0003444003027836 */ /* 0x002fe20000000000 */
[CC--:B------:R-:W-:Y:S02]  /*312e0*/  ISETP.NE.AND P3, PT, R6.reuse, R18.reuse, PT ;  /* 0x000000120600720c */ /* 0x0c0fe40003f65270 */
[----:B------:R-:W-:Y:S02]  /*312f0*/  ISETP.EQ.OR P0, PT, R6, R18, !P0 ;  /* 0x000000120600720c */ /* 0x000fe40004702670 */
[----:B--2---:R-:W-:-:S04]  /*31300*/  PRMT R2, R5, 0x654, R2 ;  /* 0x0000065405027816 */ /* 0x004fc80000000002 */
[----:B------:R1:W-:Y:S07]  /*31310*/  SYNCS.ARRIVE.TRANS64.RED.A1T0 RZ, [R2+URZ], RZ ;  /* 0x000000ff02ff79a7 */ /* 0x0003ee000810043f */
[----:B------:R-:W-:Y:S05]  /*31320*/  @P0 BRA `(.L_x_482) ;  /* 0x0000000400a40947 */ /* 0x000fea0003800000 */
[----:B-1----:R-:W1:Y:S02]  /*31330*/  LDC.64 R2, c[0x0][0x290] ;  /* 0x0000a400ff027b82 */ /* 0x002e640000000a00 */
[----:B-1----:R-:W-:-:S05]  /*31340*/  IMAD.WIDE R2, R6, 0xc, R2 ;  /* 0x0000000c06027825 */ /* 0x002fca00078e0202 */
[----:B------:R1:W5:Y:S01]  /*31350*/  LDG.E R11, desc[UR38][R2.64+0x8] ;  /* 0x00000826020b7981 */ /* 0x000362000c1e1900 */
[----:B------:R-:W-:-:S03]  /*31360*/  UMOV UR4, 0xffffffff ;  /* 0xffffffff00047882 */ /* 0x000fc60000000000 */
[----:B------:R-:W-:Y:S05]  /*31370*/  BRA.DIV UR4, `(.L_x_483) ;  /* 0x0000004a04a47947 */ /* 0x000fea000b800000 */
[----:B------:R-:W-:-:S13]  /*31380*/  ELECT P6, URZ, PT ;  /* 0x00000000003f782f */ /* 0x000fda00038c0000 */
.L_x_616:
[----:B------:R-:W-:Y:S04]  /*31390*/  BSSY B1, `(.L_x_484) ;  /* 0x000004f000017945 */ /* 0x000fe80003800000 */
[----:B------:R-:W-:Y:S05]  /*313a0*/  @!P6 BRA `(.L_x_485) ;  /* 0x000000040034e947 */ /* 0x000fea0003800000 */
[----:B------:R-:W-:Y:S01]  /*313b0*/  SHF.R.S32.HI R21, RZ, 0x1f, R6 ;  /* 0x0000001fff157819 */ /* 0x000fe20000011406 */
[----:B------:R-:W-:Y:S01]  /*313c0*/  ULDC.64 UR4, c[0x0][0x510] ;  /* 0x0001440000047ab9 */ /* 0x000fe20000000a00 */
[C---:B------:R-:W-:Y:S01]  /*313d0*/  SHF.L.U32 R20, R6.reuse, 0x3, RZ ;  /* 0x0000000306147819 */ /* 0x040fe200000006ff */
[----:B------:R-:W-:Y:S01]  /*313e0*/  ULDC.64 UR6, c[0x0][0x520] ;  /* 0x0001480000067ab9 */ /* 0x000fe20000000a00 */
[----:B------:R-:W-:Y:S01]  /*313f0*/  SHF.L.U64.HI R21, R6, 0x3, R21 ;  /* 0x0000000306157819 */ /* 0x000fe20000010215 */
[----:B------:R-:W2:Y:S01]  /*31400*/  LDG.E R18, desc[UR38][R2.64] ;  /* 0x0000002602127981 */ /* 0x000ea2000c1e1900 */
[C---:B------:R-:W-:Y:S02]  /*31410*/  IADD3 R8, P0, R20.reuse, UR4, RZ ;  /* 0x0000000414087c10 */ /* 0x040fe4000ff1e0ff */
[----:B------:R-:W-:Y:S02]  /*31420*/  IADD3 R4, P4, R20, UR6, RZ ;  /* 0x0000000614047c10 */ /* 0x000fe4000ff9e0ff */
[C---:B------:R-:W-:Y:S01]  /*31430*/  IADD3.X R9, R21.reuse, UR5, RZ, P0, !PT ;  /* 0x0000000515097c10 */ /* 0x040fe200087fe4ff */
[----:B------:R-:W-:Y:S01]  /*31440*/  ULDC.64 UR4, c[0x0][0x518] ;  /* 0x0001460000047ab9 */ /* 0x000fe20000000a00 */
[----:B------:R-:W-:-:S03]  /*31450*/  IADD3.X R5, R21, UR7, RZ, P4, !PT ;  /* 0x0000000715057c10 */ /* 0x000fc6000a7fe4ff */
[----:B------:R-:W3:Y:S04]  /*31460*/  LDG.E.64 R14, desc[UR38][R8.64] ;  /* 0x00000026080e7981 */ /* 0x000ee8000c1e1b00 */
[----:B------:R4:W2:Y:S04]  /*31470*/  LDG.E.64 R12, desc[UR38][R4.64] ;  /* 0x00000026040c7981 */ /* 0x0008a8000c1e1b00 */
[----:B-1----:R-:W2:Y:S01]  /*31480*/  LDG.E R2, desc[UR38][R2.64+0x4] ;  /* 0x0000042602027981 */ /* 0x002ea2000c1e1900 */
[----:B----4-:R-:W-:-:S04]  /*31490*/  IADD3 R4, P0, R20, UR4, RZ ;  /* 0x0000000414047c10 */ /* 0x010fc8000ff1e0ff */
[----:B------:R-:W-:Y:S01]  /*314a0*/  IADD3.X R5, R21, UR5, RZ, P0, !PT ;  /* 0x0000000515057c10 */ /* 0x000fe200087fe4ff */
[----:B------:R-:W-:-:S04]  /*314b0*/  ULDC.64 UR4, c[0x0][0x528] ;  /* 0x00014a0000047ab9 */ /* 0x000fc80000000a00 */
[----:B------:R1:W4:Y:S02]  /*314c0*/  LDG.E.64 R8, desc[UR38][R4.64] ;  /* 0x0000002604087981 */ /* 0x000324000c1e1b00 */
[----:B-1----:R-:W-:-:S04]  /*314d0*/  IADD3 R4, P0, R20, UR4, RZ ;  /* 0x0000000414047c10 */ /* 0x002fc8000ff1e0ff */
[----:B------:R-:W-:-:S06]  /*314e0*/  IADD3.X R5, R21, UR5, RZ, P0, !PT ;  /* 0x0000000515057c10 */ /* 0x000fcc00087fe4ff */
[----:B------:R-:W4:Y:S04]  /*314f0*/  LDG.E.64 R4, desc[UR38][R4.64] ;  /* 0x0000002604047981 */ /* 0x000f28000c1e1b00 */
[----:B---3--:R-:W-:Y:S04]  /*31500*/  STS.64 [UR14], R14 ;  /* 0x0000000eff007988 */ /* 0x008fe80008000a0e */
[----:B--2---:R-:W-:Y:S04]  /*31510*/  STS.64 [UR15], R12 ;  /* 0x0000000cff007988 */ /* 0x004fe80008000a0f */
[----:B------:R-:W1:Y:S01]  /*31520*/  LDS R20, [UR14+0x1c] ;  /* 0x00001c0eff147984 */ /* 0x000e620008000800 */
[----:B----4-:R-:W-:-:S04]  /*31530*/  SHF.L.U64.HI R24, R8, 0x1, R9 ;  /* 0x0000000108187819 */ /* 0x010fc80000010209 */
[----:B------:R-:W-:-:S04]  /*31540*/  LOP3.LUT R24, R24, 0x1fffffff, RZ, 0xc0, !PT ;  /* 0x1fffffff18187812 */ /* 0x000fc800078ec0ff */
[----:B------:R-:W-:-:S04]  /*31550*/  SHF.R.U32.HI R9, RZ, 0x4, R24 ;  /* 0x00000004ff097819 */ /* 0x000fc80000011618 */
[----:B-1----:R-:W-:-:S05]  /*31560*/  LOP3.LUT R9, R20, 0xf, R9, 0xb8, !PT ;  /* 0x0000000f14097812 */ /* 0x002fca00078eb809 */
[----:B------:R-:W-:Y:S04]  /*31570*/  STS [UR14+0x1c], R9 ;  /* 0x00001c09ff007988 */ /* 0x000fe8000800080e */
[----:B------:R-:W1:Y:S02]  /*31580*/  LDS R23, [UR14+0x1c] ;  /* 0x00001c0eff177984 */ /* 0x000e640008000800 */
[----:B-1----:R-:W-:-:S05]  /*31590*/  LOP3.LUT R23, R23, 0xf0, RZ, 0xb8, !PT ;  /* 0x000000f017177812 */ /* 0x002fca00078eb8ff */
[----:B------:R-:W-:Y:S04]  /*315a0*/  STS [UR14+0x1c], R23 ;  /* 0x00001c17ff007988 */ /* 0x000fe8000800080e */
[----:B------:R-:W1:Y:S01]  /*315b0*/  LDS R21, [UR14+0x1c] ;  /* 0x00001c0eff157984 */ /* 0x000e620008000800 */
[----:B------:R-:W-:-:S04]  /*315c0*/  MOV R20, UR14 ;  /* 0x0000000e00147c02 */ /* 0x000fc80008000f00 */
[----:B------:R-:W-:Y:S02]  /*315d0*/  SHF.R.U64 R20, R20, 0x4, RZ ;  /* 0x0000000414147819 */ /* 0x000fe400000012ff */
[----:B-1----:R-:W-:-:S05]  /*315e0*/  LOP3.LUT R21, R21, 0xf00, RZ, 0xb8, !PT ;  /* 0x00000f0015157812 */ /* 0x002fca00078eb8ff */
[----:B------:R-:W-:Y:S04]  /*315f0*/  STS.64 [UR14+0x18], R20 ;  /* 0x00001814ff007988 */ /* 0x000fe80008000a0e */
[----:B------:R-:W1:Y:S01]  /*31600*/  LDS R25, [UR14+0x1c] ;  /* 0x00001c0eff197984 */ /* 0x000e620008000800 */
[----:B------:R-:W-:-:S04]  /*31610*/  SHF.L.U32 R9, R8, 0x1, RZ ;  /* 0x0000000108097819 */ /* 0x000fc800000006ff */
[----:B------:R-:W-:Y:S01]  /*31620*/  LOP3.LUT R9, R9, 0xfffffffe, RZ, 0xc0, !PT ;  /* 0xfffffffe09097812 */ /* 0x000fe200078ec0ff */
[----:B-----5:R-:W-:Y:S01]  /*31630*/  VIADD R12, R11, 0xffffffff ;  /* 0xffffffff0b0c7836 */ /* 0x020fe20000000000 */
[----:B------:R-:W-:Y:S02]  /*31640*/  CS2R R14, SRZ ;  /* 0x00000000000e7805 */ /* 0x000fe4000001ff00 */
[----:B------:R-:W-:Y:S02]  /*31650*/  IADD3 R13, R18, -0x1, RZ ;  /* 0xffffffff120d7810 */ /* 0x000fe40007ffe0ff */
[----:B------:R-:W-:Y:S01]  /*31660*/  SHF.R.U64 R9, R9, 0x4, R24 ;  /* 0x0000000409097819 */ /* 0x000fe20000001218 */
[----:B------:R-:W-:Y:S04]  /*31670*/  STS [UR14+0x10], R20 ;  /* 0x00001014ff007988 */ /* 0x000fe8000800080e */
[----:B------:R-:W-:Y:S04]  /*31680*/  STS [UR14+0x14], R20 ;  /* 0x00001414ff007988 */ /* 0x000fe8000800080e */
[----:B------:R-:W-:Y:S04]  /*31690*/  STS.128 [UR14+0x20], R12 ;  /* 0x0000200cff007988 */ /* 0x000fe80008000c0e */
[----:B------:R-:W-:Y:S04]  /*316a0*/  STS [UR14+0xc], R9 ;  /* 0x00000c09ff007988 */ /* 0x000fe8000800080e */
[----:B------:R-:W-:Y:S01]  /*316b0*/  STS [UR14+0x30], RZ ;  /* 0x000030ffff007988 */ /* 0x000fe2000800080e */
[----:B-1----:R-:W-:-:S05]  /*316c0*/  LOP3.LUT R3, R25, 0xf000, RZ, 0xb8, !PT ;  /* 0x0000f00019037812 */ /* 0x002fca00078eb8ff */
[----:B------:R-:W-:Y:S04]  /*316d0*/  STS [UR14+0x1c], R3 ;  /* 0x00001c03ff007988 */ /* 0x000fe8000800080e */
[----:B------:R-:W1:Y:S01]  /*316e0*/  LDS R8, [UR15+0x1c] ;  /* 0x00001c0fff087984 */ /* 0x000e620008000800 */
[----:B------:R-:W-:-:S04]  /*316f0*/  SHF.L.U64.HI R18, R4, 0x1, R5 ;  /* 0x0000000104127819 */ /* 0x000fc80000010205 */
        /* <DEDUP_REMOVED lines=13> */
[----:B------:R-:W-:Y:S01]  /*317d0*/  SHF.L.U32 R3, R4, 0x1, RZ ;  /* 0x0000000104037819 */ /* 0x000fe200000006ff */
[----:B------:R-:W-:-:S03]  /*317e0*/  VIADD R13, R2, 0xffffffff ;  /* 0xffffffff020d7836 */ /* 0x000fc60000000000 */
[----:B------:R-:W-:-:S04]  /*317f0*/  LOP3.LUT R3, R3, 0xfffffffe, RZ, 0xc0, !PT ;  /* 0xfffffffe03037812 */ /* 0x000fc800078ec0ff */
[----:B------:R-:W-:Y:S01]  /*31800*/  SHF.R.U64 R3, R3, 0x4, R18 ;  /* 0x0000000403037819 */ /* 0x000fe20000001212 */
[----:B------:R2:W-:Y:S04]  /*31810*/  STS.128 [UR15+0x20], R12 ;  /* 0x0000200cff007988 */ /* 0x0005e80008000c0f */
[----:B------:R2:W-:Y:S04]  /*31820*/  STS [UR15+0xc], R3 ;  /* 0x00000c03ff007988 */ /* 0x0005e8000800080f */
[----:B------:R2:W-:Y:S04]  /*31830*/  STS [UR15+0x10], R8 ;  /* 0x00001008ff007988 */ /* 0x0005e8000800080f */
[----:B------:R2:W-:Y:S04]  /*31840*/  STS [UR15+0x14], R8 ;  /* 0x00001408ff007988 */ /* 0x0005e8000800080f */
[----:B------:R-:W-:Y:S01]  /*31850*/  STS [UR15+0x30], RZ ;  /* 0x000030ffff007988 */ /* 0x000fe2000800080f */
[----:B-1----:R-:W-:-:S05]  /*31860*/  LOP3.LUT R2, R20, 0xf000, RZ, 0xb8, !PT ;  /* 0x0000f00014027812 */ /* 0x002fca00078eb8ff */
[----:B------:R2:W-:Y:S02]  /*31870*/  STS [UR15+0x1c], R2 ;  /* 0x00001c02ff007988 */ /* 0x0005e4000800080f */
.L_x_485:
[----:B------:R-:W-:Y:S05]  /*31880*/  BSYNC B1 ;  /* 0x0000000000017941 */ /* 0x000fea0003800000 */
.L_x_484:
[----:B------:R-:W-:-:S03]  /*31890*/  UMOV UR4, 0xffffffff ;  /* 0xffffffff00047882 */ /* 0x000fc60000000000 */
[----:B------:R-:W-:Y:S05]  /*318a0*/  BRA.DIV UR4, `(.L_x_486) ;  /* 0x0000004604787947 */ /* 0x000fea000b800000 */
[----:B------:R-:W-:Y:S01]  /*318b0*/  ELECT P6, URZ, PT ;  /* 0x00000000003f782f */ /* 0x000fe200038c0000 */
[----:B------:R-:W-:-:S12]  /*318c0*/  NOP ;  /* 0x0000000000007918 */ /* 0x000fd80000000000 */
.L_x_620:
[----:B-12---:R-:W1:Y:S02]  /*318d0*/  S2R R2, SR_LANEID ;  /* 0x0000000000027919 */ /* 0x006e640000000000 */
[----:B-1----:R-:W-:-:S04]  /*318e0*/  SHF.L.U32 R8, R2, 0x2, RZ ;  /* 0x0000000202087819 */ /* 0x002fc800000006ff */
[C---:B------:R-:W-:Y:S01]  /*318f0*/  IADD3 R4, P0, R8.reuse, UR8, RZ ;  /* 0x0000000808047c10 */ /* 0x040fe2000ff1e0ff */
[----:B------:R1:W2:Y:S01]  /*31900*/  LDS R9, [R8+UR14] ;  /* 0x0000000e08097984 */ /* 0x0002a20008000800 */
[----:B------:R-:W-:-:S03]  /*31910*/  IADD3 R2, P4, R8, UR10, RZ ;  /* 0x0000000a08027c10 */ /* 0x000fc6000ff9e0ff */
[----:B------:R1:W3:Y:S01]  /*31920*/  LDS R13, [R8+UR14+0x80] ;  /* 0x0000800e080d7984 */ /* 0x0002e20008000800 */
[----:B------:R-:W-:Y:S09]  /*31930*/  @!P6 BRA `(.L_x_487) ;  /* 0x000000000008e947 */ /* 0x000ff20003800000 */
[----:B------:R0:W-:Y:S01]  /*31940*/  UTMACMDFLUSH ;  /* 0x00000000000079b7 */ /* 0x0001e20000000000 */
[----:B------:R-:W-:-:S04]  /*31950*/  DEPBAR.LE SB0, 0x0 ;  /* 0x000080000000791a */ /* 0x000fc80000000000 */
.L_x_487:
[----:B------:R-:W-:Y:S01]  /*31960*/  IADD3.X R5, RZ, UR9, RZ, P0, !PT ;  /* 0x00000009ff057c10 */ /* 0x000fe200087fe4ff */
[----:B------:R-:W-:Y:S05]  /*31970*/  WARPSYNC.ALL ;  /* 0x0000000000007948 */ /* 0x000fea0003800000 */
[----:B------:R-:W-:Y:S01]  /*31980*/  IADD3.X R3, RZ, UR11, RZ, P4, !PT ;  /* 0x0000000bff037c10 */ /* 0x000fe2000a7fe4ff */
[----:B--2---:R2:W5:Y:S04]  /*31990*/  ATOMG.E.EXCH.STRONG.GPU PT, RZ, [R4], R9 ;  /* 0x0000000904ff73a8 */ /* 0x00456800041ee100 */
[----:B---3--:R2:W5:Y:S01]  /*319a0*/  ATOMG.E.EXCH.STRONG.GPU PT, RZ, [R2], R13 ;  /* 0x0000000d02ff73a8 */ /* 0x00856200041ee100 */
[----:B------:R-:W-:-:S07]  /*319b0*/  IMAD.MOV.U32 R18, RZ, RZ, R6 ;  /* 0x000000ffff127224 */ /* 0x000fce00078e0006 */
.L_x_482:
[----:B------:R-:W-:Y:S02]  /*319c0*/  ISETP.NE.AND P4, PT, R7, RZ, PT ;  /* 0x000000ff0700720c */ /* 0x000fe40003f85270 */
[----:B------:R-:W-:Y:S02]  /*319d0*/  IADD3 R22, R22, 0x1, RZ ;  /* 0x0000000116167810 */ /* 0x000fe40007ffe0ff */
[----:B--2---:R-:W-:Y:S02]  /*319e0*/  SEL R3, RZ, 0x1, !P3 ;  /* 0x00000001ff037807 */ /* 0x004fe40005800000 */
[----:B------:R-:W-:-:S04]  /*319f0*/  ISETP.NE.AND P0, PT, R22, 0x8, PT ;  /* 0x000000081600780c */ /* 0x000fc80003f05270 */
[----:B-1----:R-:W-:Y:S02]  /*31a00*/  SEL R2, RZ, 0x1, P0 ;  /* 0x00000001ff027807 */ /* 0x002fe40000000000 */
[----:B------:R-:W-:Y:S02]  /*31a10*/  SEL R22, R22, RZ, P0 ;  /* 0x000000ff16167207 */ /* 0x000fe40000000000 */
[----:B------:R-:W-:Y:S02]  /*31a20*/  LOP3.LUT R19, R19, R2, RZ, 0x3c, !PT ;  /* 0x0000000213137212 */ /* 0x000fe400078e3cff */
[----:B------:R-:W-:Y:S01]  /*31a30*/  PRMT R2, RZ, 0x7610, R2 ;  /* 0x00007610ff027816 */ /* 0x000fe20000000002 */
[----:B------:R-:W-:Y:S06]  /*31a40*/  @P4 BRA `(.L_x_488) ;  /* 0xfffffff000904947 */ /* 0x000fec000383ffff */
[----:B------:R-:W-:Y:S05]  /*31a50*/  BSYNC B0 ;  /* 0x0000000000007941 */ /* 0x000fea0003800000 */
.L_x_468:
[----:B------:R-:W-:-:S03]  /*31a60*/  UMOV UR4, 0xffffffff ;  /* 0xffffffff00047882 */ /* 0x000fc60000000000 */
[----:B------:R-:W-:Y:S05]  /*31a70*/  BRA.DIV UR4, `(.L_x_489) ;  /* 0x0000004604347947 */ /* 0x000fea000b800000 */
[----:B-----5:R-:W-:-:S13]  /*31a80*/  ELECT P6, URZ, PT ;  /* 0x00000000003f782f */ /* 0x020fda00038c0000 */
.L_x_623:
[----:B------:R-:W-:Y:S04]  /*31a90*/  BSSY B0, `(.L_x_490) ;  /* 0x0000021000007945 */ /* 0x000fe80003800000 */
[----:B------:R-:W-:Y:S05]  /*31aa0*/  @!P6 BRA `(.L_x_491) ;  /* 0x00000000007ce947 */ /* 0x000fea0003800000 */
[----:B------:R-:W-:-:S04]  /*31ab0*/  ULOP3.LUT UR4, UR40, 0x2, URZ, 0xfc, !UPT ;  /* 0x0000000228047892 */ /* 0x000fc8000f8efc3f */
[----:B------:R-:W-:-:S06]  /*31ac0*/  UISETP.NE.AND UP0, UPT, UR4, 0x3, UPT ;  /* 0x000000030400788c */ /* 0x000fcc000bf05270 */
[----:B------:R-:W-:-:S13]  /*31ad0*/  PLOP3.LUT P0, PT, PT, PT, UP0, 0x80, 0x0 ;  /* 0x000000000000781c */ /* 0x000fda0003f0f008 */
[----:B------:R-:W-:Y:S05]  /*31ae0*/  @!P0 BRA `(.L_x_492) ;  /* 0x0000000000048947 */ /* 0x000fea0003800000 */
[----:B------:R-:W-:Y:S01]  /*31af0*/  BPT.TRAP 0x1 ;  /* 0x000000040000795c */ /* 0x000fe20000300000 */
.L_x_492:
[----:B------:R-:W-:Y:S02]  /*31b00*/  MOV R3, UR12 ;  /* 0x0000000c00037c02 */ /* 0x000fe40008000f00 */
[----:B------:R-:W-:Y:S02]  /*31b10*/  SHF.L.U32 R2, R10, 0x1f, RZ ;  /* 0x0000001f0a027819 */ /* 0x000fe400000006ff */
[----:B------:R-:W-:-:S05]  /*31b20*/  IADD3 R3, R3, 0x34498, RZ ;  /* 0x0003449803037810 */ /* 0x000fca0007ffe0ff */
[C---:B------:R-:W-:Y:S01]  /*31b30*/  IMAD R7, R0.reuse, 0x8, R3 ;  /* 0x0000000800077824 */ /* 0x040fe200078e0203 */
[----:B------:R-:W-:-:S03]  /*31b40*/  IADD3 R0, R0, 0x1, RZ ;  /* 0x0000000100007810 */ /* 0x000fc60007ffe0ff */
[----:B------:R-:W1:Y:S01]  /*31b50*/  SYNCS.PHASECHK.TRANS64.TRYWAIT P0, [R7+URZ], R2 ;  /* 0x00000002070075a7 */ /* 0x000e62000800017f */
[----:B------:R-:W-:-:S04]  /*31b60*/  ISETP.NE.AND P1, PT, R0, 0x3, PT ;  /* 0x000000030000780c */ /* 0x000fc80003f25270 */
[----:B------:R-:W-:Y:S02]  /*31b70*/  SEL R5, RZ, 0x1, P1 ;  /* 0x00000001ff057807 */ /* 0x000fe40000800000 */
[----:B------:R-:W-:Y:S02]  /*31b80*/  SEL R0, R0, RZ, P1 ;  /* 0x000000ff00007207 */ /* 0x000fe40000800000 */
[----:B------:R-:W-:Y:S02]  /*31b90*/  LOP3.LUT R5, R10, R5, RZ, 0x3c, !PT ;  /* 0x000000050a057212 */ /* 0x000fe400078e3cff */
[----:B------:R-:W-:Y:S02]  /*31ba0*/  LEA R9, R0, R3, 0x3 ;  /* 0x0000000300097211 */ /* 0x000fe400078e18ff */
[----:B------:R-:W-:Y:S01]  /*31bb0*/  SHF.L.U32 R4, R5, 0x1f, RZ ;  /* 0x0000001f05047819 */ /* 0x000fe200000006ff */
[----:B-1----:R-:W-:Y:S06]  /*31bc0*/  @!P0 BRA `(.L_x_493) ;  /* 0x0000004400008947 */ /* 0x002fec0003800000 */
.L_x_624:
[----:B------:R-:W2:Y:S01]  /*31bd0*/  SYNCS.PHASECHK.TRANS64.TRYWAIT P0, [R9+URZ], R4 ;  /* 0x00000004090075a7 */ /* 0x000ea2000800017f */
[----:B------:R-:W-:-:S04]  /*31be0*/  IADD3 R0, R0, 0x1, RZ ;  /* 0x0000000100007810 */ /* 0x000fc80007ffe0ff */
[----:B------:R-:W-:-:S04]  /*31bf0*/  ISETP.NE.AND P1, PT, R0, 0x3, PT ;  /* 0x000000030000780c */ /* 0x000fc80003f25270 */
[----:B-1----:R-:W-:Y:S02]  /*31c00*/  SEL R2, RZ, 0x1, P1 ;  /* 0x00000001ff027807 */ /* 0x002fe40000800000 */
[----:B------:R-:W-:Y:S02]  /*31c10*/  SEL R0, R0, RZ, P1 ;  /* 0x000000ff00007207 */ /* 0x000fe40000800000 */
[----:B------:R-:W-:Y:S01]  /*31c20*/  LOP3.LUT R2, R5, R2, RZ, 0x3c, !PT ;  /* 0x0000000205027212 */ /* 0x000fe200078e3cff */
[----:B--2---:R-:W-:Y:S06]  /*31c30*/  @!P0 BRA `(.L_x_494) ;  /* 0x0000004000f88947 */ /* 0x004fec0003800000 */
.L_x_625:
[----:B------:R-:W-:Y:S01]  /*31c40*/  IMAD R3, R0, 0x8, R3 ;  /* 0x0000000800037824 */ /* 0x000fe200078e0203 */
[----:B------:R-:W-:-:S07]  /*31c50*/  SHF.L.U32 R0, R2, 0x1f, RZ ;  /* 0x0000001f02007819 */ /* 0x000fce00000006ff */
.L_x_495:
[----:B--2---:R2:W3:Y:S02]  /*31c60*/  SYNCS.PHASECHK.TRANS64.TRYWAIT P0, [R3+URZ], R0 ;  /* 0x00000000030075a7 */ /* 0x0044e4000800017f */
[----:B---3--:R-:W-:Y:S05]  /*31c70*/  @!P0 NANOSLEEP.SYNCS 0x989680 ;  /* 0x009896800000895d */ /* 0x008fea0003900000 */
[----:B------:R-:W3:Y:S02]  /*31c80*/  @!P0 SYNCS.PHASECHK.TRANS64 P0, [R3+URZ], R0 ;  /* 0x00000000030085a7 */ /* 0x000ee4000800007f */
[----:B---3--:R-:W-:Y:S05]  /*31c90*/  @!P0 BRA `(.L_x_495) ;  /* 0xfffffffc00f08947 */ /* 0x008fea000383ffff */
.L_x_491:
[----:B------:R-:W-:Y:S05]  /*31ca0*/  BSYNC B0 ;  /* 0x0000000000007941 */ /* 0x000fea0003800000 */
.L_x_490:
[----:B------:R-:W-:Y:S05]  /*31cb0*/  EXIT ;  /* 0x000000000000794d */ /* 0x000fea0003800000 */
.L_x_237:
[----:B------:R-:W-:Y:S01]  /*31cc0*/  PLOP3.LUT P1, PT, PT, PT, UP3, 0x80, 0x0 ;  /* 0x000000000000781c */ /* 0x000fe20003f2f038 */
[----:B------:R-:W-:Y:S01]  /*31cd0*/  ULDC UR20, c[0x0][0x10] ;  /* 0x0000040000147ab9 */ /* 0x000fe20000000800 */
[----:B------:R-:W-:Y:S01]  /*31ce0*/  ULDC UR22, c[0x0][0x904] ;  /* 0x0002410000167ab9 */ /* 0x000fe20000000800 */
[----:B------:R-:W-:Y:S01]  /*31cf0*/  UMOV UR19, 0xffffffff ;  /* 0xffffffff00137882 */ /* 0x000fe20000000000 */
[----:B------:R-:W-:Y:S01]  /*31d00*/  ULDC.64 UR12, c[0x0][0x8c8] ;  /* 0x00023200000c7ab9 */ /* 0x000fe20000000a00 */
[----:B------:R-:W-:Y:S01]  /*31d10*/  UIMAD.WIDE.U32 UR20, UR60, UR20, URZ ;  /* 0x000000143c1472a5 */ /* 0x000fe2000f8e003f */
[----:B------:R-:W-:Y:S01]  /*31d20*/  MOV R14, 0x1 ;  /* 0x00000001000e7802 */ /* 0x000fe20000000f00 */
[----:B------:R-:W-:Y:S01]  /*31d30*/  ULDC.64 UR14, c[0x0][0x8e0] ;  /* 0x00023800000e7ab9 */ /* 0x000fe20000000a00 */
[----:B------:R-:W-:Y:S01]  /*31d40*/  USHF.L.U32 UR23, UR19, UR22, URZ ;  /* 0x0000001613177299 */ /* 0x000fe2000800063f */
[----:B------:R-:W-:Y:S01]  /*31d50*/  MOV R13, RZ ;  /* 0x000000ff000d7202 */ /* 0x000fe20000000f00 */
[----:B------:R-:W-:Y:S01]  /*31d60*/  UIADD3 UR11, UP1, UR12, -0x1, URZ ;  /* 0xffffffff0c0b7890 */ /* 0x000fe2000ff3e03f */
[----:B------:R-:W-:-:S02]  /*31d70*/  ULDC UR19, c[0x0][0x14] ;  /* 0x0000050000137ab9 */ /* 0x000fc40000000800 */
[----:B------:R-:W1:Y:S01]  /*31d80*/  @P1 S2R R2, SR_CTAID.Y ;  /* 0x0000000000021919 */ /* 0x000e620000002600 */
[----:B------:R-:W-:Y:S02]  /*31d90*/  UIADD3 UR12, UP2, UR14, -0x1, URZ ;  /* 0xffffffff0e0c7890 */ /* 0x000fe4000ff5e03f */
[----:B------:R-:W-:Y:S02]  /*31da0*/  UIMAD.WIDE.U32 UR28, UR20, UR19, URZ ;  /* 0x00000013141c72a5 */ /* 0x000fe4000f8e003f */
[----:B------:R-:W-:Y:S01]  /*31db0*/  UIMAD UR21, UR21, UR19, URZ ;  /* 0x00000013151572a4 */ /* 0x000fe2000f8e023f */
[----:B------:R-:W-:Y:S01]  /*31dc0*/  ULDC UR18, c[0x0][0x8a8] ;  /* 0x00022a0000127ab9 */ /* 0x000fe20000000800 */
[----:B------:R-:W-:Y:S01]  /*31dd0*/  UMOV UR24, 0x1 ;  /* 0x0000000100187882 */ /* 0x000fe20000000000 */
[----:B------:R-:W-:Y:S02]  /*31de0*/  UIADD3.X UR14, UR15, -0x1, URZ, UP2, !UPT ;  /* 0xffffffff0f0e7890 */ /* 0x000fe400097fe43f */
[----:B------:R-:W-:-:S02]  /*31df0*/  UIADD3.X UR13, UR13, -0x1, URZ, UP1, !UPT ;  /* 0xffffffff0d0d7890 */ /* 0x000fc40008ffe43f */
[----:B------:R-:W-:Y:S02]  /*31e00*/  ULOP3.LUT UR15, UR59, 0x2, URZ, 0xfc, !UPT ;  /* 0x000000023b0f7892 */ /* 0x000fe4000f8efc3f */
[----:B------:R-:W-:Y:S02]  /*31e10*/  UIADD3 UR16, UR9, -0x1, URZ ;  /* 0xffffffff09107890 */ /* 0x000fe4000fffe03f */
[----:B------:R-:W-:Y:S02]  /*31e20*/  UIADD3 UR17, UR10, -0x1, URZ ;  /* 0xffffffff0a117890 */ /* 0x000fe4000fffe03f */
[----:B------:R-:W-:Y:S02]  /*31e30*/  UIADD3 UR18, UR18, -0x1, URZ ;  /* 0xffffffff12127890 */ /* 0x000fe4000fffe03f */
[----:B------:R-:W-:Y:S02]  /*31e40*/  USHF.L.U32 UR19, UR24, UR22, URZ ;  /* 0x0000001618137299 */ /* 0x000fe4000800063f */
[----:B------:R-:W-:-:S02]  /*31e50*/  ULOP3.LUT UR20, URZ, UR23, URZ, 0x33, !UPT ;  /* 0x000000173f147292 */ /* 0x000fc4000f8e333f */
[----:B------:R-:W-:Y:S01]  /*31e60*/  UIADD3 UR21, UR29, UR21, URZ ;  /* 0x000000151d157290 */ /* 0x000fe2000fffe03f */
[----:B-1----:R-:W-:-:S15]  /*31e70*/  @P1 R2UR UR57, R2 ;  /* 0x00000000023912ca */ /* 0x002fde00000e0000 */
.L_x_516:
[----:B------:R-:W1:Y:S01]  /*31e80*/  LDC.64 R2, c[0x0][0x8f8] ;  /* 0x00023e00ff027b82 */ /* 0x000e620000000a00 */
[----:B------:R-:W-:Y:S01]  /*31e90*/  UIADD3 UR8, UP1, UR8, UR28, URZ ;  /* 0x0000001c08087290 */ /* 0x000fe2000ff3e03f */
[----:B------:R-:W-:Y:S01]  /*31ea0*/  ISETP.NE.AND P2, PT, R15, RZ, PT ;  /* 0x000000ff0f00720c */ /* 0x000fe20003f45270 */
[----:B------:R-:W-:Y:S01]  /*31eb0*/  UMOV UR22, 0xffffffff ;  /* 0xffffffff00167882 */ /* 0x000fe20000000000 */
[----:B------:R-:W-:Y:S01]  /*31ec0*/  UMOV UR23, 0xffffffff ;  /* 0xffffffff00177882 */ /* 0x000fe20000000000 */
[----:B------:R-:W-:Y:S01]  /*31ed0*/  UIADD3.X UR7, UR7, UR21, URZ, UP1, !UPT ;  /* 0x0000001507077290 */ /* 0x000fe20008ffe43f */
[----:B------:R-:W-:Y:S01]  /*31ee0*/  IMAD.MOV.U32 R19, RZ, RZ, RZ ;  /* 0x000000ffff137224 */ /* 0x000fe200078e00ff */
[----:B------:R-:W-:Y:S01]  /*31ef0*/  UMOV UR24, 0xffffffff ;  /* 0xffffffff00187882 */ /* 0x000fe20000000000 */
[----:B-1----:R-:W-:-:S03]  /*31f00*/  ISETP.LE.U32.AND P1, PT, R2, UR8, PT ;  /* 0x0000000802007c0c */ /* 0x002fc6000bf23070 */
[----:B------:R-:W-:-:S04]  /*31f10*/  MOV R2, UR7 ;  /* 0x0000000700027c02 */ /* 0x000fc80008000f00 */
[----:B------:R-:W-:-:S13]  /*31f20*/  ISETP.GE.U32.AND.EX P1, PT, R2, R3, PT, P1 ;  /* 0x000000030200720c */ /* 0x000fda0003f26110 */
[----:B---345:R-:W-:Y:S05]  /*31f30*/  @P2 BRA P1, `(.L_x_496) ;  /* 0x0000001800442947 */ /* 0x038fea0000800000 */
[----:B------:R-:W-:-:S04]  /*31f40*/  IADD3 R2, P2, R6, UR5, RZ ;  /* 0x0000000506027c10 */ /* 0x000fc8000ff5e0ff */
[----:B------:R-:W-:Y:S02]  /*31f50*/  ISETP.GT.U32.AND P1, PT, R2, UR8, PT ;  /* 0x0000000802007c0c */ /* 0x000fe4000bf24070 */
[----:B------:R-:W-:-:S04]  /*31f60*/  IADD3.X R2, R7, UR6, RZ, P2, !PT ;  /* 0x0000000607027c10 */ /* 0x000fc800097fe4ff */
[----:B------:R-:W-:-:S13]  /*31f70*/  ISETP.GT.U32.AND.EX P1, PT, R2, UR7, PT, P1 ;  /* 0x0000000702007c0c */ /* 0x000fda000bf24110 */
[----:B------:R-:W-:Y:S05]  /*31f80*/  @P1 BRA `(.L_x_497) ;  /* 0x0000001400241947 */ /* 0x000fea0003800000 */
[----:B------:R-:W-:Y:S01]  /*31f90*/  IADD3 R11, R20, UR4, RZ ;  /* 0x00000004140b7c10 */ /* 0x000fe2000fffe0ff */
[----:B------:R-:W-:Y:S01]  /*31fa0*/  ULDC UR22, c[0x0][0x910] ;  /* 0x0002440000167ab9 */ /* 0x000fe20000000800 */
[----:B------:R-:W-:Y:S01]  /*31fb0*/  IMAD.MOV.U32 R23, RZ, RZ, R8 ;  /* 0x000000ffff177224 */ /* 0x000fe200078e0008 */
[----:B------:R-:W-:Y:S02]  /*31fc0*/  MOV R16, R0 ;  /* 0x0000000000107202 */ /* 0x000fe40000000f00 */
[----:B------:R-:W-:-:S04]  /*31fd0*/  IADD3 R12, R11, 0x20, RZ ;  /* 0x000000200b0c7810 */ /* 0x000fc80007ffe0ff */
[----:B------:R-:W-:-:S13]  /*31fe0*/  ISETP.GE.AND P1, PT, R12, UR22, PT ;  /* 0x000000160c007c0c */ /* 0x000fda000bf26270 */
[----:B------:R-:W1:Y:S01]  /*31ff0*/  @!P1 LDC.64 R2, c[0x0][0x918] ;  /* 0x00024600ff029b82 */ /* 0x000e620000000a00 */
[----:B------:R-:W-:Y:S01]  /*32000*/  @!P1 IADD3 R7, R11, 0x20, RZ ;  /* 0x000000200b079810 */ /* 0x000fe20007ffe0ff */
[----:B------:R-:W-:Y:S01]  /*32010*/  BSSY B0, `(.L_x_498) ;  /* 0x0000064000007945 */ /* 0x000fe20003800000 */
[----:B------:R-:W-:-:S03]  /*32020*/  MOV R6, 0x7fffffff ;  /* 0x7fffffff00067802 */ /* 0x000fc60000000f00 */
[----:B-1----:R-:W-:-:S05]  /*32030*/  @!P1 IMAD.WIDE R2, R7, 0xc, R2 ;  /* 0x0000000c07029825 */ /* 0x002fca00078e0202 */
[----:B------:R1:W5:Y:S04]  /*32040*/  @!P1 LDG.E R8, desc[UR38][R2.64] ;  /* 0x0000002602089981 */ /* 0x000368000c1e1900 */
[----:B------:R1:W5:Y:S01]  /*32050*/  @!P1 LDG.E R0, desc[UR38][R2.64+0x4] ;  /* 0x0000042602009981 */ /* 0x000362000c1e1900 */
[----:B------:R-:W-:Y:S02]  /*32060*/  ISETP.GE.AND P1, PT, R11, UR22, PT ;  /* 0x000000160b007c0c */ /* 0x000fe4000bf26270 */
[----:B------:R-:W-:-:S11]  /*32070*/  MOV R7, RZ ;  /* 0x000000ff00077202 */ /* 0x000fd60000000f00 */
[----:B-1----:R-:W-:Y:S05]  /*32080*/  @P1 BRA `(.L_x_499) ;  /* 0x0000000400701947 */ /* 0x002fea0003800000 */
[----:B------:R-:W-:Y:S01]  /*32090*/  IABS R7, R9 ;  /* 0x0000000900077213 */ /* 0x000fe20000000000 */
[----:B------:R-:W-:Y:S01]  /*320a0*/  ULDC UR23, c[0x0][0x8f0] ;  /* 0x00023c0000177ab9 */ /* 0x000fe20000000800 */
[----:B------:R-:W-:Y:S02]  /*320b0*/  IABS R6, R10 ;  /* 0x0000000a00067213 */ /* 0x000fe40000000000 */
[----:B------:R-:W1:Y:S01]  /*320c0*/  I2F.RP R3, R7 ;  /* 0x0000000700037306 */ /* 0x000e620000209400 */
[----:B------:R-:W-:Y:S02]  /*320d0*/  PLOP3.LUT P3, PT, PT, PT, UP0, 0x80, 0x0 ;  /* 0x000000000000781c */ /* 0x000fe40003f6f008 */
[C---:B------:R-:W-:Y:S02]  /*320e0*/  IADD3 R22, P2, R16.reuse, UR12, RZ ;  /* 0x0000000c10167c10 */ /* 0x040fe4000ff5e0ff */
[C---:B------:R-:W-:Y:S02]  /*320f0*/  IADD3 R21, P1, R23.reuse, UR11, RZ ;  /* 0x0000000b17157c10 */ /* 0x040fe4000ff3e0ff */
[----:B------:R-:W-:Y:S01]  /*32100*/  LEA.HI.X.SX32 R25, R16, UR14, 0x1, P2 ;  /* 0x0000000e10197c11 */ /* 0x000fe200090f0eff */
[----:B------:R-:W3:Y:S01]  /*32110*/  I2F.RP R2, R6 ;  /* 0x0000000600027306 */ /* 0x000ee20000209400 */
[----:B------:R-:W-:-:S07]  /*32120*/  LEA.HI.X.SX32 R24, R23, UR13, 0x1, P1 ;  /* 0x0000000d17187c11 */ /* 0x000fce00088f0eff */
[----:B-1----:R-:W1:Y:S08]  /*32130*/  MUFU.RCP R3, R3 ;  /* 0x0000000300037308 */ /* 0x002e700000001000 */
[----:B---3--:R-:W3:Y:S01]  /*32140*/  MUFU.RCP R2, R2 ;  /* 0x0000000200027308 */ /* 0x008ee20000001000 */
[----:B-1----:R-:W-:-:S07]  /*32150*/  VIADD R19, R3, 0xffffffe ;  /* 0x0ffffffe03137836 */ /* 0x002fce0000000000 */
[----:B------:R-:W1:Y:S01]  /*32160*/  F2I.FTZ.U32.TRUNC.NTZ R19, R19 ;  /* 0x0000001300137305 */ /* 0x000e62000021f000 */
[----:B---3--:R-:W-:-:S07]  /*32170*/  IADD3 R17, R2, 0xffffffe, RZ ;  /* 0x0ffffffe02117810 */ /* 0x008fce0007ffe0ff */
[----:B------:R-:W3:Y:S01]  /*32180*/  F2I.FTZ.U32.TRUNC.NTZ R17, R17 ;  /* 0x0000001100117305 */ /* 0x000ee2000021f000 */
[----:B-1----:R-:W-:Y:S02]  /*32190*/  IADD3 R18, RZ, -R19, RZ ;  /* 0x80000013ff127210 */ /* 0x002fe40007ffe0ff */
[----:B---3--:R-:W-:Y:S01]  /*321a0*/  IADD3 R16, RZ, -R17, RZ ;  /* 0x80000011ff107210 */ /* 0x008fe20007ffe0ff */
[----:B------:R-:W-:Y:S06]  /*321b0*/  @!P3 BRA `(.L_x_500) ;  /* 0x000000000034b947 */ /* 0x000fec0003800000 */
[----:B------:R-:W-:Y:S01]  /*321c0*/  ULDC UR4, c[0x0][0x8dc] ;  /* 0x0002370000047ab9 */ /* 0x000fe20000000800 */
[----:B------:R-:W-:Y:S01]  /*321d0*/  ULDC.64 UR24, c[0x0][0x8d0] ;  /* 0x0002340000187ab9 */ /* 0x000fe20000000a00 */
[----:B------:R-:W-:-:S05]  /*321e0*/  IADD3 R3, P1, R21, UR4, RZ ;  /* 0x0000000415037c10 */ /* 0x000fca000ff3e0ff */
[----:B------:R-:W-:-:S04]  /*321f0*/  IMAD.X R21, RZ, RZ, R24, P1 ;  /* 0x000000ffff157224 */ /* 0x000fc800008e0618 */
[----:B------:R-:W-:-:S04]  /*32200*/  IMAD.WIDE.U32 R4, R21, UR24, RZ ;  /* 0x0000001815047c25 */ /* 0x000fc8000f8e00ff */
[----:B------:R-:W-:-:S04]  /*32210*/  IMAD.WIDE.U32 R4, P1, R3, UR25, R4 ;  /* 0x0000001903047c25 */ /* 0x000fc8000f820004 */
[----:B------:R-:W-:Y:S01]  /*32220*/  IMAD.WIDE.U32 R2, R3, UR24, RZ ;  /* 0x0000001803027c25 */ /* 0x000fe2000f8e00ff */
[----:B------:R-:W-:-:S04]  /*32230*/  MOV R2, R5 ;  /* 0x0000000500027202 */ /* 0x000fc80000000f00 */
[----:B------:R-:W-:Y:S02]  /*32240*/  IADD3 RZ, P2, R3, R4, RZ ;  /* 0x0000000403ff7210 */ /* 0x000fe40007f5e0ff */
[----:B------:R-:W-:-:S03]  /*32250*/  IADD3.X R3, RZ, RZ, RZ, P1, !PT ;  /* 0x000000ffff037210 */ /* 0x000fc60000ffe4ff */
[----:B------:R-:W-:-:S04]  /*32260*/  IMAD.WIDE.U32.X R2, R21, UR25, R2, P2 ;  /* 0x0000001915027c25 */ /* 0x000fc800090e0402 */
[----:B------:R-:W-:Y:S01]  /*32270*/  IMAD.MOV.U32 R24, RZ, RZ, R3 ;  /* 0x000000ffff187224 */ /* 0x000fe200078e0003 */
[----:B------:R-:W-:-:S07]  /*32280*/  MOV R21, R2 ;  /* 0x0000000200157202 */ /* 0x000fce0000000f00 */
.L_x_500:
[----:B------:R-:W-:Y:S05]  /*32290*/  @!P0 BRA `(.L_x_501) ;  /* 0x0000000000348947 */ /* 0x000fea0003800000 */
[----:B------:R-:W-:Y:S01]  /*322a0*/  ULDC UR4, c[0x0][0x8f4] ;  /* 0x00023d0000047ab9 */ /* 0x000fe20000000800 */
[----:B------:R-:W-:Y:S01]  /*322b0*/  ULDC.64 UR24, c[0x0][0x8e8] ;  /* 0x00023a0000187ab9 */ /* 0x000fe20000000a00 */
[----:B------:R-:W-:-:S04]  /*322c0*/  IADD3 R3, P1, R22, UR4, RZ ;  /* 0x0000000416037c10 */ /* 0x000fc8000ff3e0ff */
[----:B------:R-:W-:-:S05]  /*322d0*/  IADD3.X R23, RZ, R25, RZ, P1, !PT ;  /* 0x00000019ff177210 */ /* 0x000fca0000ffe4ff */
        /* <DEDUP_REMOVED lines=9> */
.L_x_501:
[----:B------:R-:W-:Y:S01]  /*32370*/  MOV R2, RZ ;  /* 0x000000ff00027202 */ /* 0x000fe20000000f00 */
[----:B------:R-:W-:Y:S01]  /*32380*/  IMAD R18, R18, R7, RZ ;  /* 0x0000000712127224 */ /* 0x000fe200078e02ff */
[----:B------:R-:W-:Y:S01]  /*32390*/  MOV R3, R19 ;  /* 0x0000001300037202 */ /* 0x000fe20000000f00 */
[----:B------:R-:W-:Y:S01]  /*323a0*/  ULDC UR4, c[0x0][0x8d8] ;  /* 0x0002360000047ab9 */ /* 0x000fe20000000800 */
[----:B------:R-:W-:Y:S01]  /*323b0*/  IMAD R4, R16, R6, RZ ;  /* 0x0000000610047224 */ /* 0x000fe200078e02ff */
[----:B------:R-:W-:Y:S01]  /*323c0*/  SHF.R.U64 R22, R22, UR23, R25 ;  /* 0x0000001716167c19 */ /* 0x000fe20008001219 */
[----:B------:R-:W-:Y:S01]  /*323d0*/  IMAD.HI.U32 R19, R19, R18, R2 ;  /* 0x0000001213137227 */ /* 0x000fe200078e0002 */
[----:B------:R-:W-:Y:S02]  /*323e0*/  SHF.R.U64 R21, R21, UR4, R24 ;  /* 0x0000000415157c19 */ /* 0x000fe40008001218 */
[----:B------:R-:W-:Y:S01]  /*323f0*/  IABS R18, R9 ;  /* 0x0000000900127213 */ /* 0x000fe20000000000 */
[----:B------:R-:W-:Y:S01]  /*32400*/  IMAD.MOV.U32 R3, RZ, RZ, R17 ;  /* 0x000000ffff037224 */ /* 0x000fe200078e0011 */
[----:B------:R-:W-:-:S02]  /*32410*/  IADD3 R16, R21, UR16, RZ ;  /* 0x0000001015107c10 */ /* 0x000fc4000fffe0ff */
[----:B------:R-:W-:Y:S01]  /*32420*/  IADD3 R21, RZ, -R18, RZ ;  /* 0x80000012ff157210 */ /* 0x000fe20007ffe0ff */
[----:B------:R-:W-:Y:S01]  /*32430*/  IMAD.HI.U32 R2, R17, R4, R2 ;  /* 0x0000000411027227 */ /* 0x000fe200078e0002 */
[----:B------:R-:W-:Y:S02]  /*32440*/  IADD3 R17, R22, UR17, RZ ;  /* 0x0000001116117c10 */ /* 0x000fe4000fffe0ff */
[----:B------:R-:W-:Y:S02]  /*32450*/  IABS R3, R10 ;  /* 0x0000000a00037213 */ /* 0x000fe40000000000 */
[----:B------:R-:W-:Y:S02]  /*32460*/  IABS R4, R17 ;  /* 0x0000001100047213 */ /* 0x000fe40000000000 */
[----:B------:R-:W-:Y:S01]  /*32470*/  IABS R5, R16 ;  /* 0x0000001000057213 */ /* 0x000fe20000000000 */
[----:B------:R-:W-:Y:S01]  /*32480*/  IMAD.MOV R18, RZ, RZ, -R3 ;  /* 0x000000ffff127224 */ /* 0x000fe200078e0a03 */
[----:B------:R-:W-:Y:S01]  /*32490*/  PLOP3.LUT P5, PT, PT, PT, UP3, 0x80, 0x0 ;  /* 0x000000000000781c */ /* 0x000fe20003faf038 */
[----:B------:R-:W-:-:S04]  /*324a0*/  IMAD.HI.U32 R3, R19, R4, RZ ;  /* 0x0000000413037227 */ /* 0x000fc800078e00ff */
[----:B------:R-:W-:-:S04]  /*324b0*/  IMAD.HI.U32 R2, R2, R5, RZ ;  /* 0x0000000502027227 */ /* 0x000fc800078e00ff */
[----:B------:R-:W-:Y:S02]  /*324c0*/  IMAD R4, R3, R21, R4 ;  /* 0x0000001503047224 */ /* 0x000fe400078e0204 */
[----:B------:R-:W-:-:S03]  /*324d0*/  IMAD R3, R2, R18, R5 ;  /* 0x0000001202037224 */ /* 0x000fc600078e0205 */
[----:B------:R-:W-:Y:S02]  /*324e0*/  ISETP.GT.U32.AND P2, PT, R7, R4, PT ;  /* 0x000000040700720c */ /* 0x000fe40003f44070 */
[----:B------:R-:W-:-:S11]  /*324f0*/  ISETP.GT.U32.AND P1, PT, R6, R3, PT ;  /* 0x000000030600720c */ /* 0x000fd60003f24070 */
[----:B------:R-:W-:Y:S02]  /*32500*/  @!P2 IADD3 R4, R4, -R7, RZ ;  /* 0x800000070404a210 */ /* 0x000fe40007ffe0ff */
[----:B------:R-:W-:Y:S02]  /*32510*/  @!P1 IADD3 R3, R3, -R6, RZ ;  /* 0x8000000603039210 */ /* 0x000fe40007ffe0ff */
[----:B------:R-:W-:Y:S02]  /*32520*/  ISETP.GT.U32.AND P4, PT, R7, R4, PT ;  /* 0x000000040700720c */ /* 0x000fe40003f84070 */
[----:B------:R-:W-:Y:S02]  /*32530*/  ISETP.GT.U32.AND P3, PT, R6, R3, PT ;  /* 0x000000030600720c */ /* 0x000fe40003f64070 */
[----:B------:R-:W-:Y:S02]  /*32540*/  ISETP.GE.AND P2, PT, R17, RZ, PT ;  /* 0x000000ff1100720c */ /* 0x000fe40003f46270 */
[----:B------:R-:W-:-:S07]  /*32550*/  ISETP.GE.AND P1, PT, R16, RZ, PT ;  /* 0x000000ff1000720c */ /* 0x000fce0003f26270 */
[----:B------:R-:W-:Y:S02]  /*32560*/  @!P4 IADD3 R4, R4, -R7, RZ ;  /* 0x800000070404c210 */ /* 0x000fe40007ffe0ff */
[----:B------:R-:W-:Y:S01]  /*32570*/  @!P3 IMAD.IADD R3, R3, 0x1, -R6 ;  /* 0x000000010303b824 */ /* 0x000fe200078e0a06 */
[----:B------:R-:W-:Y:S02]  /*32580*/  ISETP.NE.AND P4, PT, RZ, UR10, PT ;  /* 0x0000000aff007c0c */ /* 0x000fe4000bf85270 */
[----:B------:R-:W-:Y:S02]  /*32590*/  ISETP.NE.AND P3, PT, RZ, UR9, PT ;  /* 0x00000009ff007c0c */ /* 0x000fe4000bf65270 */
[----:B------:R-:W-:Y:S02]  /*325a0*/  @!P2 IADD3 R4, -R4, RZ, RZ ;  /* 0x000000ff0404a210 */ /* 0x000fe40007ffe1ff */
[----:B------:R-:W-:-:S07]  /*325b0*/  @!P1 IADD3 R3, -R3, RZ, RZ ;  /* 0x000000ff03039210 */ /* 0x000fce0007ffe1ff */
[----:B------:R-:W-:Y:S02]  /*325c0*/  @!P4 LOP3.LUT R4, RZ, UR10, RZ, 0x33, !PT ;  /* 0x0000000aff04cc12 */ /* 0x000fe4000f8e33ff */
[----:B------:R-:W-:Y:S02]  /*325d0*/  @!P3 LOP3.LUT R3, RZ, UR9, RZ, 0x33, !PT ;  /* 0x00000009ff03bc12 */ /* 0x000fe4000f8e33ff */
[----:B------:R-:W-:-:S03]  /*325e0*/  IADD3 R4, R17, -R4, RZ ;  /* 0x8000000411047210 */ /* 0x000fc60007ffe0ff */
[----:B------:R-:W-:-:S04]  /*325f0*/  IMAD.IADD R3, R16, 0x1, -R3 ;  /* 0x0000000110037824 */ /* 0x000fc800078e0a03 */
[----:B------:R-:W-:Y:S01]  /*32600*/  IMAD R6, R3, R4, RZ ;  /* 0x0000000403067224 */ /* 0x000fe200078e02ff */
[----:B------:R-:W-:-:S04]  /*32610*/  SEL R2, R4, R3, !P5 ;  /* 0x0000000304027207 */ /* 0x000fc80006800000 */
[----:B------:R-:W-:Y:S02]  /*32620*/  SHF.R.S32.HI R5, RZ, 0x1f, R2 ;  /* 0x0000001fff057819 */ /* 0x000fe40000011402 */
[----:B------:R-:W-:Y:S02]  /*32630*/  SHF.R.S32.HI R7, RZ, 0x1f, R6 ;  /* 0x0000001fff077819 */ /* 0x000fe40000011406 */
[----:B------:R-:W-:-:S07]  /*32640*/  MOV R4, R2 ;  /* 0x0000000200047202 */ /* 0x000fce0000000f00 */
.L_x_499:
[----:B--2---:R-:W-:Y:S05]  /*32650*/  BSYNC B0 ;  /* 0x0000000000007941 */ /* 0x004fea0003800000 */
.L_x_498:
[----:B------:R-:W1:Y:S01]  /*32660*/  SHFL.UP PT, R3, R6, 0x1, RZ ;  /* 0x0420000006037989 */ /* 0x000e6200000e00ff */
[----:B------:R-:W-:-:S03]  /*32670*/  ISETP.NE.AND P1, PT, R20, RZ, PT ;  /* 0x000000ff1400720c */ /* 0x000fc60003f25270 */
[----:B------:R-:W2:Y:S01]  /*32680*/  SHFL.UP PT, R2, R7, 0x1, RZ ;  /* 0x0420000007027989 */ /* 0x000ea200000e00ff */
[----:B-1----:R-:W-:Y:S02]  /*32690*/  SEL R3, R3, RZ, P1 ;  /* 0x000000ff03037207 */ /* 0x002fe40000800000 */
[----:B--2---:R-:W-:Y:S02]  /*326a0*/  SEL R2, R2, RZ, P1 ;  /* 0x000000ff02027207 */ /* 0x004fe40000800000 */
[----:B------:R-:W-:-:S04]  /*326b0*/  IADD3 R18, P2, R3, R6, RZ ;  /* 0x0000000603127210 */ /* 0x000fc80007f5e0ff */
[----:B------:R-:W-:Y:S01]  /*326c0*/  IADD3.X R19, R2, R7, RZ, P2, !PT ;  /* 0x0000000702137210 */ /* 0x000fe200017fe4ff */
[----:B------:R-:W1:Y:S01]  /*326d0*/  SHFL.UP PT, R3, R18, 0x2, RZ ;  /* 0x0440000012037989 */ /* 0x000e6200000e00ff */
[----:B------:R-:W-:-:S03]  /*326e0*/  ISETP.GE.U32.AND P2, PT, R20, 0x2, PT ;  /* 0x000000021400780c */ /* 0x000fc60003f46070 */
[----:B------:R-:W2:Y:S01]  /*326f0*/  SHFL.UP PT, R2, R19, 0x2, RZ ;  /* 0x0440000013027989 */ /* 0x000ea200000e00ff */
[----:B-1----:R-:W-:-:S04]  /*32700*/  SEL R3, R3, RZ, P2 ;  /* 0x000000ff03037207 */ /* 0x002fc80001000000 */
[----:B------:R-:W-:Y:S02]  /*32710*/  IADD3 R16, P3, R3, R18, RZ ;  /* 0x0000001203107210 */ /* 0x000fe40007f7e0ff */
[----:B--2---:R-:W-:-:S03]  /*32720*/  SEL R2, R2, RZ, P2 ;  /* 0x000000ff02027207 */ /* 0x004fc60001000000 */
[----:B------:R-:W1:Y:S01]  /*32730*/  SHFL.UP PT, R3, R16, 0x4, RZ ;  /* 0x0480000010037989 */ /* 0x000e6200000e00ff */
[----:B------:R-:W-:Y:S02]  /*32740*/  IADD3.X R17, R2, R19, RZ, P3, !PT ;  /* 0x0000001302117210 */ /* 0x000fe40001ffe4ff */
[----:B------:R-:W-:-:S03]  /*32750*/  ISETP.GE.U32.AND P3, PT, R20, 0x4, PT ;  /* 0x000000041400780c */ /* 0x000fc60003f66070 */
[----:B------:R-:W2:Y:S01]  /*32760*/  SHFL.UP PT, R2, R17, 0x4, RZ ;  /* 0x0480000011027989 */ /* 0x000ea200000e00ff */
[----:B-1----:R-:W-:-:S04]  /*32770*/  SEL R3, R3, RZ, P3 ;  /* 0x000000ff03037207 */ /* 0x002fc80001800000 */
[----:B------:R-:W-:Y:S02]  /*32780*/  IADD3 R18, P4, R3, R16, RZ ;  /* 0x0000001003127210 */ /* 0x000fe40007f9e0ff */
[----:B--2---:R-:W-:-:S03]  /*32790*/  SEL R2, R2, RZ, P3 ;  /* 0x000000ff02027207 */ /* 0x004fc60001800000 */
[----:B------:R-:W1:Y:S02]  /*327a0*/  SHFL.UP PT, R3, R18, 0x8, RZ ;  /* 0x0500000012037989 */ /* 0x000e6400000e00ff */
[----:B------:R-:W-:Y:S01]  /*327b0*/  IMAD.X R19, R2, 0x1, R17, P4 ;  /* 0x0000000102137824 */ /* 0x000fe200020e0611 */
[----:B------:R-:W-:-:S04]  /*327c0*/  ISETP.GE.U32.AND P4, PT, R20, 0x8, PT ;  /* 0x000000081400780c */ /* 0x000fc80003f86070 */
        /* <DEDUP_REMOVED lines=10> */
[----:B--2---:R-:W-:-:S04]  /*32870*/  SEL R2, R2, RZ, P5 ;  /* 0x000000ff02027207 */ /* 0x004fc80002800000 */
[----:B------:R-:W-:Y:S02]  /*32880*/  IADD3.X R18, R2, R17, RZ, P6, !PT ;  /* 0x0000001102127210 */ /* 0x000fe400037fe4ff */
[----:B------:R-:W-:-:S04]  /*32890*/  IADD3 R2, P6, R19, UR5, RZ ;  /* 0x0000000513027c10 */ /* 0x000fc8000ffde0ff */
[----:B------:R-:W-:Y:S02]  /*328a0*/  IADD3.X R3, R18, UR6, RZ, P6, !PT ;  /* 0x0000000612037c10 */ /* 0x000fe4000b7fe4ff */
[----:B------:R-:W-:-:S04]  /*328b0*/  ISETP.GT.U32.AND P6, PT, R2, UR8, PT ;  /* 0x0000000802007c0c */ /* 0x000fc8000bfc4070 */
[----:B------:R-:W-:-:S13]  /*328c0*/  ISETP.GT.U32.AND.EX P6, PT, R3, UR7, PT, P6 ;  /* 0x0000000703007c0c */ /* 0x000fda000bfc4160 */
[----:B------:R-:W-:-:S04]  /*328d0*/  VOTE.ANY R16, PT, P6 ;  /* 0x0000000000107806 */ /* 0x000fc800030e0100 */
[----:B------:R-:W-:-:S13]  /*328e0*/  ISETP.NE.AND P6, PT, R16, RZ, PT ;  /* 0x000000ff1000720c */ /* 0x000fda0003fc5270 */
[----:B------:R-:W-:Y:S05]  /*328f0*/  @P6 BRA `(.L_x_502) ;  /* 0x0000000800786947 */ /* 0x000fea0003800000 */
[----:B------:R-:W-:Y:S01]  /*32900*/  MOV R19, R2 ;  /* 0x0000000200137202 */ /* 0x000fe20000000f00 */
[----:B------:R-:W-:Y:S01]  /*32910*/  IMAD.MOV.U32 R21, RZ, RZ, R3 ;  /* 0x000000ffff157224 */ /* 0x000fe200078e0003 */
[----:B------:R-:W-:Y:S01]  /*32920*/  ULDC UR22, c[0x0][0x910] ;  /* 0x0002440000167ab9 */ /* 0x000fe20000000800 */
[----:B------:R-:W-:Y:S01]  /*32930*/  ULDC UR23, c[0x0][0x8f4] ;  /* 0x00023d0000177ab9 */ /* 0x000fe20000000800 */
[----:B------:R-:W-:Y:S01]  /*32940*/  ULDC UR4, c[0x0][0x8dc] ;  /* 0x0002370000047ab9 */ /* 0x000fe20000000800 */
[----:B------:R-:W-:Y:S01]  /*32950*/  ULDC UR30, c[0x0][0x8d8] ;  /* 0x00023600001e7ab9 */ /* 0x000fe20000000800 */
[----:B------:R-:W-:Y:S01]  /*32960*/  ULDC UR31, c[0x0][0x8f0] ;  /* 0x00023c00001f7ab9 */ /* 0x000fe20000000800 */
[----:B------:R-:W-:Y:S01]  /*32970*/  ULDC.64 UR24, c[0x0][0x8d0] ;  /* 0x0002340000187ab9 */ /* 0x000fe20000000a00 */
[----:B------:R-:W-:-:S05]  /*32980*/  ULDC.64 UR26, c[0x0][0x8e8] ;  /* 0x00023a00001a7ab9 */ /* 0x000fca0000000a00 */
.L_x_507:
[----:B------:R-:W-:Y:S01]  /*32990*/  MOV R11, R12 ;  /* 0x0000000c000b7202 */ /* 0x000fe20000000f00 */
[----:B-----5:R-:W-:Y:S01]  /*329a0*/  IMAD.MOV.U32 R16, RZ, RZ, R8 ;  /* 0x000000ffff107224 */ /* 0x020fe200078e0008 */
[----:B------:R-:W-:Y:S02]  /*329b0*/  IADD3 R12, R12, 0x20, RZ ;  /* 0x000000200c0c7810 */ /* 0x000fe40007ffe0ff */
[----:B------:R-:W-:Y:S02]  /*329c0*/  MOV R17, R0 ;  /* 0x0000000000117202 */ /* 0x000fe40000000f00 */
[----:B------:R-:W-:-:S13]  /*329d0*/  ISETP.GE.AND P6, PT, R12, UR22, PT ;  /* 0x000000160c007c0c */ /* 0x000fda000bfc6270 */
[----:B------:R-:W1:Y:S01]  /*329e0*/  @!P6 LDC.64 R2, c[0x0][0x918] ;  /* 0x00024600ff02eb82 */ /* 0x000e620000000a00 */
[----:B------:R-:W2:Y:S01]  /*329f0*/  SHFL.IDX PT, R21, R21, 0x1f, 0x1f ;  /* 0x03e01f0015157f89 */ /* 0x000ea200000e0000 */
[----:B------:R-:W-:-:S03]  /*32a00*/  @!P6 IADD3 R7, R11, 0x20, RZ ;  /* 0x000000200b07e810 */ /* 0x000fc60007ffe0ff */
[----:B------:R-:W3:Y:S01]  /*32a10*/  SHFL.IDX PT, R19, R19, 0x1f, 0x1f ;  /* 0x03e01f0013137f89 */ /* 0x000ee200000e0000 */
[----:B------:R-:W-:Y:S01]  /*32a20*/  BSSY B0, `(.L_x_503) ;  /* 0x0000064000007945 */ /* 0x000fe20003800000 */
[----:B-1----:R-:W-:-:S05]  /*32a30*/  @!P6 IMAD.WIDE R2, R7, 0xc, R2 ;  /* 0x0000000c0702e825 */ /* 0x002fca00078e0202 */
[----:B------:R1:W5:Y:S04]  /*32a40*/  @!P6 LDG.E R8, desc[UR38][R2.64] ;  /* 0x000000260208e981 */ /* 0x000368000c1e1900 */
[----:B------:R1:W5:Y:S01]  /*32a50*/  @!P6 LDG.E R0, desc[UR38][R2.64+0x4] ;  /* 0x000004260200e981 */ /* 0x000362000c1e1900 */
[----:B------:R-:W-:Y:S02]  /*32a60*/  ISETP.GE.AND P6, PT, R11, UR22, PT ;  /* 0x000000160b007c0c */ /* 0x000fe4000bfc6270 */
[----:B--2---:R-:W-:Y:S02]  /*32a70*/  R2UR UR6, R21 ;  /* 0x00000000150672ca */ /* 0x004fe400000e0000 */
[----:B---3--:R-:W-:Y:S02]  /*32a80*/  R2UR UR5, R19 ;  /* 0x00000000130572ca */ /* 0x008fe400000e0000 */
[----:B------:R-:W-:-:S02]  /*32a90*/  MOV R6, 0x7fffffff ;  /* 0x7fffffff00067802 */ /* 0x000fc40000000f00 */
[----:B------:R-:W-:-:S05]  /*32aa0*/  MOV R7, RZ ;  /* 0x000000ff00077202 */ /* 0x000fca0000000f00 */
[----:B-1----:R-:W-:Y:S06]  /*32ab0*/  @P6 BRA `(.L_x_504) ;  /* 0x0000000400686947 */ /* 0x002fec0003800000 */
[----:B------:R-:W-:-:S04]  /*32ac0*/  IADD3 R18, P6, R16, UR11, RZ ;  /* 0x0000000b10127c10 */ /* 0x000fc8000ffde0ff */
[----:B------:R-:W-:Y:S02]  /*32ad0*/  LEA.HI.X.SX32 R21, R16, UR13, 0x1, P6 ;  /* 0x0000000d10157c11 */ /* 0x000fe4000b0f0eff */
[----:B------:R-:W-:Y:S02]  /*32ae0*/  IABS R16, R9 ;  /* 0x0000000900107213 */ /* 0x000fe40000000000 */
[C---:B------:R-:W-:Y:S02]  /*32af0*/  IADD3 R22, P6, R17.reuse, UR12, RZ ;  /* 0x0000000c11167c10 */ /* 0x040fe4000ffde0ff */
[----:B------:R-:W1:Y:S02]  /*32b00*/  I2F.RP R2, R16 ;  /* 0x0000001000027306 */ /* 0x000e640000209400 */
[----:B------:R-:W-:Y:S02]  /*32b10*/  LEA.HI.X.SX32 R23, R17, UR14, 0x1, P6 ;  /* 0x0000000e11177c11 */ /* 0x000fe4000b0f0eff */
[----:B------:R-:W-:-:S04]  /*32b20*/  PLOP3.LUT P6, PT, PT, PT, UP0, 0x80, 0x0 ;  /* 0x000000000000781c */ /* 0x000fc80003fcf008 */
[----:B-1----:R-:W1:Y:S02]  /*32b30*/  MUFU.RCP R2, R2 ;  /* 0x0000000200027308 */ /* 0x002e640000001000 */
[----:B-1----:R-:W-:-:S06]  /*32b40*/  VIADD R17, R2, 0xffffffe ;  /* 0x0ffffffe02117836 */ /* 0x002fcc0000000000 */
[----:B------:R-:W1:Y:S02]  /*32b50*/  F2I.FTZ.U32.TRUNC.NTZ R17, R17 ;  /* 0x0000001100117305 */ /* 0x000e64000021f000 */
[----:B-1----:R-:W-:Y:S01]  /*32b60*/  IADD3 R19, RZ, -R17, RZ ;  /* 0x80000011ff137210 */ /* 0x002fe20007ffe0ff */
[----:B------:R-:W-:Y:S06]  /*32b70*/  @!P6 BRA `(.L_x_505) ;  /* 0x00000000002ce947 */ /* 0x000fec0003800000 */
        /* <DEDUP_REMOVED lines=11> */
.L_x_505:
[----:B------:R-:W-:Y:S05]  /*32c30*/  @!P0 BRA `(.L_x_506) ;  /* 0x00000000002c8947 */ /* 0x000fea0003800000 */
        /* <DEDUP_REMOVED lines=8> */
[----:B------:R-:W-:-:S03]  /*32cc0*/  IMAD.WIDE.U32.X R2, R23, UR27, R2, P6 ;  /* 0x0000001b17027c25 */ /* 0x000fc6000b0e0402 */
[----:B------:R-:W-:Y:S02]  /*32cd0*/  MOV R22, R2 ;  /* 0x0000000200167202 */ /* 0x000fe40000000f00 */
[----:B------:R-:W-:-:S07]  /*32ce0*/  MOV R23, R3 ;  /* 0x0000000300177202 */ /* 0x000fce0000000f00 */
.L_x_506:
[----:B------:R-:W-:Y:S01]  /*32cf0*/  SHF.R.U64 R4, R22, UR31, R23 ;  /* 0x0000001f16047c19 */ /* 0x000fe20008001217 */
[----:B------:R-:W-:Y:S01]  /*32d00*/  IMAD R5, R19, R16, RZ ;  /* 0x0000001013057224 */ /* 0x000fe200078e02ff */
[----:B------:R-:W-:Y:S02]  /*32d10*/  IABS R2, R9 ;  /* 0x0000000900027213 */ /* 0x000fe40000000000 */
[----:B------:R-:W-:Y:S01]  /*32d20*/  MOV R3, R17 ;  /* 0x0000001100037202 */ /* 0x000fe20000000f00 */
[----:B------:R-:W-:Y:S01]  /*32d30*/  VIADD R4, R4, UR17 ;  /* 0x0000001104047c36 */ /* 0x000fe20008000000 */
[----:B------:R-:W-:Y:S02]  /*32d40*/  IADD3 R7, RZ, -R2, RZ ;  /* 0x80000002ff077210 */ /* 0x000fe40007ffe0ff */
[----:B------:R-:W-:Y:S02]  /*32d50*/  MOV R2, RZ ;  /* 0x000000ff00027202 */ /* 0x000fe40000000f00 */
[----:B------:R-:W-:-:S02]  /*32d60*/  IABS R6, R4 ;  /* 0x0000000400067213 */ /* 0x000fc40000000000 */
[----:B------:R-:W-:Y:S01]  /*32d70*/  SHF.R.U64 R18, R18, UR30, R21 ;  /* 0x0000001e12127c19 */ /* 0x000fe20008001215 */
[----:B------:R-:W-:Y:S01]  /*32d80*/  IMAD.HI.U32 R2, R17, R5, R2 ;  /* 0x0000000511027227 */ /* 0x000fe200078e0002 */
[-C--:B------:R-:W-:Y:S02]  /*32d90*/  IABS R17, R10.reuse ;  /* 0x0000000a00117213 */ /* 0x080fe40000000000 */
[----:B------:R-:W-:Y:S01]  /*32da0*/  MOV R3, R7 ;  /* 0x0000000700037202 */ /* 0x000fe20000000f00 */
[----:B------:R-:W-:Y:S01]  /*32db0*/  IMAD.MOV.U32 R5, RZ, RZ, R6 ;  /* 0x000000ffff057224 */ /* 0x000fe200078e0006 */
[----:B------:R-:W-:Y:S01]  /*32dc0*/  IADD3 R7, R18, UR16, RZ ;  /* 0x0000001012077c10 */ /* 0x000fe2000fffe0ff */
[----:B------:R-:W1:Y:S01]  /*32dd0*/  I2F.RP R6, R17 ;  /* 0x0000001100067306 */ /* 0x000e620000209400 */
[----:B------:R-:W-:Y:S01]  /*32de0*/  IABS R21, R10 ;  /* 0x0000000a00157213 */ /* 0x000fe20000000000 */
[----:B------:R-:W-:Y:S01]  /*32df0*/  IMAD.HI.U32 R2, R2, R5, RZ ;  /* 0x0000000502027227 */ /* 0x000fe200078e00ff */
[----:B------:R-:W-:-:S02]  /*32e00*/  IABS R18, R7 ;  /* 0x0000000700127213 */ /* 0x000fc40000000000 */
[----:B------:R-:W-:Y:S01]  /*32e10*/  IADD3 R21, RZ, -R21, RZ ;  /* 0x80000015ff157210 */ /* 0x000fe20007ffe0ff */
[----:B------:R-:W-:-:S05]  /*32e20*/  IMAD R5, R2, R3, R5 ;  /* 0x0000000302057224 */ /* 0x000fca00078e0205 */
[----:B------:R-:W-:Y:S01]  /*32e30*/  ISETP.GT.U32.AND P6, PT, R16, R5, PT ;  /* 0x000000051000720c */ /* 0x000fe20003fc4070 */
[----:B-1----:R-:W1:-:S12]  /*32e40*/  MUFU.RCP R6, R6 ;  /* 0x0000000600067308 */ /* 0x002e580000001000 */
[----:B------:R-:W-:Y:S02]  /*32e50*/  @!P6 IADD3 R5, R5, -R16, RZ ;  /* 0x800000100505e210 */ /* 0x000fe40007ffe0ff */
[----:B-1----:R-:W-:-:S04]  /*32e60*/  IADD3 R2, R6, 0xffffffe, RZ ;  /* 0x0ffffffe06027810 */ /* 0x002fc80007ffe0ff */
[----:B------:R1:W2:Y:S02]  /*32e70*/  F2I.FTZ.U32.TRUNC.NTZ R3, R2 ;  /* 0x0000000200037305 */ /* 0x0002a4000021f000 */
[----:B-1----:R-:W-:Y:S01]  /*32e80*/  MOV R2, RZ ;  /* 0x000000ff00027202 */ /* 0x002fe20000000f00 */
[----:B--2---:R-:W-:-:S04]  /*32e90*/  IMAD.MOV R22, RZ, RZ, -R3 ;  /* 0x000000ffff167224 */ /* 0x004fc800078e0a03 */
[----:B------:R-:W-:-:S04]  /*32ea0*/  IMAD R19, R22, R17, RZ ;  /* 0x0000001116137224 */ /* 0x000fc800078e02ff */
[----:B------:R-:W-:-:S04]  /*32eb0*/  IMAD.HI.U32 R6, R3, R19, R2 ;  /* 0x0000001303067227 */ /* 0x000fc800078e0002 */
[----:B------:R-:W-:Y:S01]  /*32ec0*/  IMAD.MOV.U32 R3, RZ, RZ, R18 ;  /* 0x000000ffff037224 */ /* 0x000fe200078e0012 */
[----:B------:R-:W-:-:S03]  /*32ed0*/  MOV R18, R21 ;  /* 0x0000001500127202 */ /* 0x000fc60000000f00 */
        /* <DEDUP_REMOVED lines=12> */
[----:B------:R-:W-:Y:S02]  /*32fa0*/  @!P6 IADD3 R2, -R2, RZ, RZ ;  /* 0x000000ff0202e210 */ /* 0x000fe40007ffe1ff */
[----:B------:R-:W-:-:S13]  /*32fb0*/  ISETP.NE.AND P6, PT, RZ, UR10, PT ;  /* 0x0000000aff007c0c */ /* 0x000fda000bfc5270 */
[----:B------:R-:W-:Y:S02]  /*32fc0*/  @!P6 LOP3.LUT R3, RZ, UR10, RZ, 0x33, !PT ;  /* 0x0000000aff03ec12 */ /* 0x000fe4000f8e33ff */
[----:B------:R-:W-:-:S03]  /*32fd0*/  ISETP.NE.AND P6, PT, RZ, UR9, PT ;  /* 0x00000009ff007c0c */ /* 0x000fc6000bfc5270 */
[----:B------:R-:W-:-:S10]  /*32fe0*/  IMAD.IADD R3, R4, 0x1, -R3 ;  /* 0x0000000104037824 */ /* 0x000fd400078e0a03 */
[----:B------:R-:W-:Y:S02]  /*32ff0*/  @!P6 LOP3.LUT R2, RZ, UR9, RZ, 0x33, !PT ;  /* 0x00000009ff02ec12 */ /* 0x000fe4000f8e33ff */
[----:B------:R-:W-:Y:S02]  /*33000*/  PLOP3.LUT P6, PT, PT, PT, UP3, 0x80, 0x0 ;  /* 0x000000000000781c */ /* 0x000fe40003fcf038 */
[----:B------:R-:W-:-:S04]  /*33010*/  IADD3 R2, -R2, R7, RZ ;  /* 0x0000000702027210 */ /* 0x000fc80007ffe1ff */
[CC--:B------:R-:W-:Y:S01]  /*33020*/  SEL R4, R3.reuse, R2.reuse, !P6 ;  /* 0x0000000203047207 */ /* 0x0c0fe20007000000 */
[----:B------:R-:W-:-:S03]  /*33030*/  IMAD R6, R3, R2, RZ ;  /* 0x0000000203067224 */ /* 0x000fc600078e02ff */
[----:B------:R-:W-:Y:S02]  /*33040*/  SHF.R.S32.HI R5, RZ, 0x1f, R4 ;  /* 0x0000001fff057819 */ /* 0x000fe40000011404 */
[----:B------:R-:W-:-:S07]  /*33050*/  SHF.R.S32.HI R7, RZ, 0x1f, R6 ;  /* 0x0000001fff077819 */ /* 0x000fce0000011406 */
.L_x_504:
[----:B------:R-:W-:Y:S05]  /*33060*/  BSYNC B0 ;  /* 0x0000000000007941 */ /* 0x000fea0003800000 */
.L_x_503:
[----:B------:R-:W1:Y:S04]  /*33070*/  SHFL.UP PT, R3, R6, 0x1, RZ ;  /* 0x0420000006037989 */ /* 0x000e6800000e00ff */
[----:B------:R-:W2:Y:S01]  /*33080*/  SHFL.UP PT, R2, R7, 0x1, RZ ;  /* 0x0420000007027989 */ /* 0x000ea200000e00ff */
[----:B-1----:R-:W-:Y:S02]  /*33090*/  SEL R3, R3, RZ, P1 ;  /* 0x000000ff03037207 */ /* 0x002fe40000800000 */
[----:B--2---:R-:W-:Y:S02]  /*330a0*/  SEL R2, R2, RZ, P1 ;  /* 0x000000ff02027207 */ /* 0x004fe40000800000 */
[----:B------:R-:W-:-:S04]  /*330b0*/  IADD3 R18, P6, R3, R6, RZ ;  /* 0x0000000603127210 */ /* 0x000fc80007fde0ff */
[----:B------:R-:W-:Y:S01]  /*330c0*/  IADD3.X R17, R2, R7, RZ, P6, !PT ;  /* 0x0000000702117210 */ /* 0x000fe200037fe4ff */
        /* <DEDUP_REMOVED lines=10> */
[----:B------:R-:W-:-:S05]  /*33170*/  IADD3 R22, P6, R3, R16, RZ ;  /* 0x0000001003167210 */ /* 0x000fca0007fde0ff */
[----:B------:R-:W-:Y:S01]  /*33180*/  IMAD.X R19, R2, 0x1, R21, P6 ;  /* 0x0000000102137824 */ /* 0x000fe200030e0615 */
        /* <DEDUP_REMOVED lines=11> */
[----:B------:R-:W-:Y:S02]  /*33240*/  IADD3.X R3, R16, R17, RZ, P6, !PT ;  /* 0x0000001110037210 */ /* 0x000fe400037fe4ff */
[----:B------:R-:W-:-:S04]  /*33250*/  IADD3 R19, P6, R2, UR5, RZ ;  /* 0x0000000502137c10 */ /* 0x000fc8000ffde0ff */
[----:B------:R-:W-:Y:S02]  /*33260*/  IADD3.X R21, R3, UR6, RZ, P6, !PT ;  /* 0x0000000603157c10 */ /* 0x000fe4000b7fe4ff */
[----:B------:R-:W-:-:S04]  /*33270*/  ISETP.GT.U32.AND P6, PT, R19, UR8, PT ;  /* 0x0000000813007c0c */ /* 0x000fc8000bfc4070 */
[----:B------:R-:W-:-:S13]  /*33280*/  ISETP.GT.U32.AND.EX P6, PT, R21, UR7, PT, P6 ;  /* 0x0000000715007c0c */ /* 0x000fda000bfc4160 */
[----:B------:R-:W-:-:S04]  /*33290*/  VOTE.ANY R16, PT, P6 ;  /* 0x0000000000107806 */ /* 0x000fc800030e0100 */
[----:B------:R-:W-:-:S13]  /*332a0*/  ISETP.NE.AND P6, PT, R16, RZ, PT ;  /* 0x000000ff1000720c */ /* 0x000fda0003fc5270 */
[----:B------:R-:W-:Y:S05]  /*332b0*/  @!P6 BRA `(.L_x_507) ;  /* 0xfffffff400b4e947 */ /* 0x000fea000383ffff */
[----:B------:R-:W-:Y:S01]  /*332c0*/  MOV R19, R2 ;  /* 0x0000000200137202 */ /* 0x000fe20000000f00 */
[----:B------:R-:W-:-:S07]  /*332d0*/  IMAD.MOV.U32 R18, RZ, RZ, R3 ;  /* 0x000000ffff127224 */ /* 0x000fce00078e0003 */
.L_x_502:
[----:B------:R-:W1:Y:S08]  /*332e0*/  BREV R16, R16 ;  /* 0x0000001000107301 */ /* 0x000e700000000000 */
[----:B-1----:R-:W1:Y:S02]  /*332f0*/  FLO.U32.SH R17, R16 ;  /* 0x0000001000117300 */ /* 0x002e6400000e0400 */
[----:B-1----:R-:W1:Y:S02]  /*33300*/  SHFL.IDX PT, R11, R11, R17, 0x1f ;  /* 0x00001f110b0b7589 */ /* 0x002e6400000e0000 */
[----:B-1----:R-:W-:-:S13]  /*33310*/  R2UR UR4, R11 ;  /* 0x000000000b0472ca */ /* 0x002fda00000e0000 */
[----:B------:R-:W-:-:S04]  /*33320*/  IADD3 R21, R20, UR4, RZ ;  /* 0x0000000414157c10 */ /* 0x000fc8000fffe0ff */
[----:B------:R-:W-:-:S13]  /*33330*/  ISETP.GE.AND P1, PT, R21, UR22, PT ;  /* 0x0000001615007c0c */ /* 0x000fda000bf26270 */
[----:B------:R-:W1:Y:S02]  /*33340*/  @!P1 LDC.64 R2, c[0x0][0x918] ;  /* 0x00024600ff029b82 */ /* 0x000e640000000a00 */
[----:B-1----:R-:W-:-:S05]  /*33350*/  @!P1 IMAD.WIDE R2, R21, 0xc, R2 ;  /* 0x0000000c15029825 */ /* 0x002fca00078e0202 */
[----:B-----5:R1:W5:Y:S04]  /*33360*/  @!P1 LDG.E R8, desc[UR38][R2.64] ;  /* 0x0000002602089981 */ /* 0x020368000c1e1900 */
[----:B------:R1:W5:Y:S01]  /*33370*/  @!P1 LDG.E R0, desc[UR38][R2.64+0x4] ;  /* 0x0000042602009981 */ /* 0x000362000c1e1900 */
[----:B------:R-:W-:-:S03]  /*33380*/  IADD3 R12, P1, P2, R19, UR5, -R6 ;  /* 0x00000005130c7c10 */ /* 0x000fc6000fa3e806 */
[----:B------:R-:W-:Y:S01]  /*33390*/  SHFL.IDX PT, R6, R6, R17, 0x1f ;  /* 0x00001f1106067589 */ /* 0x000fe200000e0000 */
[----:B------:R-:W-:-:S03]  /*333a0*/  IADD3.X R18, R18, UR6, ~R7, P1, P2 ;  /* 0x0000000612127c10 */ /* 0x000fc60008fe4c07 */
[----:B------:R-:W2:Y:S04]  /*333b0*/  SHFL.IDX PT, R12, R12, R17, 0x1f ;  /* 0x00001f110c0c7589 */ /* 0x000ea800000e0000 */
[----:B------:R-:W3:Y:S04]  /*333c0*/  SHFL.IDX PT, R18, R18, R17, 0x1f ;  /* 0x00001f1112127589 */ /* 0x000ee800000e0000 */
[----:B------:R1:W4:Y:S04]  /*333d0*/  SHFL.IDX PT, R7, R7, R17, 0x1f ;  /* 0x00001f1107077589 */ /* 0x00032800000e0000 */
[----:B------:R1:W1:Y:S04]  /*333e0*/  SHFL.IDX PT, R5, R5, R17, 0x1f ;  /* 0x00001f1105057589 */ /* 0x00026800000e0000 */
[----:B------:R1:W1:Y:S01]  /*333f0*/  SHFL.IDX PT, R4, R4, R17, 0x1f ;  /* 0x00001f1104047589 */ /* 0x00026200000e0000 */
[----:B--2---:R-:W-:-:S02]  /*33400*/  R2UR UR5, R12 ;  /* 0x000000000c0572ca */ /* 0x004fc400000e0000 */
[----:B---3--:R-:W-:-:S15]  /*33410*/  R2UR UR6, R18 ;  /* 0x00000000120672ca */ /* 0x008fde00000e0000 */
.L_x_497:
[----:B-1----:R-:W1:Y:S01]  /*33420*/  LDC R2, c[0x0][0x910] ;  /* 0x00024400ff027b82 */ /* 0x002e620000000800 */
[----:B------:R-:W-:Y:S01]  /*33430*/  UMOV UR22, 0xffffffff ;  /* 0xffffffff00167882 */ /* 0x000fe20000000000 */
[----:B------:R-:W-:Y:S01]  /*33440*/  UMOV UR23, 0xffffffff ;  /* 0xffffffff00177882 */ /* 0x000fe20000000000 */
[----:B------:R-:W-:Y:S01]  /*33450*/  UMOV UR24, 0xffffffff ;  /* 0xffffffff00187882 */ /* 0x000fe20000000000 */
[----:B------:R-:W-:Y:S02]  /*33460*/  MOV R19, RZ ;  /* 0x000000ff00137202 */ /* 0x000fe40000000f00 */
[----:B-1----:R-:W-:-:S13]  /*33470*/  ISETP.LE.AND P1, PT, R2, UR4, PT ;  /* 0x0000000402007c0c */ /* 0x002fda000bf23270 */
[----:B------:R-:W-:Y:S05]  /*33480*/  @P1 BRA `(.L_x_496) ;  /* 0x0000000000f01947 */ /* 0x000fea0003800000 */
[C---:B------:R-:W-:Y:S01]  /*33490*/  R2UR UR22, R4.reuse ;  /* 0x00000000041672ca */ /* 0x040fe200000e0000 */
[----:B------:R-:W-:Y:S01]  /*334a0*/  UIADD3 UR24, UP1, -UR5, UR8, URZ ;  /* 0x0000000805187290 */ /* 0x000fe2000ff3e13f */
[----:B------:R-:W-:Y:S01]  /*334b0*/  R2UR UR23, R5 ;  /* 0x00000000051772ca */ /* 0x000fe200000e0000 */
[----:B------:R-:W-:Y:S01]  /*334c0*/  ULDC UR30, c[0x0][0x8c0] ;  /* 0x00023000001e7ab9 */ /* 0x000fe20000000800 */
[----:B------:R-:W-:Y:S01]  /*334d0*/  ULDC UR32, c[0x0][0x8b0] ;  /* 0x00022c0000207ab9 */ /* 0x000fe20000000800 */
[----:B------:R-:W-:Y:S01]  /*334e0*/  ULDC UR33, c[0x0][0x904] ;  /* 0x0002410000217ab9 */ /* 0x000fe20000000800 */
[----:B------:R-:W-:-:S03]  /*334f0*/  SHF.R.U64 R2, R4, UR32, R5 ;  /* 0x0000002004027c19 */ /* 0x000fc60008001205 */
[----:B------:R-:W-:-:S04]  /*33500*/  UIADD3.X UR22, ~UR6, UR7, URZ, UP1, !UPT ;  /* 0x0000000706167290 */ /* 0x000fc80008ffe53f */
[----:B------:R-:W-:Y:S02]  /*33510*/  USHF.R.U32.HI UR31, URZ, UR30, UR22 ;  /* 0x0000001e3f1f7299 */ /* 0x000fe40008011616 */
[----:B------:R-:W-:Y:S02]  /*33520*/  USHF.R.U32.HI UR27, URZ, UR32, UR23 ;  /* 0x000000203f1b7299 */ /* 0x000fe40008011617 */
[----:B------:R-:W-:Y:S02]  /*33530*/  USHF.R.U32.HI UR25, URZ, UR32, UR31 ;  /* 0x000000203f197299 */ /* 0x000fe4000801161f */
[----:B------:R-:W-:Y:S01]  /*33540*/  USHF.R.U64 UR22, UR24, UR30, UR22 ;  /* 0x0000001e18167299 */ /* 0x000fe20008001216 */
[----:B------:R-:W-:Y:S01]  /*33550*/  R2UR UR24, R2 ;  /* 0x00000000021872ca */ /* 0x000fe200000e0000 */
[----:B------:R-:W-:Y:S02]  /*33560*/  USHF.R.U32.HI UR26, URZ, UR33, UR25 ;  /* 0x000000213f1a7299 */ /* 0x000fe40008011619 */
[----:B------:R-:W-:-:S02]  /*33570*/  USHF.R.U64 UR23, UR22, UR32, UR31 ;  /* 0x0000002016177299 */ /* 0x000fc4000800121f */
[----:B------:R-:W-:Y:S02]  /*33580*/  ULOP3.LUT UR30, UR26, UR27, URZ, 0xfc, !UPT ;  /* 0x0000001b1a1e7292 */ /* 0x000fe4000f8efc3f */
[----:B------:R-:W-:-:S04]  /*33590*/  USHF.R.U64 UR25, UR23, UR33, UR25 ;  /* 0x0000002117197299 */ /* 0x000fc80008001219 */
[----:B------:R-:W-:-:S13]  /*335a0*/  ISETP.NE.U32.AND P1, PT, RZ, UR30, PT ;  /* 0x0000001eff007c0c */ /* 0x000fda000bf25070 */
[----:B------:R-:W-:Y:S05]  /*335b0*/  @!P1 BRA `(.L_x_508) ;  /* 0x0000000000189947 */ /* 0x000fea0003800000 */
[----:B------:R-:W-:-:S07]  /*335c0*/  MOV R12, 0x335e0 ;  /* 0x000335e0000c7802 */ /* 0x000fce0000000f00 */
[----:B--2-45:R-:W-:Y:S05]  /*335d0*/  CALL.REL.NOINC `(.L_x_509) ;  /* 0x00000030003c7944 */ /* 0x034fea0003c00000 */
[----:B------:R-:W-:-:S04]  /*335e0*/  UIADD3 UR26, -UR27, URZ, URZ ;  /* 0x0000003f1b1a7290 */ /* 0x000fc8000fffe13f */
[----:B------:R-:W-:-:S03]  /*335f0*/  UIMAD UR25, UR24, UR26, UR25 ;  /* 0x0000001a181972a4 */ /* 0x000fc6000f8e0219 */
[----:B------:R-:W-:Y:S01]  /*33600*/  UMOV UR24, UR27 ;  /* 0x0000001b00187c82 */ /* 0x000fe20008000000 */
[----:B------:R-:W-:Y:S08]  /*33610*/  BRA `(.L_x_510) ;  /* 0x0000000000587947 */ /* 0x000ff00003800000 */
.L_x_508:
[----:B------:R-:W1:Y:S01]  /*33620*/  I2F.U32.RP R2, UR24 ;  /* 0x0000001800027d06 */ /* 0x000e620008209000 */
[----:B------:R-:W-:Y:S01]  /*33630*/  UMOV UR26, URZ ;  /* 0x0000003f001a7c82 */ /* 0x000fe20008000000 */
[----:B------:R-:W-:-:S06]  /*33640*/  UISETP.NE.U32.AND UP4, UPT, UR24, URZ, UPT ;  /* 0x0000003f1800728c */ /* 0x000fcc000bf85070 */
[----:B-1----:R-:W1:Y:S02]  /*33650*/  MUFU.RCP R2, R2 ;  /* 0x0000000200027308 */ /* 0x002e640000001000 */
[----:B-1----:R-:W-:-:S06]  /*33660*/  IADD3 R3, R2, 0xffffffe, RZ ;  /* 0x0ffffffe02037810 */ /* 0x002fcc0007ffe0ff */
[----:B------:R-:W1:Y:S02]  /*33670*/  F2I.FTZ.U32.TRUNC.NTZ R3, R3 ;  /* 0x0000000300037305 */ /* 0x000e64000021f000 */
[----:B-1----:R-:W-:-:S13]  /*33680*/  R2UR UR27, R3 ;  /* 0x00000000031b72ca */ /* 0x002fda00000e0000 */
[----:B------:R-:W-:-:S04]  /*33690*/  UIADD3 UR30, URZ, -UR27, URZ ;  /* 0x8000001b3f1e7290 */ /* 0x000fc8000fffe03f */
[----:B------:R-:W-:-:S04]  /*336a0*/  UIMAD UR30, UR30, UR24, URZ ;  /* 0x000000181e1e72a4 */ /* 0x000fc8000f8e023f */
[----:B------:R-:W-:-:S04]  /*336b0*/  UIMAD.WIDE.U32 UR26, UR27, UR30, UR26 ;  /* 0x0000001e1b1a72a5 */ /* 0x000fc8000f8e001a */
[----:B------:R-:W-:-:S04]  /*336c0*/  UIMAD.WIDE.U32 UR26, UR27, UR25, URZ ;  /* 0x000000191b1a72a5 */ /* 0x000fc8000f8e003f */
[----:B------:R-:W-:-:S04]  /*336d0*/  UIADD3 UR26, -UR27, URZ, URZ ;  /* 0x0000003f1b1a7290 */ /* 0x000fc8000fffe13f */
[----:B------:R-:W-:-:S04]  /*336e0*/  UIMAD UR26, UR24, UR26, UR25 ;  /* 0x0000001a181a72a4 */ /* 0x000fc8000f8e0219 */
[----:B------:R-:W-:-:S11]  /*336f0*/  UISETP.GE.U32.AND UP1, UPT, UR26, UR24, UPT ;  /* 0x000000181a00728c */ /* 0x000fd6000bf26070 */
[----:B------:R-:W-:Y:S02]  /*33700*/  @UP1 UIADD3 UR26, UR26, -UR24, URZ ;  /* 0x800000181a1a1290 */ /* 0x000fe4000fffe03f */
[----:B------:R-:W-:Y:S02]  /*33710*/  @UP1 UIADD3 UR27, UR27, 0x1, URZ ;  /* 0x000000011b1b1890 */ /* 0x000fe4000fffe03f */
[----:B------:R-:W-:-:S11]  /*33720*/  UISETP.GE.U32.AND UP2, UPT, UR26, UR24, UPT ;  /* 0x000000181a00728c */ /* 0x000fd6000bf46070 */
[----:B------:R-:W-:Y:S02]  /*33730*/  @UP2 UIADD3 UR27, UR27, 0x1, URZ ;  /* 0x000000011b1b2890 */ /* 0x000fe4000fffe03f */
[----:B------:R-:W-:-:S04]  /*33740*/  @!UP4 ULOP3.LUT UR27, URZ, UR24, URZ, 0x33, !UPT ;  /* 0x000000183f1bc292 */ /* 0x000fc8000f8e333f */
[----:B------:R-:W-:-:S04]  /*33750*/  UIADD3 UR26, -UR27, URZ, URZ ;  /* 0x0000003f1b1a7290 */ /* 0x000fc8000fffe13f */
[----:B------:R-:W-:-:S03]  /*33760*/  UIMAD UR25, UR24, UR26, UR25 ;  /* 0x0000001a181972a4 */ /* 0x000fc6000f8e0219 */
[----:B------:R-:W-:-:S09]  /*33770*/  UMOV UR24, UR27 ;  /* 0x0000001b00187c82 */ /* 0x000fd20008000000 */
.L_x_510:
[----:B------:R-:W-:Y:S01]  /*33780*/  ULOP3.LUT UR23, UR23, UR20, URZ, 0xc0, !UPT ;  /* 0x0000001417177292 */ /* 0x000fe2000f8ec03f */
[----:B------:R-:W-:Y:S01]  /*33790*/  IMAD.MOV.U32 R19, RZ, RZ, 0x1 ;  /* 0x00000001ff137424 */ /* 0x000fe200078e00ff */
[----:B------:R-:W-:Y:S02]  /*337a0*/  ULOP3.LUT UR22, UR22, UR18, URZ, 0xc0, !UPT ;  /* 0x0000001216167292 */ /* 0x000fe4000f8ec03f */
[----:B------:R-:W-:Y:S01]  /*337b0*/  UIMAD UR23, UR19, UR24, UR23 ;  /* 0x00000018131772a4 */ /* 0x000fe2000f8e0217 */
[----:B------:R-:W-:Y:S01]  /*337c0*/  ULDC UR27, c[0x0][0x8a8] ;  /* 0x00022a00001b7ab9 */ /* 0x000fe20000000800 */
[----:B------:R-:W-:Y:S01]  /*337d0*/  ULDC UR26, c[0x0][0x8b8] ;  /* 0x00022e00001a7ab9 */ /* 0x000fe20000000800 */
[----:B------:R-:W-:Y:S02]  /*337e0*/  UIMAD UR25, UR25, UR27, UR22 ;  /* 0x0000001b191972a4 */ /* 0x000fe4000f8e0216 */
[----:B------:R-:W-:Y:S01]  /*337f0*/  UIMAD UR23, UR23, UR26, UR57 ;  /* 0x0000001a171772a4 */ /* 0x000fe2000f8e0239 */
[----:B------:R-:W-:Y:S01]  /*33800*/  @UP3 UMOV UR24, UR4 ;  /* 0x0000000400183c82 */ /* 0x000fe20008000000 */
[----:B------:R-:W-:-:S03]  /*33810*/  @!UP3 UMOV UR24, UR4 ;  /* 0x000000040018bc82 */ /* 0x000fc60008000000 */
[----:B------:R-:W-:Y:S02]  /*33820*/  @UP3 UMOV UR22, UR25 ;  /* 0x0000001900163c82 */ /* 0x000fe40008000000 */
[----:B------:R-:W-:Y:S01]  /*33830*/  @!UP3 UMOV UR22, UR23 ;  /* 0x000000170016bc82 */ /* 0x000fe20008000000 */
[----:B------:R-:W-:-:S05]  /*33840*/  @!UP3 UMOV UR23, UR25 ;  /* 0x000000190017bc82 */ /* 0x000fca0008000000 */
.L_x_496:
[----:B------:R-:W-:-:S06]  /*33850*/  UISETP.NE.AND UP1, UPT, UR15, 0x3, UPT ;  /* 0x000000030f00788c */ /* 0x000fcc000bf25270 */
[----:B------:R-:W-:-:S13]  /*33860*/  PLOP3.LUT P1, PT, PT, PT, UP1, 0x80, 0x0 ;  /* 0x000000000000781c */ /* 0x000fda0003f2f018 */
[----:B------:R-:W-:Y:S05]  /*33870*/  @!P1 BRA `(.L_x_511) ;  /* 0x0000000000049947 */ /* 0x000fea0003800000 */
[----:B--2---:R-:W-:Y:S01]  /*33880*/  BPT.TRAP 0x1 ;  /* 0x000000040000795c */ /* 0x004fe20000300000 */
.L_x_511:
[----:B------:R-:W1:Y:S01]  /*33890*/  S2R R3, SR_CgaCtaId ;  /* 0x0000000000037919 */ /* 0x000e620000008800 */
[----:B------:R-:W-:-:S04]  /*338a0*/  MOV R2, 0x400 ;  /* 0x0000040000027802 */ /* 0x000fc80000000f00 */
[----:B-1----:R-:W-:Y:S02]  /*338b0*/  LEA R2, R3, R2, 0x18 ;  /* 0x0000000203027211 */ /* 0x002fe400078ec0ff */
[----:B------:R-:W-:Y:S02]  /*338c0*/  SHF.L.U32 R3, R14, 0x1f, RZ ;  /* 0x0000001f0e037819 */ /* 0x000fe400000006ff */
[----:B------:R-:W-:-:S04]  /*338d0*/  LEA R12, R13, R2, 0x3 ;  /* 0x000000020d0c7211 */ /* 0x000fc800078e18ff */
[----:B------:R-:W1:Y:S02]  /*338e0*/  SYNCS.PHASECHK.TRANS64.TRYWAIT P2, [R12+URZ+0x34440], R3 ;  /* 0x034440030c0075a7 */ /* 0x000e64000804017f */
[----:B-1----:R-:W-:Y:S05]  /*338f0*/  @!P2 BRA `(.L_x_512) ;  /* 0x0000002400dca947 */ /* 0x002fea0003800000 */
.L_x_626:
[----:B------:R-:W-:Y:S01]  /*33900*/  ELECT P2, URZ, PT ;  /* 0x00000000003f782f */ /* 0x000fe20003840000 */
[----:B------:R-:W-:-:S12]  /*33910*/  BSSY B0, `(.L_x_513) ;  /* 0x0000010000007945 */ /* 0x000fd80003800000 */
[----:B------:R-:W-:Y:S05]  /*33920*/  @!P2 BRA `(.L_x_514) ;  /* 0x000000000038a947 */ /* 0x000fea0003800000 */
[----:B-1----:R-:W-:Y:S01]  /*33930*/  LEA R3, R13, R2, 0x4 ;  /* 0x000000020d037211 */ /* 0x002fe200078e20ff */
[----:B------:R-:W-:Y:S01]  /*33940*/  IMAD.U32 R17, RZ, RZ, UR23 ;  /* 0x00000017ff117e24 */ /* 0x000fe2000f8e00ff */
[----:B------:R-:W-:Y:S02]  /*33950*/  MOV R18, UR24 ;  /* 0x0000001800127c02 */ /* 0x000fe40008000f00 */
[----:B------:R-:W-:-:S05]  /*33960*/  MOV R16, UR22 ;  /* 0x0000001600107c02 */ /* 0x000fca0008000f00 */
[----:B------:R1:W-:Y:S01]  /*33970*/  STS.128 [R3+0x34520], R16 ;  /* 0x0345201003007388 */ /* 0x0003e20000000c00 */
[----:B------:R-:W-:Y:S01]  /*33980*/  @!PT LDS RZ, [RZ] ;  /* 0x00000000fffff984 */ /* 0x000fe20000000800 */
[----:B------:R-:W-:Y:S01]  /*33990*/  @!PT LDS RZ, [RZ] ;  /* 0x00000000fffff984 */ /* 0x000fe20000000800 */
[----:B------:R-:W-:Y:S01]  /*339a0*/  @!PT LDS RZ, [RZ] ;  /* 0x00000000fffff984 */ /* 0x000fe20000000800 */
[----:B------:R-:W-:Y:S01]  /*339b0*/  @!PT LDS RZ, [RZ] ;  /* 0x00000000fffff984 */ /* 0x000fe20000000800 */
[----:B------:R3:W-:Y:S06]  /*339c0*/  MEMBAR.ALL.CTA ;  /* 0x0000000000007992 */ /* 0x0007ec0000008000 */
[----:B---3--:R-:W3:Y:S01]  /*339d0*/  FENCE.VIEW.ASYNC.S ;  /* 0x00000000000073c6 */ /* 0x008ee20000000000 */
[----:B------:R-:W-:Y:S05]  /*339e0*/  @!P1 BRA `(.L_x_515) ;  /* 0x0000000000049947 */ /* 0x000fea0003800000 */
[----:B--2---:R-:W-:Y:S01]  /*339f0*/  BPT.TRAP 0x1 ;  /* 0x000000040000795c */ /* 0x004fe20000300000 */
.L_x_515:
[----:B---3--:R3:W-:Y:S02]  /*33a00*/  SYNCS.ARRIVE.TRANS64.A1T0 RZ, [R12+URZ+0x34400], RZ ;  /* 0x034400ff0cff79a7 */ /* 0x0087e4000810003f */
.L_x_514:
[----:B--2---:R-:W-:Y:S05]  /*33a10*/  BSYNC B0 ;  /* 0x0000000000007941 */ /* 0x004fea0003800000 */
.L_x_513:
[----:B------:R-:W-:Y:S02]  /*33a20*/  ISETP.NE.AND P3, PT, R19, RZ, PT ;  /* 0x000000ff1300720c */ /* 0x000fe40003f65270 */
[----:B------:R-:W-:-:S04]  /*33a30*/  IADD3 R13, R13, 0x1, RZ ;  /* 0x000000010d0d7810 */ /* 0x000fc80007ffe0ff */
[----:B------:R-:W-:-:S04]  /*33a40*/  ISETP.NE.AND P2, PT, R13, 0x8, PT ;  /* 0x000000080d00780c */ /* 0x000fc80003f45270 */
[----:B-1----:R-:W-:Y:S02]  /*33a50*/  SEL R3, RZ, 0x1, P2 ;  /* 0x00000001ff037807 */ /* 0x002fe40001000000 */
[----:B------:R-:W-:Y:S02]  /*33a60*/  SEL R13, R13, RZ, P2 ;  /* 0x000000ff0d0d7207 */ /* 0x000fe40001000000 */
[----:B------:R-:W-:Y:S01]  /*33a70*/  LOP3.LUT R14, R14, R3, RZ, 0x3c, !PT ;  /* 0x000000030e0e7212 */ /* 0x000fe200078e3cff */
[----:B------:R-:W-:Y:S06]  /*33a80*/  @P3 BRA `(.L_x_516) ;  /* 0xffffffe000fc3947 */ /* 0x000fec000383ffff */
[----:B------:R-:W-:Y:S05]  /*33a90*/  @!P1 BRA `(.L_x_517) ;  /* 0x0000000000049947 */ /* 0x000fea0003800000 */
[----:B------:R-:W-:Y:S01]  /*33aa0*/  BPT.TRAP 0x1 ;  /* 0x000000040000795c */ /* 0x000fe20000300000 */
.L_x_517:
[----:B------:R-:W-:Y:S02]  /*33ab0*/  LEA R3, R13, R2, 0x3 ;  /* 0x000000020d037211 */ /* 0x000fe400078e18ff */
[----:B-----5:R-:W-:-:S04]  /*33ac0*/  SHF.L.U32 R0, R14, 0x1f, RZ ;  /* 0x0000001f0e007819 */ /* 0x020fc800000006ff */
[----:B------:R-:W1:Y:S02]  /*33ad0*/  SYNCS.PHASECHK.TRANS64.TRYWAIT P0, [R3+URZ+0x34440], R0 ;  /* 0x03444000030075a7 */ /* 0x000e64000800017f */
[----:B-1----:R-:W-:Y:S05]  /*33ae0*/  @!P0 BRA `(.L_x_518) ;  /* 0x0000002400748947 */ /* 0x002fea0003800000 */
.L_x_627:
[----:B------:R-:W-:Y:S05]  /*33af0*/  @!P1 BRA `(.L_x_519) ;  /* 0x0000000000049947 */ /* 0x000fea0003800000 */
[----:B------:R-:W-:Y:S01]  /*33b00*/  BPT.TRAP 0x1 ;  /* 0x000000040000795c */ /* 0x000fe20000300000 */
.L_x_519:
[----:B------:R-:W-:-:S05]  /*33b10*/  VIADD R13, R13, 0x1 ;  /* 0x000000010d0d7836 */ /* 0x000fca0000000000 */
[----:B------:R-:W-:-:S04]  /*33b20*/  ISETP.NE.AND P0, PT, R13, 0x8, PT ;  /* 0x000000080d00780c */ /* 0x000fc80003f05270 */
[----:B-1----:R-:W-:Y:S02]  /*33b30*/  SEL R3, RZ, 0x1, P0 ;  /* 0x00000001ff037807 */ /* 0x002fe40000000000 */
[----:B------:R-:W-:Y:S02]  /*33b40*/  SEL R13, R13, RZ, P0 ;  /* 0x000000ff0d0d7207 */ /* 0x000fe40000000000 */
[----:B------:R-:W-:Y:S02]  /*33b50*/  LOP3.LUT R14, R14, R3, RZ, 0x3c, !PT ;  /* 0x000000030e0e7212 */ /* 0x000fe400078e3cff */
[----:B------:R-:W-:Y:S02]  /*33b60*/  LEA R3, R13, R2, 0x3 ;  /* 0x000000020d037211 */ /* 0x000fe400078e18ff */
[----:B------:R-:W-:-:S04]  /*33b70*/  SHF.L.U32 R0, R14, 0x1f, RZ ;  /* 0x0000001f0e007819 */ /* 0x000fc800000006ff */
[----:B------:R-:W1:Y:S02]  /*33b80*/  SYNCS.PHASECHK.TRANS64.TRYWAIT P0, [R3+URZ+0x34440], R0 ;  /* 0x03444000030075a7 */ /* 0x000e64000800017f */
[----:B-1----:R-:W-:Y:S05]  /*33b90*/  @!P0 BRA `(.L_x_520) ;  /* 0x00000024005c8947 */ /* 0x002fea0003800000 */
.L_x_628:
[----:B------:R-:W-:Y:S05]  /*33ba0*/  @!P1 BRA `(.L_x_521) ;  /* 0x0000000000049947 */ /* 0x000fea0003800000 */
[----:B------:R-:W-:Y:S01]  /*33bb0*/  BPT.TRAP 0x1 ;  /* 0x000000040000795c */ /* 0x000fe20000300000 */
.L_x_521:
[----:B-1----:R-:W-:-:S04]  /*33bc0*/  IADD3 R0, R13, 0x1, RZ ;  /* 0x000000010d007810 */ /* 0x002fc80007ffe0ff */
[----:B------:R-:W-:-:S04]  /*33bd0*/  ISETP.NE.AND P0, PT, R0, 0x8, PT ;  /* 0x000000080000780c */ /* 0x000fc80003f05270 */
[----:B------:R-:W-:Y:S02]  /*33be0*/  SEL R3, RZ, 0x1, P0 ;  /* 0x00000001ff037807 */ /* 0x000fe40000000000 */
[----:B------:R-:W-:Y:S02]  /*33bf0*/  SEL R5, R0, RZ, P0 ;  /* 0x000000ff00057207 */ /* 0x000fe40000000000 */
[----:B------:R-:W-:Y:S02]  /*33c00*/  LOP3.LUT R14, R14, R3, RZ, 0x3c, !PT ;  /* 0x000000030e0e7212 */ /* 0x000fe400078e3cff */
[----:B------:R-:W-:Y:S02]  /*33c10*/  LEA R3, R5, R2, 0x3 ;  /* 0x0000000205037211 */ /* 0x000fe400078e18ff */
[----:B------:R-:W-:-:S04]  /*33c20*/  SHF.L.U32 R0, R14, 0x1f, RZ ;  /* 0x0000001f0e007819 */ /* 0x000fc800000006ff */
[----:B------:R-:W1:Y:S02]  /*33c30*/  SYNCS.PHASECHK.TRANS64.TRYWAIT P0, [R3+URZ+0x34440], R0 ;  /* 0x03444000030075a7 */ /* 0x000e64000800017f */
[----:B-1----:R-:W-:Y:S05]  /*33c40*/  @!P0 BRA `(.L_x_522) ;  /* 0x0000002400448947 */ /* 0x002fea0003800000 */
.L_x_629:
[----:B------:R-:W-:Y:S05]  /*33c50*/  @!P1 BRA `(.L_x_523) ;  /* 0x0000000000049947 */ /* 0x000fea0003800000 */
[----:B------:R-:W-:Y:S01]  /*33c60*/  BPT.TRAP 0x1 ;  /* 0x000000040000795c */ /* 0x000fe20000300000 */
.L_x_523:
[----:B-1----:R-:W-:-:S05]  /*33c70*/  VIADD R0, R5, 0x1 ;  /* 0x0000000105007836 */ /* 0x002fca0000000000 */
        /* <DEDUP_REMOVED lines=8> */
.L_x_630:
[----:B------:R-:W-:Y:S05]  /*33d00*/  @!P1 BRA `(.L_x_525) ;  /* 0x0000000000049947 */ /* 0x000fea0003800000 */
[----:B------:R-:W-:Y:S01]  /*33d10*/  BPT.TRAP 0x1 ;  /* 0x000000040000795c */ /* 0x000fe20000300000 */
.L_x_525:
        /* <DEDUP_REMOVED lines=9> */
.L_x_631:
[----:B------:R-:W-:Y:S05]  /*33db0*/  @!P1 BRA `(.L_x_527) ;  /* 0x0000000000049947 */ /* 0x000fea0003800000 */
[----:B------:R-:W-:Y:S01]  /*33dc0*/  BPT.TRAP 0x1 ;  /* 0x000000040000795c */ /* 0x000fe20000300000 */
.L_x_527:
        /* <DEDUP_REMOVED lines=9> */
.L_x_632:
[----:B------:R-:W-:Y:S05]  /*33e60*/  @!P1 BRA `(.L_x_529) ;  /* 0x0000000000049947 */ /* 0x000fea0003800000 */
[----:B------:R-:W-:Y:S01]  /*33e70*/  BPT.TRAP 0x1 ;  /* 0x000000040000795c */ /* 0x000fe20000300000 */
.L_x_529:
[----:B-1----:R-:W-:-:S04]  /*33e80*/  IADD3 R0, R5, 0x1, RZ ;  /* 0x0000000105007810 */ /* 0x002fc80007ffe0ff */
[----:B------:R-:W-:-:S04]  /*33e90*/  ISETP.NE.AND P0, PT, R0, 0x8, PT ;  /* 0x000000080000780c */ /* 0x000fc80003f05270 */
[----:B------:R-:W-:Y:S02]  /*33ea0*/  SEL R3, RZ, 0x1, P0 ;  /* 0x00000001ff037807 */ /* 0x000fe40000000000 */
[----:B------:R-:W-:Y:S02]  /*33eb0*/  SEL R5, R0, RZ, P0 ;  /* 0x000000ff00057207 */ /* 0x000fe40000000000 */
[----:B----4-:R-:W-:Y:S02]  /*33ec0*/  LOP3.LUT R7, R14, R3, RZ, 0x3c, !PT ;  /* 0x000000030e077212 */ /* 0x010fe400078e3cff */
[----:B------:R-:W-:Y:S02]  /*33ed0*/  LEA R3, R5, R2, 0x3 ;  /* 0x0000000205037211 */ /* 0x000fe400078e18ff */
[----:B------:R-:W-:-:S04]  /*33ee0*/  SHF.L.U32 R0, R7, 0x1f, RZ ;  /* 0x0000001f07007819 */ /* 0x000fc800000006ff */
[----:B------:R-:W1:Y:S02]  /*33ef0*/  SYNCS.PHASECHK.TRANS64.TRYWAIT P0, [R3+URZ+0x34440], R0 ;  /* 0x03444000030075a7 */ /* 0x000e64000800017f */
[----:B-1----:R-:W-:Y:S05]  /*33f00*/  @!P0 BRA `(.L_x_530) ;  /* 0x0000002000e48947 */ /* 0x002fea0003800000 */
.L_x_633:
[----:B------:R-:W-:Y:S05]  /*33f10*/  @!P1 BRA `(.L_x_531) ;  /* 0x0000000000049947 */ /* 0x000fea0003800000 */
[----:B------:R-:W-:Y:S01]  /*33f20*/  BPT.TRAP 0x1 ;  /* 0x000000040000795c */ /* 0x000fe20000300000 */
.L_x_531:
[----:B-1----:R-:W-:-:S05]  /*33f30*/  VIADD R0, R5, 0x1 ;  /* 0x0000000105007836 */ /* 0x002fca0000000000 */
[----:B------:R-:W-:-:S04]  /*33f40*/  ISETP.NE.AND P0, PT, R0, 0x8, PT ;  /* 0x000000080000780c */ /* 0x000fc80003f05270 */
[----:B------:R-:W-:Y:S02]  /*33f50*/  SEL R4, RZ, 0x1, P0 ;  /* 0x00000001ff047807 */ /* 0x000fe40000000000 */
[----:B------:R-:W-:Y:S02]  /*33f60*/  SEL R3, R0, RZ, P0 ;  /* 0x000000ff00037207 */ /* 0x000fe40000000000 */
[----:B------:R-:W-:Y:S02]  /*33f70*/  LOP3.LUT R0, R7, R4, RZ, 0x3c, !PT ;  /* 0x0000000407007212 */ /* 0x000fe400078e3cff */
[----:B------:R-:W-:Y:S02]  /*33f80*/  LEA R3, R3, R2, 0x3 ;  /* 0x0000000203037211 */ /* 0x000fe400078e18ff */
[----:B------:R-:W-:-:S07]  /*33f90*/  SHF.L.U32 R0, R0, 0x1f, RZ ;  /* 0x0000001f00007819 */ /* 0x000fce00000006ff */
.L_x_532:
[----:B-1----:R1:W2:Y:S02]  /*33fa0*/  SYNCS.PHASECHK.TRANS64.TRYWAIT P0, [R3+URZ+0x34440], R0 ;  /* 0x03444000030075a7 */ /* 0x0022a4000800017f */
[----:B--2---:R-:W-:Y:S05]  /*33fb0*/  @!P0 NANOSLEEP.SYNCS 0x989680 ;  /* 0x009896800000895d */ /* 0x004fea0003900000 */
[----:B------:R-:W2:Y:S02]  /*33fc0*/  @!P0 SYNCS.PHASECHK.TRANS64 P0, [R3+URZ+0x34440], R0 ;  /* 0x03444000030085a7 */ /* 0x000ea4000800007f */
[----:B--2---:R-:W-:Y:S05]  /*33fd0*/  @P0 EXIT ;  /* 0x000000000000094d */ /* 0x004fea0003800000 */
[----:B------:R-:W-:Y:S05]  /*33fe0*/  BRA `(.L_x_532) ;  /* 0xfffffffc00ec7947 */ /* 0x000fea000383ffff */
.L_x_21:
[----:B-1----:R-:W-:-:S04]  /*33ff0*/  MOV R12, UR11 ;  /* 0x0000000b000c7c02 */ /* 0x002fc80008000f00 */
[----:B------:R1:W2:Y:S03]  /*34000*/  SYNCS.PHASECHK.TRANS64.TRYWAIT P1, [R12+URZ+0x34400], R3 ;  /* 0x034400030c0075a7 */ /* 0x0002a6000802017f */
[----:B--2---:R-:W-:Y:S05]  /*34010*/  @!P1 NANOSLEEP.SYNCS 0x989680 ;  /* 0x009896800000995d */ /* 0x004fea0003900000 */
[----:B------:R-:W2:Y:S02]  /*34020*/  @!P1 SYNCS.PHASECHK.TRANS64 P1, [R12+URZ+0x34400], R3 ;  /* 0x034400030c0095a7 */ /* 0x000ea4000802007f */
[----:B--2---:R-:W-:Y:S05]  /*34030*/  @!P1 BRA `(.L_x_21) ;  /* 0xfffffffc00ec9947 */ /* 0x004fea000383ffff */
[----:B------:R-:W-:Y:S05]  /*34040*/  BRA `(.L_x_533) ;  /* 0xfffffcec00547947 */ /* 0x000fea000383ffff */
.L_x_33:
[----:B------:R-:W-:-:S06]  /*34050*/  UIADD3 UR4, UR50, UR49, URZ ;  /* 0x0000003132047290 */ /* 0x000fcc000fffe03f */
[----:B-1----:R-:W-:-:S04]  /*34060*/  MOV R3, UR4 ;  /* 0x0000000400037c02 */ /* 0x002fc80008000f00 */
[----:B------:R1:W2:Y:S03]  /*34070*/  SYNCS.PHASECHK.TRANS64.TRYWAIT P0, [R3+URZ], R8 ;  /* 0x00000008030075a7 */ /* 0x0002a6000800017f */
[----:B--2---:R-:W-:Y:S05]  /*34080*/  @!P0 NANOSLEEP.SYNCS 0x989680 ;  /* 0x009896800000895d */ /* 0x004fea0003900000 */
[----:B------:R-:W2:Y:S02]  /*34090*/  @!P0 SYNCS.PHASECHK.TRANS64 P0, [R3+URZ], R8 ;  /* 0x00000008030085a7 */ /* 0x000ea4000800007f */
[----:B--2---:R-:W-:Y:S05]  /*340a0*/  @!P0 BRA `(.L_x_33) ;  /* 0xfffffffc00e88947 */ /* 0x004fea000383ffff */
[----:B------:R-:W-:Y:S05]  /*340b0*/  BRA `(.L_x_534) ;  /* 0xfffffcf8008c7947 */ /* 0x000fea000383ffff */
.L_x_38:
[----:B-1----:R-:W-:-:S04]  /*340c0*/  IMAD.U32 R3, RZ, RZ, UR4 ;  /* 0x00000004ff037e24 */ /* 0x002fc8000f8e00ff */
[----:B------:R1:W4:Y:S03]  /*340d0*/  SYNCS.PHASECHK.TRANS64.TRYWAIT P0, [R3+URZ+0x34480], R0 ;  /* 0x03448000030075a7 */ /* 0x000326000800017f */
[----:B----4-:R-:W-:Y:S05]  /*340e0*/  @!P0 NANOSLEEP.SYNCS 0x989680 ;  /* 0x009896800000895d */ /* 0x010fea0003900000 */
[----:B------:R-:W4:Y:S02]  /*340f0*/  @!P0 SYNCS.PHASECHK.TRANS64 P0, [R3+URZ+0x34480], R0 ;  /* 0x03448000030085a7 */ /* 0x000f24000800007f */
[----:B----4-:R-:W-:Y:S05]  /*34100*/  @!P0 BRA `(.L_x_38) ;  /* 0xfffffffc00ec8947 */ /* 0x010fea000383ffff */
[----:B------:R-:W-:Y:S05]  /*34110*/  BRA `(.L_x_37) ;  /* 0xfffffd1400c47947 */ /* 0x000fea000383ffff */
.L_x_43:
[----:B---3--:R-:W-:-:S04]  /*34120*/  MOV R8, UR7 ;  /* 0x0000000700087c02 */ /* 0x008fc80008000f00 */
[----:B------:R3:W4:Y:S03]  /*34130*/  SYNCS.PHASECHK.TRANS64.TRYWAIT P0, [R8+URZ+0x34480], R3 ;  /* 0x03448003080075a7 */ /* 0x000726000800017f */
[----:B----4-:R-:W-:Y:S05]  /*34140*/  @!P0 NANOSLEEP.SYNCS 0x989680 ;  /* 0x009896800000895d */ /* 0x010fea0003900000 */
[----:B------:R-:W4:Y:S02]  /*34150*/  @!P0 SYNCS.PHASECHK.TRANS64 P0, [R8+URZ+0x34480], R3 ;  /* 0x03448003080085a7 */ /* 0x000f24000800007f */
[----:B----4-:R-:W-:Y:S05]  /*34160*/  @!P0 BRA `(.L_x_43) ;  /* 0xfffffffc00ec8947 */ /* 0x010fea000383ffff */
[----:B------:R-:W-:Y:S05]  /*34170*/  BRA `(.L_x_42) ;  /* 0xfffffdd000087947 */ /* 0x000fea000383ffff */
.L_x_49:
[----:B------:R-:W-:-:S06]  /*34180*/  UIADD3 UR4, UR50, UR49, URZ ;  /* 0x0000003132047290 */ /* 0x000fcc000fffe03f */
[----:B---3--:R-:W-:-:S04]  /*34190*/  MOV R2, UR4 ;  /* 0x0000000400027c02 */ /* 0x008fc80008000f00 */
[----:B------:R3:W4:Y:S03]  /*341a0*/  SYNCS.PHASECHK.TRANS64.TRYWAIT P0, [R2+URZ+0x10], R0 ;  /* 0x00001000020075a7 */ /* 0x000726000800017f */
[----:B----4-:R-:W-:Y:S05]  /*341b0*/  @!P0 NANOSLEEP.SYNCS 0x989680 ;  /* 0x009896800000895d */ /* 0x010fea0003900000 */
[----:B------:R-:W4:Y:S02]  /*341c0*/  @!P0 SYNCS.PHASECHK.TRANS64 P0, [R2+URZ+0x10], R0 ;  /* 0x00001000020085a7 */ /* 0x000f24000800007f */
[----:B----4-:R-:W-:Y:S05]  /*341d0*/  @!P0 BRA `(.L_x_49) ;  /* 0xfffffffc00e88947 */ /* 0x010fea000383ffff */
[----:B------:R-:W-:Y:S05]  /*341e0*/  BRA `(.L_x_535) ;  /* 0xfffffeac00c87947 */ /* 0x000fea000383ffff */
.L_x_61:
[----:B------:R-:W-:-:S07]  /*341f0*/  MOV R15, 0xffffffff ;  /* 0xffffffff000f7802 */ /* 0x000fce0000000f00 */
[----:B-123-5:R-:W-:Y:S05]  /*34200*/  WARPSYNC.COLLECTIVE R15, `(.L_x_536) ;  /* 0x000000000f0c7348 */ /* 0x02efea0003c00000 */
[----:B------:R-:W-:Y:S02]  /*34210*/  ELECT P6, UR62, PT ;  /* 0x00000000003e782f */ /* 0x000fe400038c0000 */
[----:B------:R-:W-:Y:S01]  /*34220*/  MOV R14, UR62 ;  /* 0x0000003e000e7c02 */ /* 0x000fe20008000f00 */
[----:B-123-5:R-:W-:Y:S10]  /*34230*/  ENDCOLLECTIVE ;  /* 0x000000000000791b */ /* 0x02eff40003800000 */
.L_x_536:
[----:B------:R-:W-:Y:S05]  /*34240*/  BRA `(.L_x_537) ;  /* 0xfffffeb4004c7947 */ /* 0x000fea000383ffff */
.L_x_63:
[----:B-1----:R-:W-:-:S04]  /*34250*/  IMAD.U32 R3, RZ, RZ, UR47 ;  /* 0x0000002fff037e24 */ /* 0x002fc8000f8e00ff */
[----:B------:R1:W3:Y:S03]  /*34260*/  SYNCS.PHASECHK.TRANS64.TRYWAIT P2, [R3+URZ+0x344b0], R158 ;  /* 0x0344b09e030075a7 */ /* 0x0002e6000804017f */
[----:B---3--:R-:W-:Y:S05]  /*34270*/  @!P2 NANOSLEEP.SYNCS 0x989680 ;  /* 0x009896800000a95d */ /* 0x008fea0003900000 */
[----:B------:R-:W3:Y:S02]  /*34280*/  @!P2 SYNCS.PHASECHK.TRANS64 P2, [R3+URZ+0x344b0], R158 ;  /* 0x0344b09e0300a5a7 */ /* 0x000ee4000804007f */
[----:B---3--:R-:W-:Y:S05]  /*34290*/  @!P2 BRA `(.L_x_63) ;  /* 0xfffffffc00eca947 */ /* 0x008fea000383ffff */
[----:B------:R-:W-:Y:S05]  /*342a0*/  BRA `(.L_x_538) ;  /* 0xfffffeb4005c7947 */ /* 0x000fea000383ffff */
.L_x_69:
[----:B-1----:R-:W-:-:S04]  /*342b0*/  MOV R12, UR47 ;  /* 0x0000002f000c7c02 */ /* 0x002fc80008000f00 */
[----:B------:R1:W2:Y:S03]  /*342c0*/  SYNCS.PHASECHK.TRANS64.TRYWAIT P3, [R12+URZ+0x344b8], R158 ;  /* 0x0344b89e0c0075a7 */ /* 0x0002a6000806017f */
[----:B--2---:R-:W-:Y:S05]  /*342d0*/  @!P3 NANOSLEEP.SYNCS 0x989680 ;  /* 0x009896800000b95d */ /* 0x004fea0003900000 */
[----:B------:R-:W2:Y:S02]  /*342e0*/  @!P3 SYNCS.PHASECHK.TRANS64 P3, [R12+URZ+0x344b8], R158 ;  /* 0x0344b89e0c00b5a7 */ /* 0x000ea4000806007f */
[----:B--2---:R-:W-:Y:S05]  /*342f0*/  @!P3 BRA `(.L_x_69) ;  /* 0xfffffffc00ecb947 */ /* 0x004fea000383ffff */
[----:B------:R-:W-:Y:S05]  /*34300*/  BRA `(.L_x_539) ;  /* 0xfffffeb800fc7947 */ /* 0x000fea000383ffff */
.L_x_74:
[----:B-1----:R-:W-:-:S04]  /*34310*/  MOV R12, UR47 ;  /* 0x0000002f000c7c02 */ /* 0x002fc80008000f00 */
[----:B------:R1:W2:Y:S03]  /*34320*/  SYNCS.PHASECHK.TRANS64.TRYWAIT P3, [R12+URZ+0x344c0], R158 ;  /* 0x0344c09e0c0075a7 */ /* 0x0002a6000806017f */
[----:B--2---:R-:W-:Y:S05]  /*34330*/  @!P3 NANOSLEEP.SYNCS 0x989680 ;  /* 0x009896800000b95d */ /* 0x004fea0003900000 */
[----:B------:R-:W2:Y:S02]  /*34340*/  @!P3 SYNCS.PHASECHK.TRANS64 P3, [R12+URZ+0x344c0], R158 ;  /* 0x0344c09e0c00b5a7 */ /* 0x000ea4000806007f */
[----:B--2---:R-:W-:Y:S05]  /*34350*/  @!P3 BRA `(.L_x_74) ;  /* 0xfffffffc00ecb947 */ /* 0x004fea000383ffff */
[----:B------:R-:W-:Y:S05]  /*34360*/  BRA `(.L_x_540) ;  /* 0xfffffec000847947 */ /* 0x000fea000383ffff */
.L_x_79:
[----:B-1----:R-:W-:-:S04]  /*34370*/  MOV R12, UR47 ;  /* 0x0000002f000c7c02 */ /* 0x002fc80008000f00 */
[----:B------:R1:W2:Y:S03]  /*34380*/  SYNCS.PHASECHK.TRANS64.TRYWAIT P3, [R12+URZ+0x344c8], R158 ;  /* 0x0344c89e0c0075a7 */ /* 0x0002a6000806017f */
[----:B--2---:R-:W-:Y:S05]  /*34390*/  @!P3 NANOSLEEP.SYNCS 0x989680 ;  /* 0x009896800000b95d */ /* 0x004fea0003900000 */
[----:B------:R-:W2:Y:S02]  /*343a0*/  @!P3 SYNCS.PHASECHK.TRANS64 P3, [R12+URZ+0x344c8], R158 ;  /* 0x0344c89e0c00b5a7 */ /* 0x000ea4000806007f */
[----:B--2---:R-:W-:Y:S05]  /*343b0*/  @!P3 BRA `(.L_x_79) ;  /* 0xfffffffc00ecb947 */ /* 0x004fea000383ffff */
[----:B------:R-:W-:Y:S05]  /*343c0*/  BRA `(.L_x_541) ;  /* 0xfffffec8000c7947 */ /* 0x000fea000383ffff */
.L_x_84:
[----:B-1----:R-:W-:-:S04]  /*343d0*/  IMAD.U32 R12, RZ, RZ, UR47 ;  /* 0x0000002fff0c7e24 */ /* 0x002fc8000f8e00ff */
[----:B------:R1:W2:Y:S03]  /*343e0*/  SYNCS.PHASECHK.TRANS64.TRYWAIT P3, [R12+URZ+0x344b0], R24 ;  /* 0x0344b0180c0075a7 */ /* 0x0002a6000806017f */
[----:B--2---:R-:W-:Y:S05]  /*343f0*/  @!P3 NANOSLEEP.SYNCS 0x989680 ;  /* 0x009896800000b95d */ /* 0x004fea0003900000 */
[----:B------:R-:W2:Y:S02]  /*34400*/  @!P3 SYNCS.PHASECHK.TRANS64 P3, [R12+URZ+0x344b0], R24 ;  /* 0x0344b0180c00b5a7 */ /* 0x000ea4000806007f */
[----:B--2---:R-:W-:Y:S05]  /*34410*/  @!P3 BRA `(.L_x_84) ;  /* 0xfffffffc00ecb947 */ /* 0x004fea000383ffff */
[----:B------:R-:W-:Y:S05]  /*34420*/  BRA `(.L_x_542) ;  /* 0xfffffecc005c7947 */ /* 0x000fea000383ffff */
.L_x_89:
[----:B-1----:R-:W-:-:S04]  /*34430*/  MOV R12, UR47 ;  /* 0x0000002f000c7c02 */ /* 0x002fc80008000f00 */
[----:B------:R1:W2:Y:S03]  /*34440*/  SYNCS.PHASECHK.TRANS64.TRYWAIT P3, [R12+URZ+0x344b8], R24 ;  /* 0x0344b8180c0075a7 */ /* 0x0002a6000806017f */
[----:B--2---:R-:W-:Y:S05]  /*34450*/  @!P3 NANOSLEEP.SYNCS 0x989680 ;  /* 0x009896800000b95d */ /* 0x004fea0003900000 */
[----:B------:R-:W2:Y:S02]  /*34460*/  @!P3 SYNCS.PHASECHK.TRANS64 P3, [R12+URZ+0x344b8], R24 ;  /* 0x0344b8180c00b5a7 */ /* 0x000ea4000806007f */
[----:B--2---:R-:W-:Y:S05]  /*34470*/  @!P3 BRA `(.L_x_89) ;  /* 0xfffffffc00ecb947 */ /* 0x004fea000383ffff */
[----:B------:R-:W-:Y:S05]  /*34480*/  BRA `(.L_x_543) ;  /* 0xfffffed000e47947 */ /* 0x000fea000383ffff */
.L_x_94:
[----:B-1----:R-:W-:-:S04]  /*34490*/  MOV R12, UR47 ;  /* 0x0000002f000c7c02 */ /* 0x002fc80008000f00 */
[----:B------:R1:W2:Y:S03]  /*344a0*/  SYNCS.PHASECHK.TRANS64.TRYWAIT P3, [R12+URZ+0x344c0], R24 ;  /* 0x0344c0180c0075a7 */ /* 0x0002a6000806017f */
[----:B--2---:R-:W-:Y:S05]  /*344b0*/  @!P3 NANOSLEEP.SYNCS 0x989680 ;  /* 0x009896800000b95d */ /* 0x004fea0003900000 */
[----:B------:R-:W2:Y:S02]  /*344c0*/  @!P3 SYNCS.PHASECHK.TRANS64 P3, [R12+URZ+0x344c0], R24 ;  /* 0x0344c0180c00b5a7 */ /* 0x000ea4000806007f */
[----:B--2---:R-:W-:Y:S05]  /*344d0*/  @!P3 BRA `(.L_x_94) ;  /* 0xfffffffc00ecb947 */ /* 0x004fea000383ffff */
[----:B------:R-:W-:Y:S05]  /*344e0*/  BRA `(.L_x_544) ;  /* 0xfffffed800647947 */ /* 0x000fea000383ffff */
.L_x_99:
[----:B-1----:R-:W-:-:S04]  /*344f0*/  MOV R12, UR47 ;  /* 0x0000002f000c7c02 */ /* 0x002fc80008000f00 */
[----:B------:R1:W2:Y:S03]  /*34500*/  SYNCS.PHASECHK.TRANS64.TRYWAIT P3, [R12+URZ+0x344c8], R24 ;  /* 0x0344c8180c0075a7 */ /* 0x0002a6000806017f */
[----:B--2---:R-:W-:Y:S05]  /*34510*/  @!P3 NANOSLEEP.SYNCS 0x989680 ;  /* 0x009896800000b95d */ /* 0x004fea0003900000 */
[----:B------:R-:W2:Y:S02]  /*34520*/  @!P3 SYNCS.PHASECHK.TRANS64 P3, [R12+URZ+0x344c8], R24 ;  /* 0x0344c8180c00b5a7 */ /* 0x000ea4000806007f */
[----:B--2---:R-:W-:Y:S05]  /*34530*/  @!P3 BRA `(.L_x_99) ;  /* 0xfffffffc00ecb947 */ /* 0x004fea000383ffff */
[----:B------:R-:W-:Y:S05]  /*34540*/  BRA `(.L_x_545) ;  /* 0xfffffedc00e47947 */ /* 0x000fea000383ffff */
.L_x_104:
[----:B-1----:R-:W-:-:S04]  /*34550*/  IMAD.U32 R12, RZ, RZ, UR47 ;  /* 0x0000002fff0c7e24 */ /* 0x002fc8000f8e00ff */
[----:B------:R1:W2:Y:S03]  /*34560*/  SYNCS.PHASECHK.TRANS64.TRYWAIT P3, [R12+URZ+0x344b0], R158 ;  /* 0x0344b09e0c0075a7 */ /* 0x0002a6000806017f */
[----:B--2---:R-:W-:Y:S05]  /*34570*/  @!P3 NANOSLEEP.SYNCS 0x989680 ;  /* 0x009896800000b95d */ /* 0x004fea0003900000 */
[----:B------:R-:W2:Y:S02]  /*34580*/  @!P3 SYNCS.PHASECHK.TRANS64 P3, [R12+URZ+0x344b0], R158 ;  /* 0x0344b09e0c00b5a7 */ /* 0x000ea4000806007f */
[----:B--2---:R-:W-:Y:S05]  /*34590*/  @!P3 BRA `(.L_x_104) ;  /* 0xfffffffc00ecb947 */ /* 0x004fea000383ffff */
[----:B------:R-:W-:Y:S05]  /*345a0*/  BRA `(.L_x_546) ;  /* 0xfffffee400247947 */ /* 0x000fea000383ffff */
.L_x_109:
[----:B-1----:R-:W-:-:S04]  /*345b0*/  MOV R12, UR47 ;  /* 0x0000002f000c7c02 */ /* 0x002fc80008000f00 */
[----:B------:R1:W2:Y:S03]  /*345c0*/  SYNCS.PHASECHK.TRANS64.TRYWAIT P3, [R12+URZ+0x344b8], R158 ;  /* 0x0344b89e0c0075a7 */ /* 0x0002a6000806017f */
[----:B--2---:R-:W-:Y:S05]  /*345d0*/  @!P3 NANOSLEEP.SYNCS 0x989680 ;  /* 0x009896800000b95d */ /* 0x004fea0003900000 */
[----:B------:R-:W2:Y:S02]  /*345e0*/  @!P3 SYNCS.PHASECHK.TRANS64 P3, [R12+URZ+0x344b8], R158 ;  /* 0x0344b89e0c00b5a7 */ /* 0x000ea4000806007f */
[----:B--2---:R-:W-:Y:S05]  /*345f0*/  @!P3 BRA `(.L_x_109) ;  /* 0xfffffffc00ecb947 */ /* 0x004fea000383ffff */
[----:B------:R-:W-:Y:S05]  /*34600*/  BRA `(.L_x_547) ;  /* 0xfffffee800a47947 */ /* 0x000fea000383ffff */
.L_x_114:
[----:B-1----:R-:W-:-:S04]  /*34610*/  MOV R12, UR47 ;  /* 0x0000002f000c7c02 */ /* 0x002fc80008000f00 */
[----:B------:R1:W2:Y:S03]  /*34620*/  SYNCS.PHASECHK.TRANS64.TRYWAIT P3, [R12+URZ+0x344c0], R158 ;  /* 0x0344c09e0c0075a7 */ /* 0x0002a6000806017f */
[----:B--2---:R-:W-:Y:S05]  /*34630*/  @!P3 NANOSLEEP.SYNCS 0x989680 ;  /* 0x009896800000b95d */ /* 0x004fea0003900000 */
[----:B------:R-:W2:Y:S02]  /*34640*/  @!P3 SYNCS.PHASECHK.TRANS64 P3, [R12+URZ+0x344c0], R158 ;  /* 0x0344c09e0c00b5a7 */ /* 0x000ea4000806007f */
[----:B--2---:R-:W-:Y:S05]  /*34650*/  @!P3 BRA `(.L_x_114) ;  /* 0xfffffffc00ecb947 */ /* 0x004fea000383ffff */
[----:B------:R-:W-:Y:S05]  /*34660*/  BRA `(.L_x_548) ;  /* 0xfffffef000247947 */ /* 0x000fea000383ffff */
.L_x_119:
[----:B-1----:R-:W-:-:S04]  /*34670*/  MOV R12, UR47 ;  /* 0x0000002f000c7c02 */ /* 0x002fc80008000f00 */
[----:B------:R1:W2:Y:S03]  /*34680*/  SYNCS.PHASECHK.TRANS64.TRYWAIT P3, [R12+URZ+0x344c8], R158 ;  /* 0x0344c89e0c0075a7 */ /* 0x0002a6000806017f */
[----:B--2---:R-:W-:Y:S05]  /*34690*/  @!P3 NANOSLEEP.SYNCS 0x989680 ;  /* 0x009896800000b95d */ /* 0x004fea0003900000 */
[----:B------:R-:W2:Y:S02]  /*346a0*/  @!P3 SYNCS.PHASECHK.TRANS64 P3, [R12+URZ+0x344c8], R158 ;  /* 0x0344c89e0c00b5a7 */ /* 0x000ea4000806007f */
[----:B--2---:R-:W-:Y:S05]  /*346b0*/  @!P3 BRA `(.L_x_119) ;  /* 0xfffffffc00ecb947 */ /* 0x004fea000383ffff */
[----:B------:R-:W-:Y:S05]  /*346c0*/  BRA `(.L_x_549) ;  /* 0xfffffef400a47947 */ /* 0x000fea000383ffff */
.L_x_124:
[----:B-1----:R-:W-:-:S04]  /*346d0*/  IMAD.U32 R12, RZ, RZ, UR47 ;  /* 0x0000002fff0c7e24 */ /* 0x002fc8000f8e00ff */
[----:B------:R1:W2:Y:S03]  /*346e0*/  SYNCS.PHASECHK.TRANS64.TRYWAIT P3, [R12+URZ+0x344b0], R24 ;  /* 0x0344b0180c0075a7 */ /* 0x0002a6000806017f */
[----:B--2---:R-:W-:Y:S05]  /*346f0*/  @!P3 NANOSLEEP.SYNCS 0x989680 ;  /* 0x009896800000b95d */ /* 0x004fea0003900000 */
[----:B------:R-:W2:Y:S02]  /*34700*/  @!P3 SYNCS.PHASECHK.TRANS64 P3, [R12+URZ+0x344b0], R24 ;  /* 0x0344b0180c00b5a7 */ /* 0x000ea4000806007f */
[----:B--2---:R-:W-:Y:S05]  /*34710*/  @!P3 BRA `(.L_x_124) ;  /* 0xfffffffc00ecb947 */ /* 0x004fea000383ffff */
[----:B------:R-:W-:Y:S05]  /*34720*/  BRA `(.L_x_550) ;  /* 0xfffffef800e47947 */ /* 0x000fea000383ffff */
.L_x_129:
[----:B-1----:R-:W-:-:S04]  /*34730*/  MOV R12, UR47 ;  /* 0x0000002f000c7c02 */ /* 0x002fc80008000f00 */
[----:B------:R1:W2:Y:S03]  /*34740*/  SYNCS.PHASECHK.TRANS64.TRYWAIT P3, [R12+URZ+0x344b8], R24 ;  /* 0x0344b8180c0075a7 */ /* 0x0002a6000806017f */
[----:B--2---:R-:W-:Y:S05]  /*34750*/  @!P3 NANOSLEEP.SYNCS 0x989680 ;  /* 0x009896800000b95d */ /* 0x004fea0003900000 */
[----:B------:R-:W2:Y:S02]  /*34760*/  @!P3 SYNCS.PHASECHK.TRANS64 P3, [R12+URZ+0x344b8], R24 ;  /* 0x0344b8180c00b5a7 */ /* 0x000ea4000806007f */
[----:B--2---:R-:W-:Y:S05]  /*34770*/  @!P3 BRA `(.L_x_129) ;  /* 0xfffffffc00ecb947 */ /* 0x004fea000383ffff */
[----:B------:R-:W-:Y:S05]  /*34780*/  BRA `(.L_x_551) ;  /* 0xffffff0000647947 */ /* 0x000fea000383ffff */
.L_x_134:
[----:B-1----:R-:W-:-:S04]  /*34790*/  MOV R12, UR47 ;  /* 0x0000002f000c7c02 */ /* 0x002fc80008000f00 */
[----:B------:R1:W2:Y:S03]  /*347a0*/  SYNCS.PHASECHK.TRANS64.TRYWAIT P3, [R12+URZ+0x344c0], R24 ;  /* 0x0344c0180c0075a7 */ /* 0x0002a6000806017f */
[----:B--2---:R-:W-:Y:S05]  /*347b0*/  @!P3 NANOSLEEP.SYNCS 0x989680 ;  /* 0x009896800000b95d */ /* 0x004fea0003900000 */
[----:B------:R-:W2:Y:S02]  /*347c0*/  @!P3 SYNCS.PHASECHK.TRANS64 P3, [R12+URZ+0x344c0], R24 ;  /* 0x0344c0180c00b5a7 */ /* 0x000ea4000806007f */
[----:B--2---:R-:W-:Y:S05]  /*347d0*/  @!P3 BRA `(.L_x_134) ;  /* 0xfffffffc00ecb947 */ /* 0x004fea000383ffff */
[----:B------:R-:W-:Y:S05]  /*347e0*/  BRA `(.L_x_552) ;  /* 0xffffff0400e47947 */ /* 0x000fea000383ffff */
.L_x_139:
[----:B-1----:R-:W-:-:S04]  /*347f0*/  MOV R12, UR47 ;  /* 0x0000002f000c7c02 */ /* 0x002fc80008000f00 */
[----:B------:R1:W2:Y:S03]  /*34800*/  SYNCS.PHASECHK.TRANS64.TRYWAIT P3, [R12+URZ+0x344c8], R24 ;  /* 0x0344c8180c0075a7 */ /* 0x0002a6000806017f */
[----:B--2---:R-:W-:Y:S05]  /*34810*/  @!P3 NANOSLEEP.SYNCS 0x989680 ;  /* 0x009896800000b95d */ /* 0x004fea0003900000 */
[----:B------:R-:W2:Y:S02]  /*34820*/  @!P3 SYNCS.PHASECHK.TRANS64 P3, [R12+URZ+0x344c8], R24 ;  /* 0x0344c8180c00b5a7 */ /* 0x000ea4000806007f */
[----:B--2---:R-:W-:Y:S05]  /*34830*/  @!P3 BRA `(.L_x_139) ;  /* 0xfffffffc00ecb947 */ /* 0x004fea000383ffff */
[----:B------:R-:W-:Y:S05]  /*34840*/  BRA `(.L_x_553) ;  /* 0xffffff0c00647947 */ /* 0x000fea000383ffff */
.L_x_144:
[----:B-1----:R-:W-:-:S04]  /*34850*/  IMAD.U32 R12, RZ, RZ, UR47 ;  /* 0x0000002fff0c7e24 */ /* 0x002fc8000f8e00ff */
[----:B------:R1:W2:Y:S03]  /*34860*/  SYNCS.PHASECHK.TRANS64.TRYWAIT P3, [R12+URZ+0x344b0], R158 ;  /* 0x0344b09e0c0075a7 */ /* 0x0002a6000806017f */
[----:B--2---:R-:W-:Y:S05]  /*34870*/  @!P3 NANOSLEEP.SYNCS 0x989680 ;  /* 0x009896800000b95d */ /* 0x004fea0003900000 */
[----:B------:R-:W2:Y:S02]  /*34880*/  @!P3 SYNCS.PHASECHK.TRANS64 P3, [R12+URZ+0x344b0], R158 ;  /* 0x0344b09e0c00b5a7 */ /* 0x000ea4000806007f */
[----:B--2---:R-:W-:Y:S05]  /*34890*/  @!P3 BRA `(.L_x_144) ;  /* 0xfffffffc00ecb947 */ /* 0x004fea000383ffff */
[----:B------:R-:W-:Y:S05]  /*348a0*/  BRA `(.L_x_554) ;  /* 0xffffff1000a47947 */ /* 0x000fea000383ffff */
.L_x_149:
[----:B-1----:R-:W-:-:S04]  /*348b0*/  MOV R12, UR47 ;  /* 0x0000002f000c7c02 */ /* 0x002fc80008000f00 */
[----:B------:R1:W2:Y:S03]  /*348c0*/  SYNCS.PHASECHK.TRANS64.TRYWAIT P3, [R12+URZ+0x344b8], R158 ;  /* 0x0344b89e0c0075a7 */ /* 0x0002a6000806017f */
[----:B--2---:R-:W-:Y:S05]  /*348d0*/  @!P3 NANOSLEEP.SYNCS 0x989680 ;  /* 0x009896800000b95d */ /* 0x004fea0003900000 */
[----:B------:R-:W2:Y:S02]  /*348e0*/  @!P3 SYNCS.PHASECHK.TRANS64 P3, [R12+URZ+0x344b8], R158 ;  /* 0x0344b89e0c00b5a7 */ /* 0x000ea4000806007f */
[----:B--2---:R-:W-:Y:S05]  /*348f0*/  @!P3 BRA `(.L_x_149) ;  /* 0xfffffffc00ecb947 */ /* 0x004fea000383ffff */
[----:B------:R-:W-:Y:S05]  /*34900*/  BRA `(.L_x_555) ;  /* 0xffffff1800247947 */ /* 0x000fea000383ffff */
.L_x_154:
[----:B-1----:R-:W-:-:S04]  /*34910*/  MOV R12, UR47 ;  /* 0x0000002f000c7c02 */ /* 0x002fc80008000f00 */
[----:B------:R1:W2:Y:S03]  /*34920*/  SYNCS.PHASECHK.TRANS64.TRYWAIT P3, [R12+URZ+0x344c0], R158 ;  /* 0x0344c09e0c0075a7 */ /* 0x0002a6000806017f */
[----:B--2---:R-:W-:Y:S05]  /*34930*/  @!P3 NANOSLEEP.SYNCS 0x989680 ;  /* 0x009896800000b95d */ /* 0x004fea0003900000 */
[----:B------:R-:W2:Y:S02]  /*34940*/  @!P3 SYNCS.PHASECHK.TRANS64 P3, [R12+URZ+0x344c0], R158 ;  /* 0x0344c09e0c00b5a7 */ /* 0x000ea4000806007f */
[----:B--2---:R-:W-:Y:S05]  /*34950*/  @!P3 BRA `(.L_x_154) ;  /* 0xfffffffc00ecb947 */ /* 0x004fea000383ffff */
[----:B------:R-:W-:Y:S05]  /*34960*/  BRA `(.L_x_556) ;  /* 0xffffff1c00a47947 */ /* 0x000fea000383ffff */
.L_x_159:
[----:B-1----:R-:W-:-:S04]  /*34970*/  MOV R13, UR47 ;  /* 0x0000002f000d7c02 */ /* 0x002fc80008000f00 */
[----:B------:R1:W2:Y:S03]  /*34980*/  SYNCS.PHASECHK.TRANS64.TRYWAIT P3, [R13+URZ+0x344c8], R158 ;  /* 0x0344c89e0d0075a7 */ /* 0x0002a6000806017f */
[----:B--2---:R-:W-:Y:S05]  /*34990*/  @!P3 NANOSLEEP.SYNCS 0x989680 ;  /* 0x009896800000b95d */ /* 0x004fea0003900000 */
[----:B------:R-:W2:Y:S02]  /*349a0*/  @!P3 SYNCS.PHASECHK.TRANS64 P3, [R13+URZ+0x344c8], R158 ;  /* 0x0344c89e0d00b5a7 */ /* 0x000ea4000806007f */
[----:B--2---:R-:W-:Y:S05]  /*349b0*/  @!P3 BRA `(.L_x_159) ;  /* 0xfffffffc00ecb947 */ /* 0x004fea000383ffff */
[----:B------:R-:W-:Y:S05]  /*349c0*/  BRA `(.L_x_557) ;  /* 0xffffff2400247947 */ /* 0x000fea000383ffff */
.L_x_164:
[----:B-1----:R-:W-:-:S04]  /*349d0*/  IMAD.U32 R13, RZ, RZ, UR47 ;  /* 0x0000002fff0d7e24 */ /* 0x002fc8000f8e00ff */
[----:B------:R1:W2:Y:S03]  /*349e0*/  SYNCS.PHASECHK.TRANS64.TRYWAIT P3, [R13+URZ+0x344b0], R24 ;  /* 0x0344b0180d0075a7 */ /* 0x0002a6000806017f */
[----:B--2---:R-:W-:Y:S05]  /*349f0*/  @!P3 NANOSLEEP.SYNCS 0x989680 ;  /* 0x009896800000b95d */ /* 0x004fea0003900000 */
[----:B------:R-:W2:Y:S02]  /*34a00*/  @!P3 SYNCS.PHASECHK.TRANS64 P3, [R13+URZ+0x344b0], R24 ;  /* 0x0344b0180d00b5a7 */ /* 0x000ea4000806007f */
[----:B--2---:R-:W-:Y:S05]  /*34a10*/  @!P3 BRA `(.L_x_164) ;  /* 0xfffffffc00ecb947 */ /* 0x004fea000383ffff */
[----:B------:R-:W-:Y:S05]  /*34a20*/  BRA `(.L_x_558) ;  /* 0xffffff2800647947 */ /* 0x000fea000383ffff */
.L_x_169:
[----:B-1----:R-:W-:-:S04]  /*34a30*/  MOV R13, UR47 ;  /* 0x0000002f000d7c02 */ /* 0x002fc80008000f00 */
[----:B------:R1:W2:Y:S03]  /*34a40*/  SYNCS.PHASECHK.TRANS64.TRYWAIT P3, [R13+URZ+0x344b8], R24 ;  /* 0x0344b8180d0075a7 */ /* 0x0002a6000806017f */
[----:B--2---:R-:W-:Y:S05]  /*34a50*/  @!P3 NANOSLEEP.SYNCS 0x989680 ;  /* 0x009896800000b95d */ /* 0x004fea0003900000 */
[----:B------:R-:W2:Y:S02]  /*34a60*/  @!P3 SYNCS.PHASECHK.TRANS64 P3, [R13+URZ+0x344b8], R24 ;  /* 0x0344b8180d00b5a7 */ /* 0x000ea4000806007f */
[----:B--2---:R-:W-:Y:S05]  /*34a70*/  @!P3 BRA `(.L_x_169) ;  /* 0xfffffffc00ecb947 */ /* 0x004fea000383ffff */
[----:B------:R-:W-:Y:S05]  /*34a80*/  BRA `(.L_x_559) ;  /* 0xffffff2c00e47947 */ /* 0x000fea000383ffff */
.L_x_174:
[----:B-1----:R-:W-:-:S04]  /*34a90*/  MOV R13, UR47 ;  /* 0x0000002f000d7c02 */ /* 0x002fc80008000f00 */
[----:B------:R1:W2:Y:S03]  /*34aa0*/  SYNCS.PHASECHK.TRANS64.TRYWAIT P3, [R13+URZ+0x344c0], R24 ;  /* 0x0344c0180d0075a7 */ /* 0x0002a6000806017f */
[----:B--2---:R-:W-:Y:S05]  /*34ab0*/  @!P3 NANOSLEEP.SYNCS 0x989680 ;  /* 0x009896800000b95d */ /* 0x004fea0003900000 */
[----:B------:R-:W2:Y:S02]  /*34ac0*/  @!P3 SYNCS.PHASECHK.TRANS64 P3, [R13+URZ+0x344c0], R24 ;  /* 0x0344c0180d00b5a7 */ /* 0x000ea4000806007f */
[----:B--2---:R-:W-:Y:S05]  /*34ad0*/  @!P3 BRA `(.L_x_174) ;  /* 0xfffffffc00ecb947 */ /* 0x004fea000383ffff */
[----:B------:R-:W-:Y:S05]  /*34ae0*/  BRA `(.L_x_560) ;  /* 0xffffff3400647947 */ /* 0x000fea000383ffff */
.L_x_179:
[----:B-1----:R-:W-:-:S04]  /*34af0*/  MOV R13, UR47 ;  /* 0x0000002f000d7c02 */ /* 0x002fc80008000f00 */
[----:B------:R1:W2:Y:S03]  /*34b00*/  SYNCS.PHASECHK.TRANS64.TRYWAIT P3, [R13+URZ+0x344c8], R24 ;  /* 0x0344c8180d0075a7 */ /* 0x0002a6000806017f */
[----:B--2---:R-:W-:Y:S05]  /*34b10*/  @!P3 NANOSLEEP.SYNCS 0x989680 ;  /* 0x009896800000b95d */ /* 0x004fea0003900000 */
[----:B------:R-:W2:Y:S02]  /*34b20*/  @!P3 SYNCS.PHASECHK.TRANS64 P3, [R13+URZ+0x344c8], R24 ;  /* 0x0344c8180d00b5a7 */ /* 0x000ea4000806007f */
[----:B--2---:R-:W-:Y:S05]  /*34b30*/  @!P3 BRA `(.L_x_179) ;  /* 0xfffffffc00ecb947 */ /* 0x004fea000383ffff */
[----:B------:R-:W-:Y:S05]  /*34b40*/  BRA `(.L_x_561) ;  /* 0xffffff3800e47947 */ /* 0x000fea000383ffff */
.L_x_184:
[----:B-1----:R-:W-:-:S04]  /*34b50*/  IMAD.U32 R13, RZ, RZ, UR47 ;  /* 0x0000002fff0d7e24 */ /* 0x002fc8000f8e00ff */
[----:B------:R1:W2:Y:S03]  /*34b60*/  SYNCS.PHASECHK.TRANS64.TRYWAIT P3, [R13+URZ+0x344b0], R158 ;  /* 0x0344b09e0d0075a7 */ /* 0x0002a6000806017f */
[----:B--2---:R-:W-:Y:S05]  /*34b70*/  @!P3 NANOSLEEP.SYNCS 0x989680 ;  /* 0x009896800000b95d */ /* 0x004fea0003900000 */
[----:B------:R-:W2:Y:S02]  /*34b80*/  @!P3 SYNCS.PHASECHK.TRANS64 P3, [R13+URZ+0x344b0], R158 ;  /* 0x0344b09e0d00b5a7 */ /* 0x000ea4000806007f */
[----:B--2---:R-:W-:Y:S05]  /*34b90*/  @!P3 BRA `(.L_x_184) ;  /* 0xfffffffc00ecb947 */ /* 0x004fea000383ffff */
[----:B------:R-:W-:Y:S05]  /*34ba0*/  BRA `(.L_x_562) ;  /* 0xffffff4000247947 */ /* 0x000fea000383ffff */
.L_x_189:
[----:B-1----:R-:W-:-:S04]  /*34bb0*/  MOV R13, UR47 ;  /* 0x0000002f000d7c02 */ /* 0x002fc80008000f00 */
[----:B------:R1:W2:Y:S03]  /*34bc0*/  SYNCS.PHASECHK.TRANS64.TRYWAIT P3, [R13+URZ+0x344b8], R158 ;  /* 0x0344b89e0d0075a7 */ /* 0x0002a6000806017f */
[----:B--2---:R-:W-:Y:S05]  /*34bd0*/  @!P3 NANOSLEEP.SYNCS 0x989680 ;  /* 0x009896800000b95d */ /* 0x004fea0003900000 */
[----:B------:R-:W2:Y:S02]  /*34be0*/  @!P3 SYNCS.PHASECHK.TRANS64 P3, [R13+URZ+0x344b8], R158 ;  /* 0x0344b89e0d00b5a7 */ /* 0x000ea4000806007f */
[----:B--2---:R-:W-:Y:S05]  /*34bf0*/  @!P3 BRA `(.L_x_189) ;  /* 0xfffffffc00ecb947 */ /* 0x004fea000383ffff */
[----:B------:R-:W-:Y:S05]  /*34c00*/  BRA `(.L_x_563) ;  /* 0xffffff4400a47947 */ /* 0x000fea000383ffff */
.L_x_194:
[----:B-1----:R-:W-:-:S04]  /*34c10*/  MOV R13, UR47 ;  /* 0x0000002f000d7c02 */ /* 0x002fc80008000f00 */
[----:B------:R1:W2:Y:S03]  /*34c20*/  SYNCS.PHASECHK.TRANS64.TRYWAIT P3, [R13+URZ+0x344c0], R158 ;  /* 0x0344c09e0d0075a7 */ /* 0x0002a6000806017f */
[----:B--2---:R-:W-:Y:S05]  /*34c30*/  @!P3 NANOSLEEP.SYNCS 0x989680 ;  /* 0x009896800000b95d */ /* 0x004fea0003900000 */
[----:B------:R-:W2:Y:S02]  /*34c40*/  @!P3 SYNCS.PHASECHK.TRANS64 P3, [R13+URZ+0x344c0], R158 ;  /* 0x0344c09e0d00b5a7 */ /* 0x000ea4000806007f */
[----:B--2---:R-:W-:Y:S05]  /*34c50*/  @!P3 BRA `(.L_x_194) ;  /* 0xfffffffc00ecb947 */ /* 0x004fea000383ffff */
[----:B------:R-:W-:Y:S05]  /*34c60*/  BRA `(.L_x_564) ;  /* 0xffffff4c00247947 */ /* 0x000fea000383ffff */
.L_x_199:
[----:B-1----:R-:W-:-:S04]  /*34c70*/  MOV R13, UR47 ;  /* 0x0000002f000d7c02 */ /* 0x002fc80008000f00 */
[----:B------:R1:W2:Y:S03]  /*34c80*/  SYNCS.PHASECHK.TRANS64.TRYWAIT P3, [R13+URZ+0x344c8], R158 ;  /* 0x0344c89e0d0075a7 */ /* 0x0002a6000806017f */
[----:B--2---:R-:W-:Y:S05]  /*34c90*/  @!P3 NANOSLEEP.SYNCS 0x989680 ;  /* 0x009896800000b95d */ /* 0x004fea0003900000 */
[----:B------:R-:W2:Y:S02]  /*34ca0*/  @!P3 SYNCS.PHASECHK.TRANS64 P3, [R13+URZ+0x344c8], R158 ;  /* 0x0344c89e0d00b5a7 */ /* 0x000ea4000806007f */
[----:B--2---:R-:W-:Y:S05]  /*34cb0*/  @!P3 BRA `(.L_x_199) ;  /* 0xfffffffc00ecb947 */ /* 0x004fea000383ffff */
[----:B------:R-:W-:Y:S05]  /*34cc0*/  BRA `(.L_x_565) ;  /* 0xffffff5000a47947 */ /* 0x000fea000383ffff */
.L_x_204:
[----:B-1----:R-:W-:-:S04]  /*34cd0*/  IMAD.U32 R13, RZ, RZ, UR47 ;  /* 0x0000002fff0d7e24 */ /* 0x002fc8000f8e00ff */
[----:B------:R1:W2:Y:S03]  /*34ce0*/  SYNCS.PHASECHK.TRANS64.TRYWAIT P3, [R13+URZ+0x344b0], R24 ;  /* 0x0344b0180d0075a7 */ /* 0x0002a6000806017f */
[----:B--2---:R-:W-:Y:S05]  /*34cf0*/  @!P3 NANOSLEEP.SYNCS 0x989680 ;  /* 0x009896800000b95d */ /* 0x004fea0003900000 */
[----:B------:R-:W2:Y:S02]  /*34d00*/  @!P3 SYNCS.PHASECHK.TRANS64 P3, [R13+URZ+0x344b0], R24 ;  /* 0x0344b0180d00b5a7 */ /* 0x000ea4000806007f */
[----:B--2---:R-:W-:Y:S05]  /*34d10*/  @!P3 BRA `(.L_x_204) ;  /* 0xfffffffc00ecb947 */ /* 0x004fea000383ffff */
[----:B------:R-:W-:Y:S05]  /*34d20*/  BRA `(.L_x_566) ;  /* 0xffffff5400e47947 */ /* 0x000fea000383ffff */
.L_x_209:
[----:B-1----:R-:W-:-:S04]  /*34d30*/  MOV R13, UR47 ;  /* 0x0000002f000d7c02 */ /* 0x002fc80008000f00 */
[----:B------:R1:W2:Y:S03]  /*34d40*/  SYNCS.PHASECHK.TRANS64.TRYWAIT P3, [R13+URZ+0x344b8], R24 ;  /* 0x0344b8180d0075a7 */ /* 0x0002a6000806017f */
[----:B--2---:R-:W-:Y:S05]  /*34d50*/  @!P3 NANOSLEEP.SYNCS 0x989680 ;  /* 0x009896800000b95d */ /* 0x004fea0003900000 */
[----:B------:R-:W2:Y:S02]  /*34d60*/  @!P3 SYNCS.PHASECHK.TRANS64 P3, [R13+URZ+0x344b8], R24 ;  /* 0x0344b8180d00b5a7 */ /* 0x000ea4000806007f */
[----:B--2---:R-:W-:Y:S05]  /*34d70*/  @!P3 BRA `(.L_x_209) ;  /* 0xfffffffc00ecb947 */ /* 0x004fea000383ffff */
[----:B------:R-:W-:Y:S05]  /*34d80*/  BRA `(.L_x_567) ;  /* 0xffffff5c00647947 */ /* 0x000fea000383ffff */
.L_x_214:
[----:B-1----:R-:W-:-:S04]  /*34d90*/  MOV R13, UR47 ;  /* 0x0000002f000d7c02 */ /* 0x002fc80008000f00 */
[----:B------:R1:W2:Y:S03]  /*34da0*/  SYNCS.PHASECHK.TRANS64.TRYWAIT P3, [R13+URZ+0x344c0], R24 ;  /* 0x0344c0180d0075a7 */ /* 0x0002a6000806017f */
[----:B--2---:R-:W-:Y:S05]  /*34db0*/  @!P3 NANOSLEEP.SYNCS 0x989680 ;  /* 0x009896800000b95d */ /* 0x004fea0003900000 */
[----:B------:R-:W2:Y:S02]  /*34dc0*/  @!P3 SYNCS.PHASECHK.TRANS64 P3, [R13+URZ+0x344c0], R24 ;  /* 0x0344c0180d00b5a7 */ /* 0x000ea4000806007f */
[----:B--2---:R-:W-:Y:S05]  /*34dd0*/  @!P3 BRA `(.L_x_214) ;  /* 0xfffffffc00ecb947 */ /* 0x004fea000383ffff */
[----:B------:R-:W-:Y:S05]  /*34de0*/  BRA `(.L_x_568) ;  /* 0xffffff6000e47947 */ /* 0x000fea000383ffff */
.L_x_219:
[----:B-1----:R-:W-:-:S04]  /*34df0*/  MOV R13, UR47 ;  /* 0x0000002f000d7c02 */ /* 0x002fc80008000f00 */
[----:B------:R1:W2:Y:S03]  /*34e00*/  SYNCS.PHASECHK.TRANS64.TRYWAIT P3, [R13+URZ+0x344c8], R24 ;  /* 0x0344c8180d0075a7 */ /* 0x0002a6000806017f */
[----:B--2---:R-:W-:Y:S05]  /*34e10*/  @!P3 NANOSLEEP.SYNCS 0x989680 ;  /* 0x009896800000b95d */ /* 0x004fea0003900000 */
[----:B------:R-:W2:Y:S02]  /*34e20*/  @!P3 SYNCS.PHASECHK.TRANS64 P3, [R13+URZ+0x344c8], R24 ;  /* 0x0344c8180d00b5a7 */ /* 0x000ea4000806007f */
[----:B--2---:R-:W-:Y:S05]  /*34e30*/  @!P3 BRA `(.L_x_219) ;  /* 0xfffffffc00ecb947 */ /* 0x004fea000383ffff */
[----:B------:R-:W-:Y:S05]  /*34e40*/  BRA `(.L_x_569) ;  /* 0xffffff6800647947 */ /* 0x000fea000383ffff */
.L_x_224:
[----:B-1----:R-:W-:-:S04]  /*34e50*/  IMAD.U32 R3, RZ, RZ, UR4 ;  /* 0x00000004ff037e24 */ /* 0x002fc8000f8e00ff */
[----:B------:R1:W2:Y:S03]  /*34e60*/  SYNCS.PHASECHK.TRANS64.TRYWAIT P2, [R3+URZ+0x34400], R0 ;  /* 0x03440000030075a7 */ /* 0x0002a6000804017f */
[----:B--2---:R-:W-:Y:S05]  /*34e70*/  @!P2 NANOSLEEP.SYNCS 0x989680 ;  /* 0x009896800000a95d */ /* 0x004fea0003900000 */
[----:B------:R-:W2:Y:S02]  /*34e80*/  @!P2 SYNCS.PHASECHK.TRANS64 P2, [R3+URZ+0x34400], R0 ;  /* 0x034400000300a5a7 */ /* 0x000ea4000804007f */
[----:B--2---:R-:W-:Y:S05]  /*34e90*/  @!P2 BRA `(.L_x_224) ;  /* 0xfffffffc00eca947 */ /* 0x004fea000383ffff */
[----:B------:R-:W-:Y:S05]  /*34ea0*/  BRA `(.L_x_570) ;  /* 0xffffff6c00bc7947 */ /* 0x000fea000383ffff */
.L_x_228:
[----:B-1----:R-:W-:-:S04]  /*34eb0*/  MOV R3, UR4 ;  /* 0x0000000400037c02 */ /* 0x002fc80008000f00 */
[----:B------:R1:W2:Y:S03]  /*34ec0*/  SYNCS.PHASECHK.TRANS64.TRYWAIT P2, [R3+URZ+0x34400], R2 ;  /* 0x03440002030075a7 */ /* 0x0002a6000804017f */
[----:B--2---:R-:W-:Y:S05]  /*34ed0*/  @!P2 NANOSLEEP.SYNCS 0x989680 ;  /* 0x009896800000a95d */ /* 0x004fea0003900000 */
[----:B------:R-:W2:Y:S02]  /*34ee0*/  @!P2 SYNCS.PHASECHK.TRANS64 P2, [R3+URZ+0x34400], R2 ;  /* 0x034400020300a5a7 */ /* 0x000ea4000804007f */
[----:B--2---:R-:W-:Y:S05]  /*34ef0*/  @!P2 BRA `(.L_x_228) ;  /* 0xfffffffc00eca947 */ /* 0x004fea000383ffff */
[----:B------:R-:W-:Y:S05]  /*34f00*/  BRA `(.L_x_571) ;  /* 0xffffff7000587947 */ /* 0x000fea000383ffff */
.L_x_246:
[----:B-1----:R-:W-:-:S04]  /*34f10*/  MOV R3, UR4 ;  /* 0x0000000400037c02 */ /* 0x002fc80008000f00 */
[----:B------:R1:W2:Y:S03]  /*34f20*/  SYNCS.PHASECHK.TRANS64.TRYWAIT P0, [R3+URZ+0x344f8], R0 ;  /* 0x0344f800030075a7 */ /* 0x0002a6000800017f */
[----:B--2---:R-:W-:Y:S05]  /*34f30*/  @!P0 NANOSLEEP.SYNCS 0x989680 ;  /* 0x009896800000895d */ /* 0x004fea0003900000 */
[----:B------:R-:W2:Y:S02]  /*34f40*/  @!P0 SYNCS.PHASECHK.TRANS64 P0, [R3+URZ+0x344f8], R0 ;  /* 0x0344f800030085a7 */ /* 0x000ea4000800007f */
[----:B--2---:R-:W-:Y:S05]  /*34f50*/  @!P0 BRA `(.L_x_246) ;  /* 0xfffffffc00ec8947 */ /* 0x004fea000383ffff */
[----:B------:R-:W-:Y:S05]  /*34f60*/  BRA `(.L_x_572) ;  /* 0xffffff7c00c07947 */ /* 0x000fea000383ffff */
.L_x_248:
[----:B-1----:R-:W-:-:S04]  /*34f70*/  MOV R6, UR6 ;  /* 0x0000000600067c02 */ /* 0x002fc80008000f00 */
[----:B------:R1:W2:Y:S03]  /*34f80*/  SYNCS.PHASECHK.TRANS64.TRYWAIT P0, [R6+URZ+0x34400], R3 ;  /* 0x03440003060075a7 */ /* 0x0002a6000800017f */
[----:B--2---:R-:W-:Y:S05]  /*34f90*/  @!P0 NANOSLEEP.SYNCS 0x989680 ;  /* 0x009896800000895d */ /* 0x004fea0003900000 */
[----:B------:R-:W2:Y:S02]  /*34fa0*/  @!P0 SYNCS.PHASECHK.TRANS64 P0, [R6+URZ+0x34400], R3 ;  /* 0x03440003060085a7 */ /* 0x000ea4000800007f */
[----:B--2---:R-:W-:Y:S05]  /*34fb0*/  @!P0 BRA `(.L_x_248) ;  /* 0xfffffffc00ec8947 */ /* 0x004fea000383ffff */
[----:B------:R-:W-:Y:S05]  /*34fc0*/  BRA `(.L_x_573) ;  /* 0xffffff7c00e87947 */ /* 0x000fea000383ffff */
.L_x_254:
[----:B--2---:R-:W-:-:S04]  /*34fd0*/  IMAD.U32 R3, RZ, RZ, UR4 ;  /* 0x00000004ff037e24 */ /* 0x004fc8000f8e00ff */
[----:B------:R2:W3:Y:S03]  /*34fe0*/  SYNCS.PHASECHK.TRANS64.TRYWAIT P1, [R3+URZ+0x344d0], R8 ;  /* 0x0344d008030075a7 */ /* 0x0004e6000802017f */
[----:B---3--:R-:W-:Y:S05]  /*34ff0*/  @!P1 NANOSLEEP.SYNCS 0x989680 ;  /* 0x009896800000995d */ /* 0x008fea0003900000 */
[----:B------:R-:W3:Y:S02]  /*35000*/  @!P1 SYNCS.PHASECHK.TRANS64 P1, [R3+URZ+0x344d0], R8 ;  /* 0x0344d008030095a7 */ /* 0x000ee4000802007f */
[----:B---3--:R-:W-:Y:S05]  /*35010*/  @!P1 BRA `(.L_x_254) ;  /* 0xfffffffc00ec9947 */ /* 0x008fea000383ffff */
[----:B------:R-:W-:Y:S05]  /*35020*/  BRA `(.L_x_574) ;  /* 0xffffff8000947947 */ /* 0x000fea000383ffff */
.L_x_260:
[----:B--2---:R-:W-:-:S04]  /*35030*/  MOV R3, UR4 ;  /* 0x0000000400037c02 */ /* 0x004fc80008000f00 */
[----:B------:R2:W4:Y:S03]  /*35040*/  SYNCS.PHASECHK.TRANS64.TRYWAIT P1, [R3+URZ+0x344d8], R8 ;  /* 0x0344d808030075a7 */ /* 0x000526000802017f */
[----:B----4-:R-:W-:Y:S05]  /*35050*/  @!P1 NANOSLEEP.SYNCS 0x989680 ;  /* 0x009896800000995d */ /* 0x010fea0003900000 */
[----:B------:R-:W4:Y:S02]  /*35060*/  @!P1 SYNCS.PHASECHK.TRANS64 P1, [R3+URZ+0x344d8], R8 ;  /* 0x0344d808030095a7 */ /* 0x000f24000802007f */
[----:B----4-:R-:W-:Y:S05]  /*35070*/  @!P1 BRA `(.L_x_260) ;  /* 0xfffffffc00ec9947 */ /* 0x010fea000383ffff */
[----:B------:R-:W-:Y:S05]  /*35080*/  BRA `(.L_x_575) ;  /* 0xffffff8000d07947 */ /* 0x000fea000383ffff */
.L_x_266:
[----:B--2---:R-:W-:-:S04]  /*35090*/  MOV R3, UR4 ;  /* 0x0000000400037c02 */ /* 0x004fc80008000f00 */
[----:B------:R2:W1:Y:S03]  /*350a0*/  SYNCS.PHASECHK.TRANS64.TRYWAIT P1, [R3+URZ+0x344e0], R8 ;  /* 0x0344e008030075a7 */ /* 0x000466000802017f */
[----:B-1----:R-:W-:Y:S05]  /*350b0*/  @!P1 NANOSLEEP.SYNCS 0x989680 ;  /* 0x009896800000995d */ /* 0x002fea0003900000 */
[----:B------:R-:W1:Y:S02]  /*350c0*/  @!P1 SYNCS.PHASECHK.TRANS64 P1, [R3+URZ+0x344e0], R8 ;  /* 0x0344e008030095a7 */ /* 0x000e64000802007f */
[----:B-1----:R-:W-:Y:S05]  /*350d0*/  @!P1 BRA `(.L_x_266) ;  /* 0xfffffffc00ec9947 */ /* 0x002fea000383ffff */
[----:B------:R-:W-:Y:S05]  /*350e0*/  BRA `(.L_x_576) ;  /* 0xffffff8400147947 */ /* 0x000fea000383ffff */
.L_x_272:
[----:B--2---:R-:W-:-:S04]  /*350f0*/  MOV R3, UR4 ;  /* 0x0000000400037c02 */ /* 0x004fc80008000f00 */
[----:B------:R2:W1:Y:S03]  /*35100*/  SYNCS.PHASECHK.TRANS64.TRYWAIT P1, [R3+URZ+0x344e8], R8 ;  /* 0x0344e808030075a7 */ /* 0x000466000802017f */
[----:B-1----:R-:W-:Y:S05]  /*35110*/  @!P1 NANOSLEEP.SYNCS 0x989680 ;  /* 0x009896800000995d */ /* 0x002fea0003900000 */
[----:B------:R-:W1:Y:S02]  /*35120*/  @!P1 SYNCS.PHASECHK.TRANS64 P1, [R3+URZ+0x344e8], R8 ;  /* 0x0344e808030095a7 */ /* 0x000e64000802007f */
[----:B-1----:R-:W-:Y:S05]  /*35130*/  @!P1 BRA `(.L_x_272) ;  /* 0xfffffffc00ec9947 */ /* 0x002fea000383ffff */
[----:B------:R-:W-:Y:S05]  /*35140*/  BRA `(.L_x_577) ;  /* 0xffffff8400587947 */ /* 0x000fea000383ffff */
.L_x_278:
[----:B-12---:R-:W-:-:S04]  /*35150*/  IMAD.U32 R3, RZ, RZ, UR4 ;  /* 0x00000004ff037e24 */ /* 0x006fc8000f8e00ff */
[----:B------:R1:W2:Y:S03]  /*35160*/  SYNCS.PHASECHK.TRANS64.TRYWAIT P1, [R3+URZ+0x344d0], R2 ;  /* 0x0344d002030075a7 */ /* 0x0002a6000802017f */
[----:B--2---:R-:W-:Y:S05]  /*35170*/  @!P1 NANOSLEEP.SYNCS 0x989680 ;  /* 0x009896800000995d */ /* 0x004fea0003900000 */
[----:B------:R-:W2:Y:S02]  /*35180*/  @!P1 SYNCS.PHASECHK.TRANS64 P1, [R3+URZ+0x344d0], R2 ;  /* 0x0344d002030095a7 */ /* 0x000ea4000802007f */
[----:B--2---:R-:W-:Y:S05]  /*35190*/  @!P1 BRA `(.L_x_278) ;  /* 0xfffffffc00ec9947 */ /* 0x004fea000383ffff */
[----:B------:R-:W-:Y:S05]  /*351a0*/  BRA `(.L_x_578) ;  /* 0xffffff8400a47947 */ /* 0x000fea000383ffff */
.L_x_284:
[----:B-123--:R-:W-:-:S04]  /*351b0*/  MOV R3, UR4 ;  /* 0x0000000400037c02 */ /* 0x00efc80008000f00 */
[----:B------:R1:W2:Y:S03]  /*351c0*/  SYNCS.PHASECHK.TRANS64.TRYWAIT P1, [R3+URZ+0x344d8], R2 ;  /* 0x0344d802030075a7 */ /* 0x0002a6000802017f */
[----:B--2---:R-:W-:Y:S05]  /*351d0*/  @!P1 NANOSLEEP.SYNCS 0x989680 ;  /* 0x009896800000995d */ /* 0x004fea0003900000 */
[----:B------:R-:W2:Y:S02]  /*351e0*/  @!P1 SYNCS.PHASECHK.TRANS64 P1, [R3+URZ+0x344d8], R2 ;  /* 0x0344d802030095a7 */ /* 0x000ea4000802007f */
[----:B--2---:R-:W-:Y:S05]  /*351f0*/  @!P1 BRA `(.L_x_284) ;  /* 0xfffffffc00ec9947 */ /* 0x004fea000383ffff */
[----:B------:R-:W-:Y:S05]  /*35200*/  BRA `(.L_x_579) ;  /* 0xffffff8400d87947 */ /* 0x000fea000383ffff */
.L_x_290:
[----:B-1234-:R-:W-:-:S04]  /*35210*/  MOV R3, UR4 ;  /* 0x0000000400037c02 */ /* 0x01efc80008000f00 */
[----:B------:R1:W2:Y:S03]  /*35220*/  SYNCS.PHASECHK.TRANS64.TRYWAIT P1, [R3+URZ+0x344e0], R2 ;  /* 0x0344e002030075a7 */ /* 0x0002a6000802017f */
[----:B--2---:R-:W-:Y:S05]  /*35230*/  @!P1 NANOSLEEP.SYNCS 0x989680 ;  /* 0x009896800000995d */ /* 0x004fea0003900000 */
[----:B------:R-:W2:Y:S02]  /*35240*/  @!P1 SYNCS.PHASECHK.TRANS64 P1, [R3+URZ+0x344e0], R2 ;  /* 0x0344e002030095a7 */ /* 0x000ea4000802007f */
[----:B--2---:R-:W-:Y:S05]  /*35250*/  @!P1 BRA `(.L_x_290) ;  /* 0xfffffffc00ec9947 */ /* 0x004fea000383ffff */
[----:B------:R-:W-:Y:S05]  /*35260*/  BRA `(.L_x_580) ;  /* 0xffffff8800107947 */ /* 0x000fea000383ffff */
.L_x_296:
[----:B-1234-:R-:W-:-:S04]  /*35270*/  MOV R3, UR4 ;  /* 0x0000000400037c02 */ /* 0x01efc80008000f00 */
[----:B------:R1:W2:Y:S03]  /*35280*/  SYNCS.PHASECHK.TRANS64.TRYWAIT P1, [R3+URZ+0x344e8], R2 ;  /* 0x0344e802030075a7 */ /* 0x0002a6000802017f */
[----:B--2---:R-:W-:Y:S05]  /*35290*/  @!P1 NANOSLEEP.SYNCS 0x989680 ;  /* 0x009896800000995d */ /* 0x004fea0003900000 */
[----:B------:R-:W2:Y:S02]  /*352a0*/  @!P1 SYNCS.PHASECHK.TRANS64 P1, [R3+URZ+0x344e8], R2 ;  /* 0x0344e802030095a7 */ /* 0x000ea4000802007f */
[----:B--2---:R-:W-:Y:S05]  /*352b0*/  @!P1 BRA `(.L_x_296) ;  /* 0xfffffffc00ec9947 */ /* 0x004fea000383ffff */
[----:B------:R-:W-:Y:S05]  /*352c0*/  BRA `(.L_x_581) ;  /* 0xffffff8800487947 */ /* 0x000fea000383ffff */
.L_x_302:
[----:B-1234-:R-:W-:-:S04]  /*352d0*/  IMAD.U32 R3, RZ, RZ, UR4 ;  /* 0x00000004ff037e24 */ /* 0x01efc8000f8e00ff */
[----:B------:R1:W2:Y:S03]  /*352e0*/  SYNCS.PHASECHK.TRANS64.TRYWAIT P1, [R3+URZ+0x344d0], R8 ;  /* 0x0344d008030075a7 */ /* 0x0002a6000802017f */
[----:B--2---:R-:W-:Y:S05]  /*352f0*/  @!P1 NANOSLEEP.SYNCS 0x989680 ;  /* 0x009896800000995d */ /* 0x004fea0003900000 */
[----:B------:R-:W2:Y:S02]  /*35300*/  @!P1 SYNCS.PHASECHK.TRANS64 P1, [R3+URZ+0x344d0], R8 ;  /* 0x0344d008030095a7 */ /* 0x000ea4000802007f */
[----:B--2---:R-:W-:Y:S05]  /*35310*/  @!P1 BRA `(.L_x_302) ;  /* 0xfffffffc00ec9947 */ /* 0x004fea000383ffff */
[----:B------:R-:W-:Y:S05]  /*35320*/  BRA `(.L_x_582) ;  /* 0xffffff8800847947 */ /* 0x000fea000383ffff */
.L_x_308:
[----:B-1234-:R-:W-:-:S04]  /*35330*/  MOV R3, UR4 ;  /* 0x0000000400037c02 */ /* 0x01efc80008000f00 */
[----:B------:R1:W2:Y:S03]  /*35340*/  SYNCS.PHASECHK.TRANS64.TRYWAIT P1, [R3+URZ+0x344d8], R8 ;  /* 0x0344d808030075a7 */ /* 0x0002a6000802017f */
[----:B--2---:R-:W-:Y:S05]  /*35350*/  @!P1 NANOSLEEP.SYNCS 0x989680 ;  /* 0x009896800000995d */ /* 0x004fea0003900000 */
[----:B------:R-:W2:Y:S02]  /*35360*/  @!P1 SYNCS.PHASECHK.TRANS64 P1, [R3+URZ+0x344d8], R8 ;  /* 0x0344d808030095a7 */ /* 0x000ea4000802007f */
[----:B--2---:R-:W-:Y:S05]  /*35370*/  @!P1 BRA `(.L_x_308) ;  /* 0xfffffffc00ec9947 */ /* 0x004fea000383ffff */
[----:B------:R-:W-:Y:S05]  /*35380*/  BRA `(.L_x_583) ;  /* 0xffffff8800b87947 */ /* 0x000fea000383ffff */
.L_x_314:
[----:B-1234-:R-:W-:-:S04]  /*35390*/  MOV R3, UR4 ;  /* 0x0000000400037c02 */ /* 0x01efc80008000f00 */
[----:B------:R1:W2:Y:S03]  /*353a0*/  SYNCS.PHASECHK.TRANS64.TRYWAIT P1, [R3+URZ+0x344e0], R8 ;  /* 0x0344e008030075a7 */ /* 0x0002a6000802017f */
[----:B--2---:R-:W-:Y:S05]  /*353b0*/  @!P1 NANOSLEEP.SYNCS 0x989680 ;  /* 0x009896800000995d */ /* 0x004fea0003900000 */
[----:B------:R-:W2:Y:S02]  /*353c0*/  @!P1 SYNCS.PHASECHK.TRANS64 P1, [R3+URZ+0x344e0], R8 ;  /* 0x0344e008030095a7 */ /* 0x000ea4000802007f */
[----:B--2---:R-:W-:Y:S05]  /*353d0*/  @!P1 BRA `(.L_x_314) ;  /* 0xfffffffc00ec9947 */ /* 0x004fea000383ffff */
[----:B------:R-:W-:Y:S05]  /*353e0*/  BRA `(.L_x_584) ;  /* 0xffffff8800f07947 */ /* 0x000fea000383ffff */
.L_x_320:
[----:B-1234-:R-:W-:-:S04]  /*353f0*/  MOV R3, UR4 ;  /* 0x0000000400037c02 */ /* 0x01efc80008000f00 */
[----:B------:R1:W2:Y:S03]  /*35400*/  SYNCS.PHASECHK.TRANS64.TRYWAIT P1, [R3+URZ+0x344e8], R8 ;  /* 0x0344e808030075a7 */ /* 0x0002a6000802017f */
[----:B--2---:R-:W-:Y:S05]  /*35410*/  @!P1 NANOSLEEP.SYNCS 0x989680 ;  /* 0x009896800000995d */ /* 0x004fea0003900000 */
[----:B------:R-:W2:Y:S02]  /*35420*/  @!P1 SYNCS.PHASECHK.TRANS64 P1, [R3+URZ+0x344e8], R8 ;  /* 0x0344e808030095a7 */ /* 0x000ea4000802007f */
[----:B--2---:R-:W-:Y:S05]  /*35430*/  @!P1 BRA `(.L_x_320) ;  /* 0xfffffffc00ec9947 */ /* 0x004fea000383ffff */
[----:B------:R-:W-:Y:S05]  /*35440*/  BRA `(.L_x_585) ;  /* 0xffffff8c00287947 */ /* 0x000fea000383ffff */
.L_x_326:
[----:B-1234-:R-:W-:-:S04]  /*35450*/  IMAD.U32 R3, RZ, RZ, UR4 ;  /* 0x00000004ff037e24 */ /* 0x01efc8000f8e00ff */
[----:B------:R1:W2:Y:S03]  /*35460*/  SYNCS.PHASECHK.TRANS64.TRYWAIT P1, [R3+URZ+0x344d0], R2 ;  /* 0x0344d002030075a7 */ /* 0x0002a6000802017f */
[----:B--2---:R-:W-:Y:S05]  /*35470*/  @!P1 NANOSLEEP.SYNCS 0x989680 ;  /* 0x009896800000995d */ /* 0x004fea0003900000 */
[----:B------:R-:W2:Y:S02]  /*35480*/  @!P1 SYNCS.PHASECHK.TRANS64 P1, [R3+URZ+0x344d0], R2 ;  /* 0x0344d002030095a7 */ /* 0x000ea4000802007f */
[----:B--2---:R-:W-:Y:S05]  /*35490*/  @!P1 BRA `(.L_x_326) ;  /* 0xfffffffc00ec9947 */ /* 0x004fea000383ffff */
[----:B------:R-:W-:Y:S05]  /*354a0*/  BRA `(.L_x_586) ;  /* 0xffffff8c00647947 */ /* 0x000fea000383ffff */
.L_x_332:
[----:B-1234-:R-:W-:-:S04]  /*354b0*/  MOV R3, UR4 ;  /* 0x0000000400037c02 */ /* 0x01efc80008000f00 */
[----:B------:R1:W2:Y:S03]  /*354c0*/  SYNCS.PHASECHK.TRANS64.TRYWAIT P1, [R3+URZ+0x344d8], R2 ;  /* 0x0344d802030075a7 */ /* 0x0002a6000802017f */
[----:B--2---:R-:W-:Y:S05]  /*354d0*/  @!P1 NANOSLEEP.SYNCS 0x989680 ;  /* 0x009896800000995d */ /* 0x004fea0003900000 */
[----:B------:R-:W2:Y:S02]  /*354e0*/  @!P1 SYNCS.PHASECHK.TRANS64 P1, [R3+URZ+0x344d8], R2 ;  /* 0x0344d802030095a7 */ /* 0x000ea4000802007f */
[----:B--2---:R-:W-:Y:S05]  /*354f0*/  @!P1 BRA `(.L_x_332) ;  /* 0xfffffffc00ec9947 */ /* 0x004fea000383ffff */
[----:B------:R-:W-:Y:S05]  /*35500*/  BRA `(.L_x_587) ;  /* 0xffffff8c00987947 */ /* 0x000fea000383ffff */
.L_x_338:
[----:B-1234-:R-:W-:-:S04]  /*35510*/  MOV R3, UR4 ;  /* 0x0000000400037c02 */ /* 0x01efc80008000f00 */
[----:B------:R1:W2:Y:S03]  /*35520*/  SYNCS.PHASECHK.TRANS64.TRYWAIT P1, [R3+URZ+0x344e0], R2 ;  /* 0x0344e002030075a7 */ /* 0x0002a6000802017f */
[----:B--2---:R-:W-:Y:S05]  /*35530*/  @!P1 NANOSLEEP.SYNCS 0x989680 ;  /* 0x009896800000995d */ /* 0x004fea0003900000 */
[----:B------:R-:W2:Y:S02]  /*35540*/  @!P1 SYNCS.PHASECHK.TRANS64 P1, [R3+URZ+0x344e0], R2 ;  /* 0x0344e002030095a7 */ /* 0x000ea4000802007f */
[----:B--2---:R-:W-:Y:S05]  /*35550*/  @!P1 BRA `(.L_x_338) ;  /* 0xfffffffc00ec9947 */ /* 0x004fea000383ffff */
[----:B------:R-:W-:Y:S05]  /*35560*/  BRA `(.L_x_588) ;  /* 0xffffff8c00d07947 */ /* 0x000fea000383ffff */
.L_x_344:
[----:B-1234-:R-:W-:-:S04]  /*35570*/  MOV R3, UR4 ;  /* 0x0000000400037c02 */ /* 0x01efc80008000f00 */
[----:B------:R1:W2:Y:S03]  /*35580*/  SYNCS.PHASECHK.TRANS64.TRYWAIT P1, [R3+URZ+0x344e8], R2 ;  /* 0x0344e802030075a7 */ /* 0x0002a6000802017f */
[----:B--2---:R-:W-:Y:S05]  /*35590*/  @!P1 NANOSLEEP.SYNCS 0x989680 ;  /* 0x009896800000995d */ /* 0x004fea0003900000 */
[----:B------:R-:W2:Y:S02]  /*355a0*/  @!P1 SYNCS.PHASECHK.TRANS64 P1, [R3+URZ+0x344e8], R2 ;  /* 0x0344e802030095a7 */ /* 0x000ea4000802007f */
[----:B--2---:R-:W-:Y:S05]  /*355b0*/  @!P1 BRA `(.L_x_344) ;  /* 0xfffffffc00ec9947 */ /* 0x004fea000383ffff */
[----:B------:R-:W-:Y:S05]  /*355c0*/  BRA `(.L_x_589) ;  /* 0xffffff9000087947 */ /* 0x000fea000383ffff */
.L_x_350:
[----:B-1234-:R-:W-:-:S04]  /*355d0*/  IMAD.U32 R3, RZ, RZ, UR4 ;  /* 0x00000004ff037e24 */ /* 0x01efc8000f8e00ff */
[----:B------:R1:W2:Y:S03]  /*355e0*/  SYNCS.PHASECHK.TRANS64.TRYWAIT P1, [R3+URZ+0x344d0], R8 ;  /* 0x0344d008030075a7 */ /* 0x0002a6000802017f */
[----:B--2---:R-:W-:Y:S05]  /*355f0*/  @!P1 NANOSLEEP.SYNCS 0x989680 ;  /* 0x009896800000995d */ /* 0x004fea0003900000 */
[----:B------:R-:W2:Y:S02]  /*35600*/  @!P1 SYNCS.PHASECHK.TRANS64 P1, [R3+URZ+0x344d0], R8 ;  /* 0x0344d008030095a7 */ /* 0x000ea4000802007f */
[----:B--2---:R-:W-:Y:S05]  /*35610*/  @!P1 BRA `(.L_x_350) ;  /* 0xfffffffc00ec9947 */ /* 0x004fea000383ffff */
[----:B------:R-:W-:Y:S05]  /*35620*/  BRA `(.L_x_590) ;  /* 0xffffff9000447947 */ /* 0x000fea000383ffff */
.L_x_356:
[----:B-1234-:R-:W-:-:S04]  /*35630*/  MOV R3, UR4 ;  /* 0x0000000400037c02 */ /* 0x01efc80008000f00 */
[----:B------:R1:W2:Y:S03]  /*35640*/  SYNCS.PHASECHK.TRANS64.TRYWAIT P1, [R3+URZ+0x344d8], R8 ;  /* 0x0344d808030075a7 */ /* 0x0002a6000802017f */
[----:B--2---:R-:W-:Y:S05]  /*35650*/  @!P1 NANOSLEEP.SYNCS 0x989680 ;  /* 0x009896800000995d */ /* 0x004fea0003900000 */
[----:B------:R-:W2:Y:S02]  /*35660*/  @!P1 SYNCS.PHASECHK.TRANS64 P1, [R3+URZ+0x344d8], R8 ;  /* 0x0344d808030095a7 */ /* 0x000ea4000802007f */
[----:B--2---:R-:W-:Y:S05]  /*35670*/  @!P1 BRA `(.L_x_356) ;  /* 0xfffffffc00ec9947 */ /* 0x004fea000383ffff */
[----:B------:R-:W-:Y:S05]  /*35680*/  BRA `(.L_x_591) ;  /* 0xffffff9000787947 */ /* 0x000fea000383ffff */
.L_x_362:
[----:B-1234-:R-:W-:-:S04]  /*35690*/  MOV R3, UR4 ;  /* 0x0000000400037c02 */ /* 0x01efc80008000f00 */
[----:B------:R1:W2:Y:S03]  /*356a0*/  SYNCS.PHASECHK.TRANS64.TRYWAIT P1, [R3+URZ+0x344e0], R8 ;  /* 0x0344e008030075a7 */ /* 0x0002a6000802017f */
[----:B--2---:R-:W-:Y:S05]  /*356b0*/  @!P1 NANOSLEEP.SYNCS 0x989680 ;  /* 0x009896800000995d */ /* 0x004fea0003900000 */
[----:B------:R-:W2:Y:S02]  /*356c0*/  @!P1 SYNCS.PHASECHK.TRANS64 P1, [R3+URZ+0x344e0], R8 ;  /* 0x0344e008030095a7 */ /* 0x000ea4000802007f */
[----:B--2---:R-:W-:Y:S05]  /*356d0*/  @!P1 BRA `(.L_x_362) ;  /* 0xfffffffc00ec9947 */ /* 0x004fea000383ffff */
[----:B------:R-:W-:Y:S05]  /*356e0*/  BRA `(.L_x_592) ;  /* 0xffffff9000b07947 */ /* 0x000fea000383ffff */
.L_x_368:
[----:B-1234-:R-:W-:-:S04]  /*356f0*/  MOV R3, UR4 ;  /* 0x0000000400037c02 */ /* 0x01efc80008000f00 */
[----:B------:R1:W2:Y:S03]  /*35700*/  SYNCS.PHASECHK.TRANS64.TRYWAIT P1, [R3+URZ+0x344e8], R8 ;  /* 0x0344e808030075a7 */ /* 0x0002a6000802017f */
[----:B--2---:R-:W-:Y:S05]  /*35710*/  @!P1 NANOSLEEP.SYNCS 0x989680 ;  /* 0x009896800000995d */ /* 0x004fea0003900000 */
[----:B------:R-:W2:Y:S02]  /*35720*/  @!P1 SYNCS.PHASECHK.TRANS64 P1, [R3+URZ+0x344e8], R8 ;  /* 0x0344e808030095a7 */ /* 0x000ea4000802007f */
[----:B--2---:R-:W-:Y:S05]  /*35730*/  @!P1 BRA `(.L_x_368) ;  /* 0xfffffffc00ec9947 */ /* 0x004fea000383ffff */
[----:B------:R-:W-:Y:S05]  /*35740*/  BRA `(.L_x_593) ;  /* 0xffffff9000e87947 */ /* 0x000fea000383ffff */
.L_x_374:
[----:B-1234-:R-:W-:-:S04]  /*35750*/  IMAD.U32 R3, RZ, RZ, UR4 ;  /* 0x00000004ff037e24 */ /* 0x01efc8000f8e00ff */
[----:B------:R1:W2:Y:S03]  /*35760*/  SYNCS.PHASECHK.TRANS64.TRYWAIT P1, [R3+URZ+0x344d0], R2 ;  /* 0x0344d002030075a7 */ /* 0x0002a6000802017f */
[----:B--2---:R-:W-:Y:S05]  /*35770*/  @!P1 NANOSLEEP.SYNCS 0x989680 ;  /* 0x009896800000995d */ /* 0x004fea0003900000 */
[----:B------:R-:W2:Y:S02]  /*35780*/  @!P1 SYNCS.PHASECHK.TRANS64 P1, [R3+URZ+0x344d0], R2 ;  /* 0x0344d002030095a7 */ /* 0x000ea4000802007f */
[----:B--2---:R-:W-:Y:S05]  /*35790*/  @!P1 BRA `(.L_x_374) ;  /* 0xfffffffc00ec9947 */ /* 0x004fea000383ffff */
[----:B------:R-:W-:Y:S05]  /*357a0*/  BRA `(.L_x_594) ;  /* 0xffffff9400247947 */ /* 0x000fea000383ffff */
.L_x_380:
[----:B-1234-:R-:W-:-:S04]  /*357b0*/  MOV R3, UR4 ;  /* 0x0000000400037c02 */ /* 0x01efc80008000f00 */
[----:B------:R1:W2:Y:S03]  /*357c0*/  SYNCS.PHASECHK.TRANS64.TRYWAIT P1, [R3+URZ+0x344d8], R2 ;  /* 0x0344d802030075a7 */ /* 0x0002a6000802017f */
[----:B--2---:R-:W-:Y:S05]  /*357d0*/  @!P1 NANOSLEEP.SYNCS 0x989680 ;  /* 0x009896800000995d */ /* 0x004fea0003900000 */
[----:B------:R-:W2:Y:S02]  /*357e0*/  @!P1 SYNCS.PHASECHK.TRANS64 P1, [R3+URZ+0x344d8], R2 ;  /* 0x0344d802030095a7 */ /* 0x000ea4000802007f */
[----:B--2---:R-:W-:Y:S05]  /*357f0*/  @!P1 BRA `(.L_x_380) ;  /* 0xfffffffc00ec9947 */ /* 0x004fea000383ffff */
[----:B------:R-:W-:Y:S05]  /*35800*/  BRA `(.L_x_595) ;  /* 0xffffff9400587947 */ /* 0x000fea000383ffff */
.L_x_386:
[----:B-1234-:R-:W-:-:S04]  /*35810*/  MOV R3, UR4 ;  /* 0x0000000400037c02 */ /* 0x01efc80008000f00 */
[----:B------:R1:W2:Y:S03]  /*35820*/  SYNCS.PHASECHK.TRANS64.TRYWAIT P1, [R3+URZ+0x344e0], R2 ;  /* 0x0344e002030075a7 */ /* 0x0002a6000802017f */
[----:B--2---:R-:W-:Y:S05]  /*35830*/  @!P1 NANOSLEEP.SYNCS 0x989680 ;  /* 0x009896800000995d */ /* 0x004fea0003900000 */
[----:B------:R-:W2:Y:S02]  /*35840*/  @!P1 SYNCS.PHASECHK.TRANS64 P1, [R3+URZ+0x344e0], R2 ;  /* 0x0344e002030095a7 */ /* 0x000ea4000802007f */
[----:B--2---:R-:W-:Y:S05]  /*35850*/  @!P1 BRA `(.L_x_386) ;  /* 0xfffffffc00ec9947 */ /* 0x004fea000383ffff */
[----:B------:R-:W-:Y:S05]  /*35860*/  BRA `(.L_x_596) ;  /* 0xffffff9400907947 */ /* 0x000fea000383ffff */
.L_x_392:
[----:B-1234-:R-:W-:-:S04]  /*35870*/  MOV R3, UR4 ;  /* 0x0000000400037c02 */ /* 0x01efc80008000f00 */
[----:B------:R1:W2:Y:S03]  /*35880*/  SYNCS.PHASECHK.TRANS64.TRYWAIT P1, [R3+URZ+0x344e8], R2 ;  /* 0x0344e802030075a7 */ /* 0x0002a6000802017f */
[----:B--2---:R-:W-:Y:S05]  /*35890*/  @!P1 NANOSLEEP.SYNCS 0x989680 ;  /* 0x009896800000995d */ /* 0x004fea0003900000 */
[----:B------:R-:W2:Y:S02]  /*358a0*/  @!P1 SYNCS.PHASECHK.TRANS64 P1, [R3+URZ+0x344e8], R2 ;  /* 0x0344e802030095a7 */ /* 0x000ea4000802007f */
[----:B--2---:R-:W-:Y:S05]  /*358b0*/  @!P1 BRA `(.L_x_392) ;  /* 0xfffffffc00ec9947 */ /* 0x004fea000383ffff */
[----:B------:R-:W-:Y:S05]  /*358c0*/  BRA `(.L_x_597) ;  /* 0xffffff9400c87947 */ /* 0x000fea000383ffff */
.L_x_398:
[----:B-1234-:R-:W-:-:S04]  /*358d0*/  IMAD.U32 R3, RZ, RZ, UR4 ;  /* 0x00000004ff037e24 */ /* 0x01efc8000f8e00ff */
[----:B------:R1:W2:Y:S03]  /*358e0*/  SYNCS.PHASECHK.TRANS64.TRYWAIT P1, [R3+URZ+0x344d0], R8 ;  /* 0x0344d008030075a7 */ /* 0x0002a6000802017f */
[----:B--2---:R-:W-:Y:S05]  /*358f0*/  @!P1 NANOSLEEP.SYNCS 0x989680 ;  /* 0x009896800000995d */ /* 0x004fea0003900000 */
[----:B------:R-:W2:Y:S02]  /*35900*/  @!P1 SYNCS.PHASECHK.TRANS64 P1, [R3+URZ+0x344d0], R8 ;  /* 0x0344d008030095a7 */ /* 0x000ea4000802007f */
[----:B--2---:R-:W-:Y:S05]  /*35910*/  @!P1 BRA `(.L_x_398) ;  /* 0xfffffffc00ec9947 */ /* 0x004fea000383ffff */
[----:B------:R-:W-:Y:S05]  /*35920*/  BRA `(.L_x_598) ;  /* 0xffffff9800047947 */ /* 0x000fea000383ffff */
.L_x_404:
[----:B-1234-:R-:W-:-:S04]  /*35930*/  MOV R3, UR4 ;  /* 0x0000000400037c02 */ /* 0x01efc80008000f00 */
[----:B------:R1:W2:Y:S03]  /*35940*/  SYNCS.PHASECHK.TRANS64.TRYWAIT P1, [R3+URZ+0x344d8], R8 ;  /* 0x0344d808030075a7 */ /* 0x0002a6000802017f */
[----:B--2---:R-:W-:Y:S05]  /*35950*/  @!P1 NANOSLEEP.SYNCS 0x989680 ;  /* 0x009896800000995d */ /* 0x004fea0003900000 */
[----:B------:R-:W2:Y:S02]  /*35960*/  @!P1 SYNCS.PHASECHK.TRANS64 P1, [R3+URZ+0x344d8], R8 ;  /* 0x0344d808030095a7 */ /* 0x000ea4000802007f */
[----:B--2---:R-:W-:Y:S05]  /*35970*/  @!P1 BRA `(.L_x_404) ;  /* 0xfffffffc00ec9947 */ /* 0x004fea000383ffff */
[----:B------:R-:W-:Y:S05]  /*35980*/  BRA `(.L_x_599) ;  /* 0xffffff9800387947 */ /* 0x000fea000383ffff */
.L_x_410:
[----:B-1234-:R-:W-:-:S04]  /*35990*/  MOV R3, UR4 ;  /* 0x0000000400037c02 */ /* 0x01efc80008000f00 */
[----:B------:R1:W2:Y:S03]  /*359a0*/  SYNCS.PHASECHK.TRANS64.TRYWAIT P1, [R3+URZ+0x344e0], R8 ;  /* 0x0344e008030075a7 */ /* 0x0002a6000802017f */
[----:B--2---:R-:W-:Y:S05]  /*359b0*/  @!P1 NANOSLEEP.SYNCS 0x989680 ;  /* 0x009896800000995d */ /* 0x004fea0003900000 */
[----:B------:R-:W2:Y:S02]  /*359c0*/  @!P1 SYNCS.PHASECHK.TRANS64 P1, [R3+URZ+0x344e0], R8 ;  /* 0x0344e008030095a7 */ /* 0x000ea4000802007f */
[----:B--2---:R-:W-:Y:S05]  /*359d0*/  @!P1 BRA `(.L_x_410) ;  /* 0xfffffffc00ec9947 */ /* 0x004fea000383ffff */
[----:B------:R-:W-:Y:S05]  /*359e0*/  BRA `(.L_x_600) ;  /* 0xffffff9800707947 */ /* 0x000fea000383ffff */
.L_x_416:
[----:B-1234-:R-:W-:-:S04]  /*359f0*/  MOV R3, UR4 ;  /* 0x0000000400037c02 */ /* 0x01efc80008000f00 */
[----:B------:R1:W2:Y:S03]  /*35a00*/  SYNCS.PHASECHK.TRANS64.TRYWAIT P1, [R3+URZ+0x344e8], R8 ;  /* 0x0344e808030075a7 */ /* 0x0002a6000802017f */
[----:B--2---:R-:W-:Y:S05]  /*35a10*/  @!P1 NANOSLEEP.SYNCS 0x989680 ;  /* 0x009896800000995d */ /* 0x004fea0003900000 */
[----:B------:R-:W2:Y:S02]  /*35a20*/  @!P1 SYNCS.PHASECHK.TRANS64 P1, [R3+URZ+0x344e8], R8 ;  /* 0x0344e808030095a7 */ /* 0x000ea4000802007f */
[----:B--2---:R-:W-:Y:S05]  /*35a30*/  @!P1 BRA `(.L_x_416) ;  /* 0xfffffffc00ec9947 */ /* 0x004fea000383ffff */
[----:B------:R-:W-:Y:S05]  /*35a40*/  BRA `(.L_x_601) ;  /* 0xffffff9800a87947 */ /* 0x000fea000383ffff */
.L_x_422:
[----:B-1234-:R-:W-:-:S04]  /*35a50*/  IMAD.U32 R3, RZ, RZ, UR4 ;  /* 0x00000004ff037e24 */ /* 0x01efc8000f8e00ff */
[----:B------:R1:W2:Y:S03]  /*35a60*/  SYNCS.PHASECHK.TRANS64.TRYWAIT P1, [R3+URZ+0x344d0], R2 ;  /* 0x0344d002030075a7 */ /* 0x0002a6000802017f */
[----:B--2---:R-:W-:Y:S05]  /*35a70*/  @!P1 NANOSLEEP.SYNCS 0x989680 ;  /* 0x009896800000995d */ /* 0x004fea0003900000 */
[----:B------:R-:W2:Y:S02]  /*35a80*/  @!P1 SYNCS.PHASECHK.TRANS64 P1, [R3+URZ+0x344d0], R2 ;  /* 0x0344d002030095a7 */ /* 0x000ea4000802007f */
[----:B--2---:R-:W-:Y:S05]  /*35a90*/  @!P1 BRA `(.L_x_422) ;  /* 0xfffffffc00ec9947 */ /* 0x004fea000383ffff */
[----:B------:R-:W-:Y:S05]  /*35aa0*/  BRA `(.L_x_602) ;  /* 0xffffff9800e47947 */ /* 0x000fea000383ffff */
.L_x_428:
[----:B-1234-:R-:W-:-:S04]  /*35ab0*/  MOV R3, UR4 ;  /* 0x0000000400037c02 */ /* 0x01efc80008000f00 */
[----:B------:R1:W2:Y:S03]  /*35ac0*/  SYNCS.PHASECHK.TRANS64.TRYWAIT P1, [R3+URZ+0x344d8], R2 ;  /* 0x0344d802030075a7 */ /* 0x0002a6000802017f */
[----:B--2---:R-:W-:Y:S05]  /*35ad0*/  @!P1 NANOSLEEP.SYNCS 0x989680 ;  /* 0x009896800000995d */ /* 0x004fea0003900000 */
[----:B------:R-:W2:Y:S02]  /*35ae0*/  @!P1 SYNCS.PHASECHK.TRANS64 P1, [R3+URZ+0x344d8], R2 ;  /* 0x0344d802030095a7 */ /* 0x000ea4000802007f */
[----:B--2---:R-:W-:Y:S05]  /*35af0*/  @!P1 BRA `(.L_x_428) ;  /* 0xfffffffc00ec9947 */ /* 0x004fea000383ffff */
[----:B------:R-:W-:Y:S05]  /*35b00*/  BRA `(.L_x_603) ;  /* 0xffffff9c00187947 */ /* 0x000fea000383ffff */
.L_x_434:
[----:B-1234-:R-:W-:-:S04]  /*35b10*/  MOV R3, UR4 ;  /* 0x0000000400037c02 */ /* 0x01efc80008000f00 */
[----:B------:R1:W2:Y:S03]  /*35b20*/  SYNCS.PHASECHK.TRANS64.TRYWAIT P1, [R3+URZ+0x344e0], R2 ;  /* 0x0344e002030075a7 */ /* 0x0002a6000802017f */
[----:B--2---:R-:W-:Y:S05]  /*35b30*/  @!P1 NANOSLEEP.SYNCS 0x989680 ;  /* 0x009896800000995d */ /* 0x004fea0003900000 */
[----:B------:R-:W2:Y:S02]  /*35b40*/  @!P1 SYNCS.PHASECHK.TRANS64 P1, [R3+URZ+0x344e0], R2 ;  /* 0x0344e002030095a7 */ /* 0x000ea4000802007f */
[----:B--2---:R-:W-:Y:S05]  /*35b50*/  @!P1 BRA `(.L_x_434) ;  /* 0xfffffffc00ec9947 */ /* 0x004fea000383ffff */
[----:B------:R-:W-:Y:S05]  /*35b60*/  BRA `(.L_x_604) ;  /* 0xffffff9c00507947 */ /* 0x000fea000383ffff */
.L_x_440:
[----:B-1234-:R-:W-:-:S04]  /*35b70*/  MOV R3, UR4 ;  /* 0x0000000400037c02 */ /* 0x01efc80008000f00 */
[----:B------:R1:W2:Y:S03]  /*35b80*/  SYNCS.PHASECHK.TRANS64.TRYWAIT P1, [R3+URZ+0x344e8], R2 ;  /* 0x0344e802030075a7 */ /* 0x0002a6000802017f */
[----:B--2---:R-:W-:Y:S05]  /*35b90*/  @!P1 NANOSLEEP.SYNCS 0x989680 ;  /* 0x009896800000995d */ /* 0x004fea0003900000 */
[----:B------:R-:W2:Y:S02]  /*35ba0*/  @!P1 SYNCS.PHASECHK.TRANS64 P1, [R3+URZ+0x344e8], R2 ;  /* 0x0344e802030095a7 */ /* 0x000ea4000802007f */
[----:B--2---:R-:W-:Y:S05]  /*35bb0*/  @!P1 BRA `(.L_x_440) ;  /* 0xfffffffc00ec9947 */ /* 0x004fea000383ffff */
[----:B------:R-:W-:Y:S05]  /*35bc0*/  BRA `(.L_x_605) ;  /* 0xffffff9c008c7947 */ /* 0x000fea000383ffff */
.L_x_455:
[----:B-1----:R-:W-:-:S04]  /*35bd0*/  IMAD.U32 R3, RZ, RZ, UR4 ;  /* 0x00000004ff037e24 */ /* 0x002fc8000f8e00ff */
[----:B------:R1:W2:Y:S03]  /*35be0*/  SYNCS.PHASECHK.TRANS64.TRYWAIT P0, [R3+URZ+0x344d0], R8 ;  /* 0x0344d008030075a7 */ /* 0x0002a6000800017f */
[----:B--2---:R-:W-:Y:S05]  /*35bf0*/  @!P0 NANOSLEEP.SYNCS 0x989680 ;  /* 0x009896800000895d */ /* 0x004fea0003900000 */
[----:B------:R-:W2:Y:S02]  /*35c00*/  @!P0 SYNCS.PHASECHK.TRANS64 P0, [R3+URZ+0x344d0], R8 ;  /* 0x0344d008030085a7 */ /* 0x000ea4000800007f */
[----:B--2---:R-:W-:Y:S05]  /*35c10*/  @!P0 BRA `(.L_x_455) ;  /* 0xfffffffc00ec8947 */ /* 0x004fea000383ffff */
[----:B------:R-:W-:Y:S05]  /*35c20*/  BRA `(.L_x_606) ;  /* 0xffffffa400147947 */ /* 0x000fea000383ffff */
.L_x_457:
[----:B-1----:R-:W-:-:S04]  /*35c30*/  MOV R3, UR4 ;  /* 0x0000000400037c02 */ /* 0x002fc80008000f00 */
[----:B------:R1:W2:Y:S03]  /*35c40*/  SYNCS.PHASECHK.TRANS64.TRYWAIT P0, [R3+URZ+0x344d8], R8 ;  /* 0x0344d808030075a7 */ /* 0x0002a6000800017f */
[----:B--2---:R-:W-:Y:S05]  /*35c50*/  @!P0 NANOSLEEP.SYNCS 0x989680 ;  /* 0x009896800000895d */ /* 0x004fea0003900000 */
[----:B------:R-:W2:Y:S02]  /*35c60*/  @!P0 SYNCS.PHASECHK.TRANS64 P0, [R3+URZ+0x344d8], R8 ;  /* 0x0344d808030085a7 */ /* 0x000ea4000800007f */
[----:B--2---:R-:W-:Y:S05]  /*35c70*/  @!P0 BRA `(.L_x_457) ;  /* 0xfffffffc00ec8947 */ /* 0x004fea000383ffff */
[----:B------:R-:W-:Y:S05]  /*35c80*/  BRA `(.L_x_607) ;  /* 0xffffffa4000c7947 */ /* 0x000fea000383ffff */
.L_x_459:
[----:B-1----:R-:W-:-:S04]  /*35c90*/  MOV R3, UR4 ;  /* 0x0000000400037c02 */ /* 0x002fc80008000f00 */
[----:B------:R1:W2:Y:S03]  /*35ca0*/  SYNCS.PHASECHK.TRANS64.TRYWAIT P0, [R3+URZ+0x344e0], R8 ;  /* 0x0344e008030075a7 */ /* 0x0002a6000800017f */
[----:B--2---:R-:W-:Y:S05]  /*35cb0*/  @!P0 NANOSLEEP.SYNCS 0x989680 ;  /* 0x009896800000895d */ /* 0x004fea0003900000 */
[----:B------:R-:W2:Y:S02]  /*35cc0*/  @!P0 SYNCS.PHASECHK.TRANS64 P0, [R3+URZ+0x344e0], R8 ;  /* 0x0344e008030085a7 */ /* 0x000ea4000800007f */
[----:B--2---:R-:W-:Y:S05]  /*35cd0*/  @!P0 BRA `(.L_x_459) ;  /* 0xfffffffc00ec8947 */ /* 0x004fea000383ffff */
[----:B------:R-:W-:Y:S05]  /*35ce0*/  BRA `(.L_x_608) ;  /* 0xffffffa400047947 */ /* 0x000fea000383ffff */
.L_x_471:
[----:B------:R-:W-:Y:S01]  /*35cf0*/  BSSY B1, `(.L_x_609) ;  /* 0x0000006000017945 */ /* 0x000fe20003800000 */
[----:B------:R-:W-:-:S07]  /*35d00*/  MOV R15, 0xffffffff ;  /* 0xffffffff000f7802 */ /* 0x000fce0000000f00 */
[----:B------:R-:W-:Y:S05]  /*35d10*/  WARPSYNC.COLLECTIVE R15, `(.L_x_610) ;  /* 0x000000000f0c7348 */ /* 0x000fea0003c00000 */
[----:B------:R-:W-:Y:S02]  /*35d20*/  ELECT P6, UR62, PT ;  /* 0x00000000003e782f */ /* 0x000fe400038c0000 */
[----:B------:R-:W-:Y:S01]  /*35d30*/  MOV R14, UR62 ;  /* 0x0000003e000e7c02 */ /* 0x000fe20008000f00 */
[----:B------:R-:W-:Y:S10]  /*35d40*/  ENDCOLLECTIVE ;  /* 0x000000000000791b */ /* 0x000ff40003800000 */
.L_x_610:
[----:B------:R-:W-:Y:S05]  /*35d50*/  BSYNC B1 ;  /* 0x0000000000017941 */ /* 0x000fea0003800000 */
.L_x_609:
[----:B------:R-:W-:Y:S05]  /*35d60*/  BRA `(.L_x_611) ;  /* 0xffffffb0000c7947 */ /* 0x000fea000383ffff */
.L_x_474:
[----:B--2---:R2:W3:Y:S02]  /*35d70*/  SYNCS.PHASECHK.TRANS64.TRYWAIT P0, [R8+URZ+0x34498], R5 ;  /* 0x03449805080075a7 */ /* 0x0044e4000800017f */
[----:B---3--:R-:W-:Y:S05]  /*35d80*/  @!P0 NANOSLEEP.SYNCS 0x989680 ;  /* 0x009896800000895d */ /* 0x008fea0003900000 */
[----:B------:R-:W3:Y:S02]  /*35d90*/  @!P0 SYNCS.PHASECHK.TRANS64 P0, [R8+URZ+0x34498], R5 ;  /* 0x03449805080085a7 */ /* 0x000ee4000800007f */
[----:B---3--:R-:W-:Y:S05]  /*35da0*/  @!P0 BRA `(.L_x_474) ;  /* 0xfffffffc00f08947 */ /* 0x008fea000383ffff */
[----:B------:R-:W-:Y:S05]  /*35db0*/  BRA `(.L_x_612) ;  /* 0xffffffb000347947 */ /* 0x000fea000383ffff */
.L_x_480:
[----:B-1----:R1:W2:Y:S02]  /*35dc0*/  SYNCS.PHASECHK.TRANS64.TRYWAIT P0, [R3+URZ+0x34400], R2 ;  /* 0x03440002030075a7 */ /* 0x0022a4000800017f */
[----:B--2---:R-:W-:Y:S05]  /*35dd0*/  @!P0 NANOSLEEP.SYNCS 0x989680 ;  /* 0x009896800000895d */ /* 0x004fea0003900000 */
[----:B------:R-:W2:Y:S02]  /*35de0*/  @!P0 SYNCS.PHASECHK.TRANS64 P0, [R3+URZ+0x34400], R2 ;  /* 0x03440002030085a7 */ /* 0x000ea4000800007f */
[----:B--2---:R-:W-:Y:S05]  /*35df0*/  @!P0 BRA `(.L_x_480) ;  /* 0xfffffffc00f08947 */ /* 0x004fea000383ffff */
[----:B------:R-:W-:Y:S05]  /*35e00*/  BRA `(.L_x_613) ;  /* 0xffffffb000f87947 */ /* 0x000fea000383ffff */
.L_x_483:
[----:B------:R-:W-:Y:S01]  /*35e10*/  BSSY B1, `(.L_x_614) ;  /* 0x0000006000017945 */ /* 0x000fe20003800000 */
[----:B------:R-:W-:-:S07]  /*35e20*/  IMAD.MOV.U32 R15, RZ, RZ, -0x1 ;  /* 0xffffffffff0f7424 */ /* 0x000fce00078e00ff */
[----:B-1---5:R-:W-:Y:S05]  /*35e30*/  WARPSYNC.COLLECTIVE R15, `(.L_x_615) ;  /* 0x000000000f0c7348 */ /* 0x022fea0003c00000 */
[----:B------:R-:W-:Y:S02]  /*35e40*/  ELECT P6, UR62, PT ;  /* 0x00000000003e782f */ /* 0x000fe400038c0000 */
[----:B------:R-:W-:Y:S01]  /*35e50*/  MOV R14, UR62 ;  /* 0x0000003e000e7c02 */ /* 0x000fe20008000f00 */
[----:B-1---5:R-:W-:Y:S10]  /*35e60*/  ENDCOLLECTIVE ;  /* 0x000000000000791b */ /* 0x022ff40003800000 */
.L_x_615:
[----:B------:R-:W-:Y:S05]  /*35e70*/  BSYNC B1 ;  /* 0x0000000000017941 */ /* 0x000fea0003800000 */
.L_x_614:
[----:B------:R-:W-:Y:S05]  /*35e80*/  BRA `(.L_x_616) ;  /* 0xffffffb400407947 */ /* 0x000fea000383ffff */
.L_x_486:
[----:B------:R-:W-:Y:S01]  /*35e90*/  BSSY B1, `(.L_x_617) ;  /* 0x0000005000017945 */ /* 0x000fe20003800000 */
[----:B--2---:R-:W-:-:S07]  /*35ea0*/  MOV R15, 0xffffffff ;  /* 0xffffffff000f7802 */ /* 0x004fce0000000f00 */
[----:B-1---5:R-:W-:Y:S05]  /*35eb0*/  WARPSYNC.COLLECTIVE R15, `(.L_x_618) ;  /* 0x000000000f087348 */ /* 0x022fea0003c00000 */
[----:B------:R-:W-:Y:S01]  /*35ec0*/  NOP ;  /* 0x0000000000007918 */ /* 0x000fe20000000000 */
[----:B-1---5:R-:W-:Y:S01]  /*35ed0*/  ENDCOLLECTIVE ;  /* 0x000000000000791b */ /* 0x022fe20003800000 */
.L_x_618:
[----:B------:R-:W-:Y:S05]  /*35ee0*/  BSYNC B1 ;  /* 0x0000000000017941 */ /* 0x000fea0003800000 */
.L_x_617:
[----:B------:R-:W-:-:S07]  /*35ef0*/  MOV R15, 0xffffffff ;  /* 0xffffffff000f7802 */ /* 0x000fce0000000f00 */
[----:B------:R-:W-:Y:S05]  /*35f00*/  WARPSYNC.COLLECTIVE R15, `(.L_x_619) ;  /* 0x000000000f0c7348 */ /* 0x000fea0003c00000 */
[----:B------:R-:W-:Y:S02]  /*35f10*/  ELECT P6, UR62, PT ;  /* 0x00000000003e782f */ /* 0x000fe400038c0000 */
[----:B------:R-:W-:Y:S01]  /*35f20*/  MOV R14, UR62 ;  /* 0x0000003e000e7c02 */ /* 0x000fe20008000f00 */
[----:B------:R-:W-:Y:S10]  /*35f30*/  ENDCOLLECTIVE ;  /* 0x000000000000791b */ /* 0x000ff40003800000 */
.L_x_619:
[----:B------:R-:W-:Y:S05]  /*35f40*/  BRA `(.L_x_620) ;  /* 0xffffffb800607947 */ /* 0x000fea000383ffff */
.L_x_489:
[----:B------:R-:W-:Y:S01]  /*35f50*/  BSSY B0, `(.L_x_621) ;  /* 0x0000006000007945 */ /* 0x000fe20003800000 */
[----:B------:R-:W-:-:S07]  /*35f60*/  MOV R15, 0xffffffff ;  /* 0xffffffff000f7802 */ /* 0x000fce0000000f00 */
[----:B-----5:R-:W-:Y:S05]  /*35f70*/  WARPSYNC.COLLECTIVE R15, `(.L_x_622) ;  /* 0x000000000f0c7348 */ /* 0x020fea0003c00000 */
[----:B-----5:R-:W-:Y:S02]  /*35f80*/  ELECT P6, UR62, PT ;  /* 0x00000000003e782f */ /* 0x020fe400038c0000 */
[----:B------:R-:W-:Y:S01]  /*35f90*/  MOV R14, UR62 ;  /* 0x0000003e000e7c02 */ /* 0x000fe20008000f00 */
[----:B------:R-:W-:Y:S10]  /*35fa0*/  ENDCOLLECTIVE ;  /* 0x000000000000791b */ /* 0x000ff40003800000 */
.L_x_622:
[----:B------:R-:W-:Y:S05]  /*35fb0*/  BSYNC B0 ;  /* 0x0000000000007941 */ /* 0x000fea0003800000 */
.L_x_621:
[----:B------:R-:W-:Y:S05]  /*35fc0*/  BRA `(.L_x_623) ;  /* 0xffffffb800b07947 */ /* 0x000fea000383ffff */
.L_x_493:
[----:B-1----:R1:W2:Y:S02]  /*35fd0*/  SYNCS.PHASECHK.TRANS64.TRYWAIT P0, [R7+URZ], R2 ;  /* 0x00000002070075a7 */ /* 0x0022a4000800017f */
[----:B--2---:R-:W-:Y:S05]  /*35fe0*/  @!P0 NANOSLEEP.SYNCS 0x989680 ;  /* 0x009896800000895d */ /* 0x004fea0003900000 */
[----:B------:R-:W2:Y:S02]  /*35ff0*/  @!P0 SYNCS.PHASECHK.TRANS64 P0, [R7+URZ], R2 ;  /* 0x00000002070085a7 */ /* 0x000ea4000800007f */
[----:B--2---:R-:W-:Y:S05]  /*36000*/  @!P0 BRA `(.L_x_493) ;  /* 0xfffffffc00f08947 */ /* 0x004fea000383ffff */
[----:B------:R-:W-:Y:S05]  /*36010*/  BRA `(.L_x_624) ;  /* 0xffffffb800ec7947 */ /* 0x000fea000383ffff */
.L_x_494:
[----:B-1----:R1:W2:Y:S02]  /*36020*/  SYNCS.PHASECHK.TRANS64.TRYWAIT P0, [R9+URZ], R4 ;  /* 0x00000004090075a7 */ /* 0x0022a4000800017f */
[----:B--2---:R-:W-:Y:S05]  /*36030*/  @!P0 NANOSLEEP.SYNCS 0x989680 ;  /* 0x009896800000895d */ /* 0x004fea0003900000 */
[----:B------:R-:W2:Y:S02]  /*36040*/  @!P0 SYNCS.PHASECHK.TRANS64 P0, [R9+URZ], R4 ;  /* 0x00000004090085a7 */ /* 0x000ea4000800007f */
[----:B--2---:R-:W-:Y:S05]  /*36050*/  @!P0 BRA `(.L_x_494) ;  /* 0xfffffffc00f08947 */ /* 0x004fea000383ffff */
[----:B------:R-:W-:Y:S05]  /*36060*/  BRA `(.L_x_625) ;  /* 0xffffffb800f47947 */ /* 0x000fea000383ffff */
.L_x_512:
[----:B-1----:R1:W3:Y:S02]  /*36070*/  SYNCS.PHASECHK.TRANS64.TRYWAIT P2, [R12+URZ+0x34440], R3 ;  /* 0x034440030c0075a7 */ /* 0x0022e4000804017f */
[----:B---3--:R-:W-:Y:S05]  /*36080*/  @!P2 NANOSLEEP.SYNCS 0x989680 ;  /* 0x009896800000a95d */ /* 0x008fea0003900000 */
[----:B------:R-:W3:Y:S02]  /*36090*/  @!P2 SYNCS.PHASECHK.TRANS64 P2, [R12+URZ+0x34440], R3 ;  /* 0x034440030c00a5a7 */ /* 0x000ee4000804007f */
[----:B---3--:R-:W-:Y:S05]  /*360a0*/  @!P2 BRA `(.L_x_512) ;  /* 0xfffffffc00f0a947 */ /* 0x008fea000383ffff */
[----:B------:R-:W-:Y:S05]  /*360b0*/  BRA `(.L_x_626) ;  /* 0xffffffd800107947 */ /* 0x000fea000383ffff */
.L_x_518:
[----:B-1----:R1:W2:Y:S02]  /*360c0*/  SYNCS.PHASECHK.TRANS64.TRYWAIT P0, [R3+URZ+0x34440], R0 ;  /* 0x03444000030075a7 */ /* 0x0022a4000800017f */
[----:B--2---:R-:W-:Y:S05]  /*360d0*/  @!P0 NANOSLEEP.SYNCS 0x989680 ;  /* 0x009896800000895d */ /* 0x004fea0003900000 */
[----:B------:R-:W2:Y:S02]  /*360e0*/  @!P0 SYNCS.PHASECHK.TRANS64 P0, [R3+URZ+0x34440], R0 ;  /* 0x03444000030085a7 */ /* 0x000ea4000800007f */
[----:B--2---:R-:W-:Y:S05]  /*360f0*/  @!P0 BRA `(.L_x_518) ;  /* 0xfffffffc00f08947 */ /* 0x004fea000383ffff */
[----:B------:R-:W-:Y:S05]  /*36100*/  BRA `(.L_x_627) ;  /* 0xffffffd800787947 */ /* 0x000fea000383ffff */
.L_x_520:
[----:B-1----:R1:W2:Y:S02]  /*36110*/  SYNCS.PHASECHK.TRANS64.TRYWAIT P0, [R3+URZ+0x34440], R0 ;  /* 0x03444000030075a7 */ /* 0x0022a4000800017f */
[----:B--2---:R-:W-:Y:S05]  /*36120*/  @!P0 NANOSLEEP.SYNCS 0x989680 ;  /* 0x009896800000895d */ /* 0x004fea0003900000 */
[----:B------:R-:W2:Y:S02]  /*36130*/  @!P0 SYNCS.PHASECHK.TRANS64 P0, [R3+URZ+0x34440], R0 ;  /* 0x03444000030085a7 */ /* 0x000ea4000800007f */
[----:B--2---:R-:W-:Y:S05]  /*36140*/  @!P0 BRA `(.L_x_520) ;  /* 0xfffffffc00f08947 */ /* 0x004fea000383ffff */
[----:B------:R-:W-:Y:S05]  /*36150*/  BRA `(.L_x_628) ;  /* 0xffffffd800907947 */ /* 0x000fea000383ffff */
.L_x_522:
[----:B-1----:R1:W2:Y:S02]  /*36160*/  SYNCS.PHASECHK.TRANS64.TRYWAIT P0, [R3+URZ+0x34440], R0 ;  /* 0x03444000030075a7 */ /* 0x0022a4000800017f */
[----:B--2---:R-:W-:Y:S05]  /*36170*/  @!P0 NANOSLEEP.SYNCS 0x989680 ;  /* 0x009896800000895d */ /* 0x004fea0003900000 */
[----:B------:R-:W2:Y:S02]  /*36180*/  @!P0 SYNCS.PHASECHK.TRANS64 P0, [R3+URZ+0x34440], R0 ;  /* 0x03444000030085a7 */ /* 0x000ea4000800007f */
[----:B--2---:R-:W-:Y:S05]  /*36190*/  @!P0 BRA `(.L_x_522) ;  /* 0xfffffffc00f08947 */ /* 0x004fea000383ffff */
[----:B------:R-:W-:Y:S05]  /*361a0*/  BRA `(.L_x_629) ;  /* 0xffffffd800a87947 */ /* 0x000fea000383ffff */
.L_x_524:
[----:B-1----:R1:W2:Y:S02]  /*361b0*/  SYNCS.PHASECHK.TRANS64.TRYWAIT P0, [R3+URZ+0x34440], R0 ;  /* 0x03444000030075a7 */ /* 0x0022a4000800017f */
[----:B--2---:R-:W-:Y:S05]  /*361c0*/  @!P0 NANOSLEEP.SYNCS 0x989680 ;  /* 0x009896800000895d */ /* 0x004fea0003900000 */
[----:B------:R-:W2:Y:S02]  /*361d0*/  @!P0 SYNCS.PHASECHK.TRANS64 P0, [R3+URZ+0x34440], R0 ;  /* 0x03444000030085a7 */ /* 0x000ea4000800007f */
[----:B--2---:R-:W-:Y:S05]  /*361e0*/  @!P0 BRA `(.L_x_524) ;  /* 0xfffffffc00f08947 */ /* 0x004fea000383ffff */
[----:B------:R-:W-:Y:S05]  /*361f0*/  BRA `(.L_x_630) ;  /* 0xffffffd800c07947 */ /* 0x000fea000383ffff */
.L_x_526:
[----:B-1----:R1:W2:Y:S02]  /*36200*/  SYNCS.PHASECHK.TRANS64.TRYWAIT P0, [R3+URZ+0x34440], R0 ;  /* 0x03444000030075a7 */ /* 0x0022a4000800017f */
[----:B--2---:R-:W-:Y:S05]  /*36210*/  @!P0 NANOSLEEP.SYNCS 0x989680 ;  /* 0x009896800000895d */ /* 0x004fea0003900000 */
[----:B------:R-:W2:Y:S02]  /*36220*/  @!P0 SYNCS.PHASECHK.TRANS64 P0, [R3+URZ+0x34440], R0 ;  /* 0x03444000030085a7 */ /* 0x000ea4000800007f */
[----:B--2---:R-:W-:Y:S05]  /*36230*/  @!P0 BRA `(.L_x_526) ;  /* 0xfffffffc00f08947 */ /* 0x004fea000383ffff */
[----:B------:R-:W-:Y:S05]  /*36240*/  BRA `(.L_x_631) ;  /* 0xffffffd800d87947 */ /* 0x000fea000383ffff */
.L_x_528:
[----:B-1----:R1:W2:Y:S02]  /*36250*/  SYNCS.PHASECHK.TRANS64.TRYWAIT P0, [R3+URZ+0x34440], R0 ;  /* 0x03444000030075a7 */ /* 0x0022a4000800017f */
[----:B--2---:R-:W-:Y:S05]  /*36260*/  @!P0 NANOSLEEP.SYNCS 0x989680 ;  /* 0x009896800000895d */ /* 0x004fea0003900000 */
[----:B------:R-:W2:Y:S02]  /*36270*/  @!P0 SYNCS.PHASECHK.TRANS64 P0, [R3+URZ+0x34440], R0 ;  /* 0x03444000030085a7 */ /* 0x000ea4000800007f */
[----:B--2---:R-:W-:Y:S05]  /*36280*/  @!P0 BRA `(.L_x_528) ;  /* 0xfffffffc00f08947 */ /* 0x004fea000383ffff */
[----:B------:R-:W-:Y:S05]  /*36290*/  BRA `(.L_x_632) ;  /* 0xffffffd800f07947 */ /* 0x000fea000383ffff */
.L_x_530:
[----:B-1----:R1:W2:Y:S02]  /*362a0*/  SYNCS.PHASECHK.TRANS64.TRYWAIT P0, [R3+URZ+0x34440], R0 ;  /* 0x03444000030075a7 */ /* 0x0022a4000800017f */
[----:B--2---:R-:W-:Y:S05]  /*362b0*/  @!P0 NANOSLEEP.SYNCS 0x989680 ;  /* 0x009896800000895d */ /* 0x004fea0003900000 */
[----:B------:R-:W2:Y:S02]  /*362c0*/  @!P0 SYNCS.PHASECHK.TRANS64 P0, [R3+URZ+0x34440], R0 ;  /* 0x03444000030085a7 */ /* 0x000ea4000800007f */
[----:B--2---:R-:W-:Y:S05]  /*362d0*/  @!P0 BRA `(.L_x_530) ;  /* 0xfffffffc00f08947 */ /* 0x004fea000383ffff */
[----:B------:R-:W-:Y:S05]  /*362e0*/  BRA `(.L_x_633) ;  /* 0xffffffdc00087947 */ /* 0x000fea000383ffff */
        .weak           $__internal_0_$__cuda_sm20_div_u64
        .type           $__internal_0_$__cuda_sm20_div_u64,@function
        .size           $__internal_0_$__cuda_sm20_div_u64,(.L_x_509 - $__internal_0_$__cuda_sm20_div_u64)
$__internal_0_$__cuda_sm20_div_u64:
[----:B------:R-:W1:Y:S08]  /*362f0*/  I2F.U64.RP R3, R22 ;  /* 0x0000001600037312 */ /* 0x000e700000309000 */
[----:B-1----:R-:W1:Y:S02]  /*36300*/  MUFU.RCP R3, R3 ;  /* 0x0000000300037308 */ /* 0x002e640000001000 */
[----:B-1----:R-:W-:-:S06]  /*36310*/  VIADD R16, R3, 0x1ffffffe ;  /* 0x1ffffffe03107836 */ /* 0x002fcc0000000000 */
[----:B------:R-:W1:Y:S02]  /*36320*/  F2I.U64.TRUNC R16, R16 ;  /* 0x0000001000107311 */ /* 0x000e64000020d800 */
[----:B-1----:R-:W-:-:S04]  /*36330*/  IMAD.WIDE.U32 R18, R16, R22, RZ ;  /* 0x0000001610127225 */ /* 0x002fc800078e00ff */
[C---:B------:R-:W-:Y:S01]  /*36340*/  IMAD R11, R16.reuse, R23, R19 ;  /* 0x00000017100b7224 */ /* 0x040fe200078e0213 */
[----:B------:R-:W-:Y:S02]  /*36350*/  IADD3 R13, P1, RZ, -R18, RZ ;  /* 0x80000012ff0d7210 */ /* 0x000fe40007f3e0ff */
[----:B------:R-:W-:Y:S01]  /*36360*/  MOV R19, R16 ;  /* 0x0000001000137202 */ /* 0x000fe20000000f00 */
[----:B------:R-:W-:Y:S02]  /*36370*/  IMAD R11, R17, R22, R11 ;  /* 0x00000016110b7224 */ /* 0x000fe400078e020b */
[----:B------:R-:W-:-:S03]  /*36380*/  IMAD.HI.U32 R18, R16, R13, RZ ;  /* 0x0000000d10127227 */ /* 0x000fc600078e00ff */
[----:B------:R-:W-:-:S05]  /*36390*/  IADD3.X R11, RZ, ~R11, RZ, P1, !PT ;  /* 0x8000000bff0b7210 */ /* 0x000fca0000ffe4ff */
[----:B------:R-:W-:-:S04]  /*363a0*/  IMAD.WIDE.U32 R18, P1, R16, R11, R18 ;  /* 0x0000000b10127225 */ /* 0x000fc80007820012 */
[C---:B------:R-:W-:Y:S02]  /*363b0*/  IMAD R25, R17.reuse, R11, RZ ;  /* 0x0000000b11197224 */ /* 0x040fe400078e02ff */
[----:B------:R-:W-:-:S04]  /*363c0*/  IMAD.HI.U32 R18, P2, R17, R13, R18 ;  /* 0x0000000d11127227 */ /* 0x000fc80007840012 */
[----:B------:R-:W-:Y:S01]  /*363d0*/  IMAD.HI.U32 R3, R17, R11, RZ ;  /* 0x0000000b11037227 */ /* 0x000fe200078e00ff */
[----:B------:R-:W-:-:S04]  /*363e0*/  IADD3 R19, P3, R25, R18, RZ ;  /* 0x0000001219137210 */ /* 0x000fc80007f7e0ff */
[----:B------:R-:W-:Y:S01]  /*363f0*/  IADD3.X R3, R3, R17, RZ, P1, !PT ;  /* 0x0000001103037210 */ /* 0x000fe20000ffe4ff */
[----:B------:R-:W-:-:S03]  /*36400*/  IMAD.WIDE.U32 R16, R19, R22, RZ ;  /* 0x0000001613107225 */ /* 0x000fc600078e00ff */
[----:B------:R-:W-:Y:S01]  /*36410*/  IADD3.X R3, RZ, RZ, R3, P3, P2 ;  /* 0x000000ffff037210 */ /* 0x000fe20001fe4403 */
[----:B------:R-:W-:Y:S01]  /*36420*/  IMAD R14, R19, R23, R17 ;  /* 0x00000017130e7224 */ /* 0x000fe200078e0211 */
[----:B------:R-:W-:Y:S02]  /*36430*/  IADD3 R11, P1, RZ, -R16, RZ ;  /* 0x80000010ff0b7210 */ /* 0x000fe40007f3e0ff */
[----:B------:R-:W-:Y:S01]  /*36440*/  MOV R17, RZ ;  /* 0x000000ff00117202 */ /* 0x000fe20000000f00 */
[----:B------:R-:W-:Y:S02]  /*36450*/  IMAD R14, R3, R22, R14 ;  /* 0x00000016030e7224 */ /* 0x000fe400078e020e */
[----:B------:R-:W-:-:S04]  /*36460*/  IMAD.HI.U32 R18, R19, R11, RZ ;  /* 0x0000000b13127227 */ /* 0x000fc800078e00ff */
[----:B------:R-:W-:-:S04]  /*36470*/  IMAD.X R14, RZ, RZ, ~R14, P1 ;  /* 0x000000ffff0e7224 */ /* 0x000fc800008e0e0e */
[----:B------:R-:W-:-:S04]  /*36480*/  IMAD.WIDE.U32 R18, P1, R19, R14, R18 ;  /* 0x0000000e13127225 */ /* 0x000fc80007820012 */
[C---:B------:R-:W-:Y:S02]  /*36490*/  IMAD R16, R3.reuse, R14, RZ ;  /* 0x0000000e03107224 */ /* 0x040fe400078e02ff */
[----:B------:R-:W-:-:S04]  /*364a0*/  IMAD.HI.U32 R11, P2, R3, R11, R18 ;  /* 0x0000000b030b7227 */ /* 0x000fc80007840012 */
[----:B------:R-:W-:Y:S01]  /*364b0*/  IMAD.HI.U32 R14, R3, R14, RZ ;  /* 0x0000000e030e7227 */ /* 0x000fe200078e00ff */
[----:B------:R-:W-:-:S04]  /*364c0*/  IADD3 R11, P3, R16, R11, RZ ;  /* 0x0000000b100b7210 */ /* 0x000fc80007f7e0ff */
[----:B------:R-:W-:Y:S01]  /*364d0*/  IADD3.X R3, R14, R3, RZ, P1, !PT ;  /* 0x000000030e037210 */ /* 0x000fe20000ffe4ff */
[----:B------:R-:W-:-:S03]  /*364e0*/  IMAD.HI.U32 R16, R11, UR13, RZ ;  /* 0x0000000d0b107c27 */ /* 0x000fc6000f8e00ff */
[----:B------:R-:W-:Y:S01]  /*364f0*/  IADD3.X R3, RZ, RZ, R3, P3, P2 ;  /* 0x000000ffff037210 */ /* 0x000fe20001fe4403 */
[----:B------:R-:W-:-:S04]  /*36500*/  IMAD.WIDE.U32 R16, R11, UR21, R16 ;  /* 0x000000150b107c25 */ /* 0x000fc8000f8e0010 */
[C---:B------:R-:W-:Y:S02]  /*36510*/  IMAD R14, R3.reuse, UR21, RZ ;  /* 0x00000015030e7c24 */ /* 0x040fe4000f8e02ff */
[----:B------:R-:W-:-:S04]  /*36520*/  IMAD.HI.U32 R11, P1, R3, UR13, R16 ;  /* 0x0000000d030b7c27 */ /* 0x000fc8000f820010 */
[----:B------:R-:W-:Y:S01]  /*36530*/  IMAD.HI.U32 R3, R3, UR21, RZ ;  /* 0x0000001503037c27 */ /* 0x000fe2000f8e00ff */
[----:B------:R-:W-:-:S04]  /*36540*/  IADD3 R11, P2, R14, R11, RZ ;  /* 0x0000000b0e0b7210 */ /* 0x000fc80007f5e0ff */
[----:B------:R-:W-:Y:S01]  /*36550*/  IADD3.X R3, R3, RZ, RZ, P1, !PT ;  /* 0x000000ff03037210 */ /* 0x000fe20000ffe4ff */
[----:B------:R-:W-:-:S04]  /*36560*/  IMAD.WIDE.U32 R16, R11, R22, RZ ;  /* 0x000000160b107225 */ /* 0x000fc800078e00ff */
[----:B------:R-:W-:Y:S01]  /*36570*/  IMAD.X R3, RZ, RZ, R3, P2 ;  /* 0x000000ffff037224 */ /* 0x000fe200010e0603 */
[----:B------:R-:W-:Y:S01]  /*36580*/  IADD3 R16, P2, -R16, UR13, RZ ;  /* 0x0000000d10107c10 */ /* 0x000fe2000ff5e1ff */
[----:B------:R-:W-:-:S03]  /*36590*/  IMAD R14, R11, R23, R17 ;  /* 0x000000170b0e7224 */ /* 0x000fc600078e0211 */
[-C--:B------:R-:W-:Y:S01]  /*365a0*/  ISETP.GE.U32.AND P1, PT, R16, R22.reuse, PT ;  /* 0x000000161000720c */ /* 0x080fe20003f26070 */
[----:B------:R-:W-:Y:S01]  /*365b0*/  IMAD R3, R3, R22, R14 ;  /* 0x0000001603037224 */ /* 0x000fe200078e020e */
[----:B------:R-:W-:-:S04]  /*365c0*/  IADD3 R14, R11, 0x1, RZ ;  /* 0x000000010b0e7810 */ /* 0x000fc80007ffe0ff */
[----:B------:R-:W-:Y:S02]  /*365d0*/  IADD3.X R18, ~R3, UR21, RZ, P2, !PT ;  /* 0x0000001503127c10 */ /* 0x000fe400097fe5ff */
[----:B------:R-:W-:Y:S02]  /*365e0*/  IADD3 R3, P2, -R22, R16, RZ ;  /* 0x0000001016037210 */ /* 0x000fe40007f5e1ff */
[----:B------:R-:W-:Y:S02]  /*365f0*/  ISETP.GE.U32.AND.EX P1, PT, R18, R23, PT, P1 ;  /* 0x000000171200720c */ /* 0x000fe40003f26110 */
[----:B------:R-:W-:Y:S02]  /*36600*/  IADD3.X R13, ~R23, R18, RZ, P2, !PT ;  /* 0x00000012170d7210 */ /* 0x000fe400017fe5ff */
[----:B------:R-:W-:Y:S02]  /*36610*/  SEL R3, R3, R16, P1 ;  /* 0x0000001003037207 */ /* 0x000fe40000800000 */
[----:B------:R-:W-:-:S02]  /*36620*/  SEL R13, R13, R18, P1 ;  /* 0x000000120d0d7207 */ /* 0x000fc40000800000 */
[----:B------:R-:W-:Y:S02]  /*36630*/  SEL R14, R14, R11, P1 ;  /* 0x0000000b0e0e7207 */ /* 0x000fe40000800000 */
[----:B------:R-:W-:Y:S02]  /*36640*/  ISETP.GE.U32.AND P1, PT, R3, R22, PT ;  /* 0x000000160300720c */ /* 0x000fe40003f26070 */
[----:B------:R-:W-:Y:S02]  /*36650*/  ISETP.NE.U32.AND P2, PT, R22, RZ, PT ;  /* 0x000000ff1600720c */ /* 0x000fe40003f45070 */
[----:B------:R-:W-:Y:S02]  /*36660*/  IADD3 R3, R14, 0x1, RZ ;  /* 0x000000010e037810 */ /* 0x000fe40007ffe0ff */
[----:B------:R-:W-:Y:S01]  /*36670*/  ISETP.GE.U32.AND.EX P1, PT, R13, R23, PT, P1 ;  /* 0x000000170d00720c */ /* 0x000fe20003f26110 */
[----:B------:R-:W-:Y:S01]  /*36680*/  IMAD.MOV.U32 R13, RZ, RZ, 0x0 ;  /* 0x00000000ff0d7424 */ /* 0x000fe200078e00ff */
[----:B------:R-:W-:-:S02]  /*36690*/  ISETP.NE.AND.EX P2, PT, R23, RZ, PT, P2 ;  /* 0x000000ff1700720c */ /* 0x000fc40003f45320 */
[----:B------:R-:W-:-:S04]  /*366a0*/  SEL R3, R3, R14, P1 ;  /* 0x0000000e03037207 */ /* 0x000fc80000800000 */
[----:B------:R-:W-:Y:S01]  /*366b0*/  SEL R3, R3, 0xffffffff, P2 ;  /* 0xffffffff03037807 */ /* 0x000fe20001000000 */
[----:B------:R-:W-:Y:S06]  /*366c0*/  RET.REL.NODEC R12 `(_ZN7cutlass13device_kernelINS_4gemm6kernel13GemmUniversalINS1_17GroupProblemShapeIN4cute5tupleIJiiiEEEEENS1_10collective13CollectiveMmaINS1_39MainloopSm90ArrayTmaGmmaWarpSpecializedILi3ENS6_IJNS5_1CILi1EEESD_SD_EEENS1_40KernelPtrArrayTmaWarpSpecializedPingpongEEENS6_IJNSC_ILi256EEESH_NSC_ILi64EEEEEENS_6half_tEPNS6_IJlSD_NSC_ILi0EEEEEESK_SN_NS5_8TiledMMAINS5_8MMA_AtomIJNS5_4SM904GMMA26MMA_64x256x16_F32F16F16_SSILNSR_5MajorE0ELST_0ELNSR_7ScaleInE1ELSU_1EEEEEENS5_6LayoutISE_NS6_IJSL_SL_SL_EEEEENS6_IJNS5_10UnderscoreES10_S10_EEEEENS5_13SM90_TMA_LOADENS5_14ComposedLayoutINS5_7SwizzleILi3ELi4ELi3EEENS5_18smem_ptr_flag_bitsILi16EEENSX_INS6_IJNSC_ILi8EEESI_EEENS6_IJSI_SD_EEEEEEEvNS5_8identityES13_S1D_vS1E_EENS_8epilogue10collective18CollectiveEpilogueINS1G_30Sm90PtrArrayTmaWarpSpecializedILi4ELi2ELi16ELb1ELb0ELi2EEEJSJ_NS6_IJSI_NSC_ILi32EEEEEESK_PNS6_IJSD_lSL_EEESK_S1O_NS1G_6fusion15FusionCallbacksIS1K_NS1P_17LinearCombinationISK_fSK_fLNS_15FloatRoundStyleE2EEESJ_S1M_JEEES13_NS14_IS16_S18_NSX_INS6_IJSI_S19_EEENS6_IJSD_SI_EEEEEEENS5_17SM75_U16x8_LDSM_TENS5_14SM90_TMA_STOREES1Y_NS5_17SM90_U16x8_STSM_TENS5_9Copy_AtomIJNS5_17SM90_U32x4_STSM_NESK_EEEvEEEvvEEEEvNT_6ParamsE) ;  /* 0xfffffc980c4c7950 */ /* 0x000fec0003c3ffff */
.L_x_509:
[----:B------:R-:W-:Y:S01]  /*366d0*/  UMOV UR30, UR24 ;  /* 0x00000018001e7c82 */ /* 0x000fe20008000000 */
[----:B------:R-:W-:Y:S02]  /*366e0*/  UMOV UR31, UR27 ;  /* 0x0000001b001f7c82 */ /* 0x000fe40008000000 */
[----:B------:R-:W1:Y:S08]  /*366f0*/  I2F.U64.RP R11, UR30 ;  /* 0x0000001e000b7d12 */ /* 0x000e700008309000 */
[----:B-1----:R-:W1:Y:S02]  /*36700*/  MUFU.RCP R11, R11 ;  /* 0x0000000b000b7308 */ /* 0x002e640000001000 */
[----:B-1----:R-:W-:-:S06]  /*36710*/  IADD3 R2, R11, 0x1ffffffe, RZ ;  /* 0x1ffffffe0b027810 */ /* 0x002fcc0007ffe0ff */
[----:B------:R-:W1:Y:S02]  /*36720*/  F2I.U64.TRUNC R2, R2 ;  /* 0x0000000200027311 */ /* 0x000e64000020d800 */
[----:B-1----:R-:W-:Y:S02]  /*36730*/  R2UR UR30, R2 ;  /* 0x00000000021e72ca */ /* 0x002fe400000e0000 */
[----:B------:R-:W-:Y:S02]  /*36740*/  R2UR UR31, R3 ;  /* 0x00000000031f72ca */ /* 0x000fe400000e0000 */
[----:B------:R-:W-:Y:S02]  /*36750*/  MOV R2, R12 ;  /* 0x0000000c00027202 */ /* 0x000fe40000000f00 */
[----:B------:R-:W-:-:S07]  /*36760*/  MOV R3, 0x0 ;  /* 0x0000000000037802 */ /* 0x000fce0000000f00 */
[----:B------:R-:W-:-:S04]  /*36770*/  UIMAD.WIDE.U32 UR32, UR30, UR24, URZ ;  /* 0x000000181e2072a5 */ /* 0x000fc8000f8e003f */
[----:B------:R-:W-:Y:S02]  /*36780*/  UIMAD UR33, UR30, UR27, UR33 ;  /* 0x0000001b1e2172a4 */ /* 0x000fe4000f8e0221 */
[----:B------:R-:W-:Y:S02]  /*36790*/  UIADD3 UR36, UP1, URZ, -UR32, URZ ;  /* 0x800000203f247290 */ /* 0x000fe4000ff3e03f */
[----:B------:R-:W-:Y:S02]  /*367a0*/  UIMAD UR34, UR31, UR24, UR33 ;  /* 0x000000181f2272a4 */ /* 0x000fe4000f8e0221 */
[----:B------:R-:W-:Y:S02]  /*367b0*/  UIMAD.WIDE.U32 UR32, UR30, UR36, URZ ;  /* 0x000000241e2072a5 */ /* 0x000fe4000f8e003f */
[----:B------:R-:W-:-:S05]  /*367c0*/  UIADD3.X UR37, URZ, ~UR34, URZ, UP1, !UPT ;  /* 0x800000223f257290 */ /* 0x000fca0008ffe43f */
[----:B------:R-:W-:Y:S01]  /*367d0*/  UMOV UR32, UR33 ;  /* 0x0000002100207c82 */ /* 0x000fe20008000000 */
[----:B------:R-:W-:Y:S02]  /*367e0*/  UMOV UR33, UR30 ;  /* 0x0000001e00217c82 */ /* 0x000fe40008000000 */
[----:B------:R-:W-:Y:S02]  /*367f0*/  UIMAD.WIDE.U32 UR34, UP1, UR30, UR37, UR32 ;  /* 0x000000251e2272a5 */ /* 0x000fe4000f820020 */
[----:B------:R-:W-:Y:S02]  /*36800*/  UIMAD.WIDE.U32 UR32, UR31, UR37, URZ ;  /* 0x000000251f2072a5 */ /* 0x000fe4000f8e003f */
[----:B------:R-:W-:Y:S02]  /*36810*/  UIMAD.WIDE.U32 UR34, UP2, UR31, UR36, UR34 ;  /* 0x000000241f2272a5 */ /* 0x000fe4000f840022 */
[----:B------:R-:W-:Y:S02]  /*36820*/  UIMAD UR37, UR31, UR37, URZ ;  /* 0x000000251f2572a4 */ /* 0x000fe4000f8e023f */
[----:B------:R-:W-:-:S02]  /*36830*/  UIADD3.X UR32, UR33, UR31, URZ, UP1, !UPT ;  /* 0x0000001f21207290 */ /* 0x000fc40008ffe43f */
[----:B------:R-:W-:-:S04]  /*36840*/  UIADD3 UR35, UP4, UR37, UR35, URZ ;  /* 0x0000002325237290 */ /* 0x000fc8000ff9e03f */
[----:B------:R-:W-:Y:S02]  /*36850*/  UIMAD.WIDE.U32 UR30, UR35, UR24, URZ ;  /* 0x00000018231e72a5 */ /* 0x000fe4000f8e003f */
[----:B------:R-:W-:Y:S02]  /*36860*/  UIADD3.X UR36, URZ, URZ, UR32, UP4, UP2 ;  /* 0x0000003f3f247290 */ /* 0x000fe4000a7e4420 */
[----:B------:R-:W-:Y:S02]  /*36870*/  UIMAD UR31, UR35, UR27, UR31 ;  /* 0x0000001b231f72a4 */ /* 0x000fe4000f8e021f */
[----:B------:R-:W-:Y:S02]  /*36880*/  UIADD3 UR37, UP1, URZ, -UR30, URZ ;  /* 0x8000001e3f257290 */ /* 0x000fe4000ff3e03f */
[----:B------:R-:W-:Y:S02]  /*36890*/  UIMAD UR32, UR36, UR24, UR31 ;  /* 0x00000018242072a4 */ /* 0x000fe4000f8e021f */
[----:B------:R-:W-:-:S02]  /*368a0*/  UIMAD.WIDE.U32 UR30, UR35, UR37, URZ ;  /* 0x00000025231e72a5 */ /* 0x000fc4000f8e003f */
[----:B------:R-:W-:-:S05]  /*368b0*/  UIADD3.X UR41, URZ, ~UR32, URZ, UP1, !UPT ;  /* 0x800000203f297290 */ /* 0x000fca0008ffe43f */
[----:B------:R-:W-:Y:S01]  /*368c0*/  UMOV UR34, UR31 ;  /* 0x0000001f00227c82 */ /* 0x000fe20008000000 */
[----:B------:R-:W-:Y:S02]  /*368d0*/  UIMAD.WIDE.U32 UR30, UR36, UR41, URZ ;  /* 0x00000029241e72a5 */ /* 0x000fe4000f8e003f */
[----:B------:R-:W-:Y:S02]  /*368e0*/  UIMAD.WIDE.U32 UR32, UP1, UR35, UR41, UR34 ;  /* 0x00000029232072a5 */ /* 0x000fe4000f820022 */
[----:B------:R-:W-:Y:S02]  /*368f0*/  UIMAD UR34, UR36, UR41, URZ ;  /* 0x00000029242272a4 */ /* 0x000fe4000f8e023f */
[----:B------:R-:W-:Y:S02]  /*36900*/  UIMAD.WIDE.U32 UR32, UP2, UR36, UR37, UR32 ;  /* 0x00000025242072a5 */ /* 0x000fe4000f840020 */
[----:B------:R-:W-:Y:S02]  /*36910*/  UIADD3.X UR36, UR31, UR36, URZ, UP1, !UPT ;  /* 0x000000241f247290 */ /* 0x000fe40008ffe43f */
[----:B------:R-:W-:-:S04]  /*36920*/  UIADD3 UR34, UP4, UR34, UR33, URZ ;  /* 0x0000002122227290 */ /* 0x000fc8000ff9e03f */
[----:B------:R-:W-:Y:S02]  /*36930*/  UIMAD.WIDE.U32 UR32, UR34, UR25, URZ ;  /* 0x00000019222072a5 */ /* 0x000fe4000f8e003f */
[----:B------:R-:W-:-:S05]  /*36940*/  UIADD3.X UR36, URZ, URZ, UR36, UP4, UP2 ;  /* 0x0000003f3f247290 */ /* 0x000fca000a7e4424 */
[----:B------:R-:W-:Y:S01]  /*36950*/  UMOV UR32, UR33 ;  /* 0x0000002100207c82 */ /* 0x000fe20008000000 */
[----:B------:R-:W-:Y:S02]  /*36960*/  UMOV UR33, URZ ;  /* 0x0000003f00217c82 */ /* 0x000fe40008000000 */
[----:B------:R-:W-:Y:S02]  /*36970*/  UIMAD.WIDE.U32 UR30, UR34, UR26, UR32 ;  /* 0x0000001a221e72a5 */ /* 0x000fe4000f8e0020 */
[----:B------:R-:W-:Y:S02]  /*36980*/  UIMAD UR34, UR36, UR26, URZ ;  /* 0x0000001a242272a4 */ /* 0x000fe4000f8e023f */
[----:B------:R-:W-:Y:S02]  /*36990*/  UIMAD.WIDE.U32 UR30, UP1, UR36, UR25, UR30 ;  /* 0x00000019241e72a5 */ /* 0x000fe4000f82001e */
[----:B------:R-:W-:Y:S02]  /*369a0*/  UIMAD.WIDE.U32 UR32, UR36, UR26, URZ ;  /* 0x0000001a242072a5 */ /* 0x000fe4000f8e003f */
[----:B------:R-:W-:-:S02]  /*369b0*/  UIADD3 UR34, UP2, UR34, UR31, URZ ;  /* 0x0000001f22227290 */ /* 0x000fc4000ff5e03f */
[----:B------:R-:W-:Y:S02]  /*369c0*/  UIADD3.X UR32, UR33, URZ, URZ, UP1, !UPT ;  /* 0x0000003f21207290 */ /* 0x000fe40008ffe43f */
[----:B------:R-:W-:Y:S02]  /*369d0*/  UIMAD.WIDE.U32 UR30, UR34, UR24, URZ ;  /* 0x00000018221e72a5 */ /* 0x000fe4000f8e003f */
[----:B------:R-:W-:Y:S02]  /*369e0*/  UIADD3.X UR32, URZ, UR32, URZ, UP2, !UPT ;  /* 0x000000203f207290 */ /* 0x000fe400097fe43f */
[----:B------:R-:W-:Y:S02]  /*369f0*/  UIMAD UR31, UR34, UR27, UR31 ;  /* 0x0000001b221f72a4 */ /* 0x000fe4000f8e021f */
[----:B------:R-:W-:Y:S02]  /*36a00*/  UIADD3 UR33, UP2, -UR30, UR25, URZ ;  /* 0x000000191e217290 */ /* 0x000fe4000ff5e13f */
[----:B------:R-:W-:-:S02]  /*36a10*/  UIMAD UR31, UR32, UR24, UR31 ;  /* 0x00000018201f72a4 */ /* 0x000fc4000f8e021f */
[----:B------:R-:W-:Y:S02]  /*36a20*/  UISETP.GE.U32.AND UP1, UPT, UR33, UR24, UPT ;  /* 0x000000182100728c */ /* 0x000fe4000bf26070 */
[----:B------:R-:W-:Y:S02]  /*36a30*/  UIADD3.X UR32, ~UR31, UR26, URZ, UP2, !UPT ;  /* 0x0000001a1f207290 */ /* 0x000fe400097fe53f */
[----:B------:R-:W-:Y:S02]  /*36a40*/  UIADD3 UR26, UP2, -UR24, UR33, URZ ;  /* 0x00000021181a7290 */ /* 0x000fe4000ff5e13f */
[----:B------:R-:W-:Y:S02]  /*36a50*/  UISETP.GE.U32.AND.EX UP1, UPT, UR32, UR27, UPT, UP1 ;  /* 0x0000001b2000728c */ /* 0x000fe4000bf26110 */
[----:B------:R-:W-:Y:S02]  /*36a60*/  UIADD3 UR30, UR34, 0x1, URZ ;  /* 0x00000001221e7890 */ /* 0x000fe4000fffe03f */
[----:B------:R-:W-:-:S02]  /*36a70*/  UIADD3.X UR31, ~UR27, UR32, URZ, UP2, !UPT ;  /* 0x000000201b1f7290 */ /* 0x000fc400097fe53f */
[----:B------:R-:W-:Y:S02]  /*36a80*/  USEL UR26, UR26, UR33, UP1 ;  /* 0x000000211a1a7287 */ /* 0x000fe40008800000 */
[----:B------:R-:W-:Y:S02]  /*36a90*/  USEL UR31, UR31, UR32, UP1 ;  /* 0x000000201f1f7287 */ /* 0x000fe40008800000 */
[----:B------:R-:W-:Y:S02]  /*36aa0*/  USEL UR34, UR30, UR34, UP1 ;  /* 0x000000221e227287 */ /* 0x000fe40008800000 */
[----:B------:R-:W-:Y:S02]  /*36ab0*/  UISETP.GE.U32.AND UP1, UPT, UR26, UR24, UPT ;  /* 0x000000181a00728c */ /* 0x000fe4000bf26070 */
[----:B------:R-:W-:Y:S02]  /*36ac0*/  UISETP.NE.U32.AND UP2, UPT, UR24, URZ, UPT ;  /* 0x0000003f1800728c */ /* 0x000fe4000bf45070 */
[----:B------:R-:W-:-:S02]  /*36ad0*/  UIADD3 UR26, UR34, 0x1, URZ ;  /* 0x00000001221a7890 */ /* 0x000fc4000fffe03f */
[----:B------:R-:W-:Y:S02]  /*36ae0*/  UISETP.GE.U32.AND.EX UP1, UPT, UR31, UR27, UPT, UP1 ;  /* 0x0000001b1f00728c */ /* 0x000fe4000bf26110 */
[----:B------:R-:W-:Y:S02]  /*36af0*/  UISETP.NE.AND.EX UP2, UPT, UR27, URZ, UPT, UP2 ;  /* 0x0000003f1b00728c */ /* 0x000fe4000bf45320 */
[----:B------:R-:W-:-:S04]  /*36b00*/  USEL UR26, UR26, UR34, UP1 ;  /* 0x000000221a1a7287 */ /* 0x000fc80008800000 */
[----:B------:R-:W-:Y:S01]  /*36b10*/  USEL UR27, UR26, 0xffffffff, UP2 ;  /* 0xffffffff1a1b7887 */ /* 0x000fe20009000000 */
[----:B------:R-:W-:Y:S11]  /*36b20*/  RET.REL.NODEC R2 `(_ZN7cutlass13device_kernelINS_4gemm6kernel13GemmUniversalINS1_17GroupProblemShapeIN4cute5tupleIJiiiEEEEENS1_10collective13CollectiveMmaINS1_39MainloopSm90ArrayTmaGmmaWarpSpecializedILi3ENS6_IJNS5_1CILi1EEESD_SD_EEENS1_40KernelPtrArrayTmaWarpSpecializedPingpongEEENS6_IJNSC_ILi256EEESH_NSC_ILi64EEEEEENS_6half_tEPNS6_IJlSD_NSC_ILi0EEEEEESK_SN_NS5_8TiledMMAINS5_8MMA_AtomIJNS5_4SM904GMMA26MMA_64x256x16_F32F16F16_SSILNSR_5MajorE0ELST_0ELNSR_7ScaleInE1ELSU_1EEEEEENS5_6LayoutISE_NS6_IJSL_SL_SL_EEEEENS6_IJNS5_10UnderscoreES10_S10_EEEEENS5_13SM90_TMA_LOADENS5_14ComposedLayoutINS5_7SwizzleILi3ELi4ELi3EEENS5_18smem_ptr_flag_bitsILi16EEENSX_INS6_IJNSC_ILi8EEESI_EEENS6_IJSI_SD_EEEEEEEvNS5_8identityES13_S1D_vS1E_EENS_8epilogue10collective18CollectiveEpilogueINS1G_30Sm90PtrArrayTmaWarpSpecializedILi4ELi2ELi16ELb1ELb0ELi2EEEJSJ_NS6_IJSI_NSC_ILi32EEEEEESK_PNS6_IJSD_lSL_EEESK_S1O_NS1G_6fusion15FusionCallbacksIS1K_NS1P_17LinearCombinationISK_fSK_fLNS_15FloatRoundStyleE2EEESJ_S1M_JEEES13_NS14_IS16_S18_NSX_INS6_IJSI_S19_EEENS6_IJSD_SI_EEEEEEENS5_17SM75_U16x8_LDSM_TENS5_14SM90_TMA_STOREES1Y_NS5_17SM90_U16x8_STSM_TENS5_9Copy_AtomIJNS5_17SM90_U32x4_STSM_NESK_EEEvEEEvvEEEEvNT_6ParamsE) ;  /* 0xfffffc9402347950 */ /* 0x000ff60003c3ffff */
.L_x_634:
[----:B------:R-:W-:-:S00]  /*36b30*/  BRA `(.L_x_634) ;  /* 0xfffffffc00fc7947 */ /* 0x000fc0000383ffff */
[----:B------:R-:W-:-:S00]  /*36b40*/  NOP ;  /* 0x0000000000007918 */ /* 0x000fc00000000000 */
        /* <DEDUP_REMOVED lines=11> */
.L_x_635:


//--------------------- .nv.global.init           --------------------------
	.section	.nv.global.init,"aw",@progbits
.nv.global.init:
	.type		$str$24,@object
	.size		$str$24,($str$25 - $str$24)
$str$24:
        /*0000*/ 	.byte	0x28, 0x61, 0x64, 0x64, 0x72, 0x65, 0x73, 0x73, 0x20, 0x26, 0x20, 0x6d, 0x61, 0x73, 0x6b, 0x29
        /*0010*/ 	.byte	0x20, 0x3d, 0x3d, 0x20, 0x30, 0x00
	.type		$str$25,@object
	.size		$str$25,(__unnamed_1 - $str$25)
$str$25:
        /*0016*/ 	.byte	0x2f, 0x74, 0x6d, 0x70, 0x2f, 0x63, 0x75, 0x74, 0x6c, 0x61, 0x73, 0x73, 0x5f, 0x73, 0x77, 0x65
        /*0026*/ 	.byte	0x65, 0x70, 0x5f, 0x73, 0x72, 0x63, 0x2f, 0x69, 0x6e, 0x63, 0x6c, 0x75, 0x64, 0x65, 0x2f, 0x63
        /*0036*/ 	.byte	0x75, 0x74, 0x65, 0x2f, 0x70, 0x6f, 0x69, 0x6e, 0x74, 0x65, 0x72, 0x5f, 0x66, 0x6c, 0x61, 0x67
        /*0046*/ 	.byte	0x67, 0x65, 0x64, 0x2e, 0x68, 0x70, 0x70, 0x00
	.type		__unnamed_1,@object
	.size		__unnamed_1,(.L_0 - __unnamed_1)
__unnamed_1:
        /* <DEDUP_REMOVED lines=28> */
        /*020e*/ 	.byte	0x3e, 0x3e, 0x3e, 0x3e, 0x3e, 0x5d, 0x00
.L_0:


//--------------------- .nv.shared._ZN7cutlass13device_kernelINS_4gemm6kernel13GemmUniversalINS1_17GroupProblemShapeIN4cute5tupleIJiiiEEEEENS1_10collective13CollectiveMmaINS1_39MainloopSm90ArrayTmaGmmaWarpSpecializedILi3ENS6_IJNS5_1CILi1EEESD_SD_EEENS1_40KernelPtrArrayTmaWarpSpecializedPingpongEEENS6_IJNSC_ILi256EEESH_NSC_ILi64EEEEEENS_6half_tEPNS6_IJlSD_NSC_ILi0EEEEEESK_SN_NS5_8TiledMMAINS5_8MMA_AtomIJNS5_4SM904GMMA26MMA_64x256x16_F32F16F16_SSILNSR_5MajorE0ELST_0ELNSR_7ScaleInE1ELSU_1EEEEEENS5_6LayoutISE_NS6_IJSL_SL_SL_EEEEENS6_IJNS5_10UnderscoreES10_S10_EEEEENS5_13SM90_TMA_LOADENS5_14ComposedLayoutINS5_7SwizzleILi3ELi4ELi3EEENS5_18smem_ptr_flag_bitsILi16EEENSX_INS6_IJNSC_ILi8EEESI_EEENS6_IJSI_SD_EEEEEEEvNS5_8identityES13_S1D_vS1E_EENS_8epilogue10collective18CollectiveEpilogueINS1G_30Sm90PtrArrayTmaWarpSpecializedILi4ELi2ELi16ELb1ELb0ELi2EEEJSJ_NS6_IJSI_NSC_ILi32EEEEEESK_PNS6_IJSD_lSL_EEESK_S1O_NS1G_6fusion15FusionCallbacksIS1K_NS1P_17LinearCombinationISK_fSK_fLNS_15FloatRoundStyleE2EEESJ_S1M_JEEES13_NS14_IS16_S18_NSX_INS6_IJSI_S19_EEENS6_IJSD_SI_EEEEEEENS5_17SM75_U16x8_LDSM_TENS5_14SM90_TMA_STOREES1Y_NS5_17SM90_U16x8_STSM_TENS5_9Copy_AtomIJNS5_17SM90_U32x4_STSM_NESK_EEEvEEEvvEEEEvNT_6ParamsE --------------------------
	.section	.nv.shared._ZN7cutlass13device_kernelINS_4gemm6kernel13GemmUniversalINS1_17GroupProblemShapeIN4cute5tupleIJiiiEEEEENS1_10collective13CollectiveMmaINS1_39MainloopSm90ArrayTmaGmmaWarpSpecializedILi3ENS6_IJNS5_1CILi1EEESD_SD_EEENS1_40KernelPtrArrayTmaWarpSpecializedPingpongEEENS6_IJNSC_ILi256EEESH_NSC_ILi64EEEEEENS_6half_tEPNS6_IJlSD_NSC_ILi0EEEEEESK_SN_NS5_8TiledMMAINS5_8MMA_AtomIJNS5_4SM904GMMA26MMA_64x256x16_F32F16F16_SSILNSR_5MajorE0ELST_0ELNSR_7ScaleInE1ELSU_1EEEEEENS5_6LayoutISE_NS6_IJSL_SL_SL_EEEEENS6_IJNS5_10UnderscoreES10_S10_EEEEENS5_13SM90_TMA_LOADENS5_14ComposedLayoutINS5_7SwizzleILi3ELi4ELi3EEENS5_18smem_ptr_flag_bitsILi16EEENSX_INS6_IJNSC_ILi8EEESI_EEENS6_IJSI_SD_EEEEEEEvNS5_8identityES13_S1D_vS1E_EENS_8epilogue10collective18CollectiveEpilogueINS1G_30Sm90PtrArrayTmaWarpSpecializedILi4ELi2ELi16ELb1ELb0ELi2EEEJSJ_NS6_IJSI_NSC_ILi32EEEEEESK_PNS6_IJSD_lSL_EEESK_S1O_NS1G_6fusion15FusionCallbacksIS1K_NS1P_17LinearCombinationISK_fSK_fLNS_15FloatRoundStyleE2EEESJ_S1M_JEEES13_NS14_IS16_S18_NSX_INS6_IJSI_S19_EEENS6_IJSD_SI_EEEEEEENS5_17SM75_U16x8_LDSM_TENS5_14SM90_TMA_STOREES1Y_NS5_17SM90_U16x8_STSM_TENS5_9Copy_AtomIJNS5_17SM90_U32x4_STSM_NESK_EEEvEEEvvEEEEvNT_6ParamsE,"aw",@nobits
	.sectionflags	@""
	.align	16
	.zero		1024


//--------------------- .nv.shared.reserved.0     --------------------------
	.section	.nv.shared.reserved.0,"aw",@nobits
	.weak		__nv_reservedSMEM_offset_0_alias
	.size		__nv_reservedSMEM_offset_0_alias, 0, 0
	.other		__nv_reservedSMEM_offset_0_alias,@"STO_CUDA_RESERVED_SHARED STV_DEFAULT"
__nv_reservedSMEM_offset_0_alias:
	.zero		0


//--------------------- .nv.global                --------------------------
	.section	.nv.global,"aw",@nobits
.nv.global:
	.type		_ZN39_INTERNAL_25a16494_4_k_cu_438d1d7b_35174cute1_E,@object
	.size		_ZN39_INTERNAL_25a16494_4_k_cu_438d1d7b_35174cute1_E,(_ZN39_INTERNAL_25a16494_4_k_cu_438d1d7b_35174cuda3std3__45__cpo6cbeginE - _ZN39_INTERNAL_25a16494_4_k_cu_438d1d7b_35174cute1_E)
_ZN39_INTERNAL_25a16494_4_k_cu_438d1d7b_35174cute1_E:
	.zero		1
	.type		_ZN39_INTERNAL_25a16494_4_k_cu_438d1d7b_35174cuda3std3__45__cpo6cbeginE,@object
	.size		_ZN39_INTERNAL_25a16494_4_k_cu_438d1d7b_35174cuda3std3__45__cpo6cbeginE,(_ZN39_INTERNAL_25a16494_4_k_cu_438d1d7b_35174cuda3std3__48in_placeE - _ZN39_INTERNAL_25a16494_4_k_cu_438d1d7b_35174cuda3std3__45__cpo6cbeginE)
_ZN39_INTERNAL_25a16494_4_k_cu_438d1d7b_35174cuda3std3__45__cpo6cbeginE:
	.zero		1
	.type		_ZN39_INTERNAL_25a16494_4_k_cu_438d1d7b_35174cuda3std3__48in_placeE,@object
	.size		_ZN39_INTERNAL_25a16494_4_k_cu_438d1d7b_35174cuda3std3__48in_placeE,(_ZN39_INTERNAL_25a16494_4_k_cu_438d1d7b_35174cuda3std6ranges3__45__cpo9iter_moveE - _ZN39_INTERNAL_25a16494_4_k_cu_438d1d7b_35174cuda3std3__48in_placeE)
_ZN39_INTERNAL_25a16494_4_k_cu_438d1d7b_35174cuda3std3__48in_placeE:
	.zero		1
	.type		_ZN39_INTERNAL_25a16494_4_k_cu_438d1d7b_35174cuda3std6ranges3__45__cpo9iter_moveE,@object
	.size		_ZN39_INTERNAL_25a16494_4_k_cu_438d1d7b_35174cuda3std6ranges3__45__cpo9iter_moveE,(_ZN39_INTERNAL_25a16494_4_k_cu_438d1d7b_35174cuda3std3__45__cpo5beginE - _ZN39_INTERNAL_25a16494_4_k_cu_438d1d7b_35174cuda3std6ranges3__45__cpo9iter_moveE)
_ZN39_INTERNAL_25a16494_4_k_cu_438d1d7b_35174cuda3std6ranges3__45__cpo9iter_moveE:
	.zero		1
	.type		_ZN39_INTERNAL_25a16494_4_k_cu_438d1d7b_35174cuda3std3__45__cpo5beginE,@object
	.size		_ZN39_INTERNAL_25a16494_4_k_cu_438d1d7b_35174cuda3std3__45__cpo5beginE,(_ZN39_INTERNAL_25a16494_4_k_cu_438d1d7b_35174cuda3std3__441_GLOBAL__N__25a16494_4_k_cu_438d1d7b_35176ignoreE - _ZN39_INTERNAL_25a16494_4_k_cu_438d1d7b_35174cuda3std3__45__cpo5beginE)
_ZN39_INTERNAL_25a16494_4_k_cu_438d1d7b_35174cuda3std3__45__cpo5beginE:
	.zero		1
	.type		_ZN39_INTERNAL_25a16494_4_k_cu_438d1d7b_35174cuda3std3__441_GLOBAL__N__25a16494_4_k_cu_438d1d7b_35176ignoreE,@object
	.size		_ZN39_INTERNAL_25a16494_4_k_cu_438d1d7b_35174cuda3std3__441_GLOBAL__N__25a16494_4_k_cu_438d1d7b_35176ignoreE,(_ZN39_INTERNAL_25a16494_4_k_cu_438d1d7b_35174cute7productE - _ZN39_INTERNAL_25a16494_4_k_cu_438d1d7b_35174cuda3std3__441_GLOBAL__N__25a16494_4_k_cu_438d1d7b_35176ignoreE)
_ZN39_INTERNAL_25a16494_4_k_cu_438d1d7b_35174cuda3std3__441_GLOBAL__N__25a16494_4_k_cu_438d1d7b_35176ignoreE:
	.zero		1
	.type		_ZN39_INTERNAL_25a16494_4_k_cu_438d1d7b_35174cute7productE,@object
	.size		_ZN39_INTERNAL_25a16494_4_k_cu_438d1d7b_35174cute7productE,(_ZN39_INTERNAL_25a16494_4_k_cu_438d1d7b_35174cuda3std3__45__cpo3endE - _ZN39_INTERNAL_25a16494_4_k_cu_438d1d7b_35174cute7productE)
_ZN39_INTERNAL_25a16494_4_k_cu_438d1d7b_35174cute7productE:
	.zero		1
	.type		_ZN39_INTERNAL_25a16494_4_k_cu_438d1d7b_35174cuda3std3__45__cpo3endE,@object
	.size		_ZN39_INTERNAL_25a16494_4_k_cu_438d1d7b_35174cuda3std3__45__cpo3endE,(_ZN39_INTERNAL_25a16494_4_k_cu_438d1d7b_35174cuda3std3__419piecewise_constructE - _ZN39_INTERNAL_25a16494_4_k_cu_438d1d7b_35174cuda3std3__45__cpo3endE)
_ZN39_INTERNAL_25a16494_4_k_cu_438d1d7b_35174cuda3std3__45__cpo3endE:
	.zero		1
	.type		_ZN39_INTERNAL_25a16494_4_k_cu_438d1d7b_35174cuda3std3__419piecewise_constructE,@object
	.size		_ZN39_INTERNAL_25a16494_4_k_cu_438d1d7b_35174cuda3std3__419piecewise_constructE,(_ZN39_INTERNAL_25a16494_4_k_cu_438d1d7b_35174cuda3std3__45__cpo4cendE - _ZN39_INTERNAL_25a16494_4_k_cu_438d1d7b_35174cuda3std3__419piecewise_constructE)
_ZN39_INTERNAL_25a16494_4_k_cu_438d1d7b_35174cuda3std3__419piecewise_constructE:
	.zero		1
	.type		_ZN39_INTERNAL_25a16494_4_k_cu_438d1d7b_35174cuda3std3__45__cpo4cendE,@object
	.size		_ZN39_INTERNAL_25a16494_4_k_cu_438d1d7b_35174cuda3std3__45__cpo4cendE,(_ZN39_INTERNAL_25a16494_4_k_cu_438d1d7b_35174cuda3std6ranges3__45__cpo4swapE - _ZN39_INTERNAL_25a16494_4_k_cu_438d1d7b_35174cuda3std3__45__cpo4cendE)
_ZN39_INTERNAL_25a16494_4_k_cu_438d1d7b_35174cuda3std3__45__cpo4cendE:
	.zero		1
	.type		_ZN39_INTERNAL_25a16494_4_k_cu_438d1d7b_35174cuda3std6ranges3__45__cpo4swapE,@object
	.size		_ZN39_INTERNAL_25a16494_4_k_cu_438d1d7b_35174cuda3std6ranges3__45__cpo4swapE,(.L_8 - _ZN39_INTERNAL_25a16494_4_k_cu_438d1d7b_35174cuda3std6ranges3__45__cpo4swapE)
_ZN39_INTERNAL_25a16494_4_k_cu_438d1d7b_35174cuda3std6ranges3__45__cpo4swapE:
	.zero		1
.L_8:


//--------------------- .nv.constant0._ZN7cutlass13device_kernelINS_4gemm6kernel13GemmUniversalINS1_17GroupProblemShapeIN4cute5tupleIJiiiEEEEENS1_10collective13CollectiveMmaINS1_39MainloopSm90ArrayTmaGmmaWarpSpecializedILi3ENS6_IJNS5_1CILi1EEESD_SD_EEENS1_40KernelPtrArrayTmaWarpSpecializedPingpongEEENS6_IJNSC_ILi256EEESH_NSC_ILi64EEEEEENS_6half_tEPNS6_IJlSD_NSC_ILi0EEEEEESK_SN_NS5_8TiledMMAINS5_8MMA_AtomIJNS5_4SM904GMMA26MMA_64x256x16_F32F16F16_SSILNSR_5MajorE0ELST_0ELNSR_7ScaleInE1ELSU_1EEEEEENS5_6LayoutISE_NS6_IJSL_SL_SL_EEEEENS6_IJNS5_10UnderscoreES10_S10_EEEEENS5_13SM90_TMA_LOADENS5_14ComposedLayoutINS5_7SwizzleILi3ELi4ELi3EEENS5_18smem_ptr_flag_bitsILi16EEENSX_INS6_IJNSC_ILi8EEESI_EEENS6_IJSI_SD_EEEEEEEvNS5_8identityES13_S1D_vS1E_EENS_8epilogue10collective18CollectiveEpilogueINS1G_30Sm90PtrArrayTmaWarpSpecializedILi4ELi2ELi16ELb1ELb0ELi2EEEJSJ_NS6_IJSI_NSC_ILi32EEEEEESK_PNS6_IJSD_lSL_EEESK_S1O_NS1G_6fusion15FusionCallbacksIS1K_NS1P_17LinearCombinationISK_fSK_fLNS_15FloatRoundStyleE2EEESJ_S1M_JEEES13_NS14_IS16_S18_NSX_INS6_IJSI_S19_EEENS6_IJSD_SI_EEEEEEENS5_17SM75_U16x8_LDSM_TENS5_14SM90_TMA_STOREES1Y_NS5_17SM90_U16x8_STSM_TENS5_9Copy_AtomIJNS5_17SM90_U32x4_STSM_NESK_EEEvEEEvvEEEEvNT_6ParamsE --------------------------
	.section	.nv.constant0._ZN7cutlass13device_kernelINS_4gemm6kernel13GemmUniversalINS1_17GroupProblemShapeIN4cute5tupleIJiiiEEEEENS1_10collective13CollectiveMmaINS1_39MainloopSm90ArrayTmaGmmaWarpSpecializedILi3ENS6_IJNS5_1CILi1EEESD_SD_EEENS1_40KernelPtrArrayTmaWarpSpecializedPingpongEEENS6_IJNSC_ILi256EEESH_NSC_ILi64EEEEEENS_6half_tEPNS6_IJlSD_NSC_ILi0EEEEEESK_SN_NS5_8TiledMMAINS5_8MMA_AtomIJNS5_4SM904GMMA26MMA_64x256x16_F32F16F16_SSILNSR_5MajorE0ELST_0ELNSR_7ScaleInE1ELSU_1EEEEEENS5_6LayoutISE_NS6_IJSL_SL_SL_EEEEENS6_IJNS5_10UnderscoreES10_S10_EEEEENS5_13SM90_TMA_LOADENS5_14ComposedLayoutINS5_7SwizzleILi3ELi4ELi3EEENS5_18smem_ptr_flag_bitsILi16EEENSX_INS6_IJNSC_ILi8EEESI_EEENS6_IJSI_SD_EEEEEEEvNS5_8identityES13_S1D_vS1E_EENS_8epilogue10collective18CollectiveEpilogueINS1G_30Sm90PtrArrayTmaWarpSpecializedILi4ELi2ELi16ELb1ELb0ELi2EEEJSJ_NS6_IJSI_NSC_ILi32EEEEEESK_PNS6_IJSD_lSL_EEESK_S1O_NS1G_6fusion15FusionCallbacksIS1K_NS1P_17LinearCombinationISK_fSK_fLNS_15FloatRoundStyleE2EEESJ_S1M_JEEES13_NS14_IS16_S18_NSX_INS6_IJSI_S19_EEENS6_IJSD_SI_EEEEEEENS5_17SM75_U16x8_LDSM_TENS5_14SM90_TMA_STOREES1Y_NS5_17SM90_U16x8_STSM_TENS5_9Copy_AtomIJNS5_17SM90_U32x4_STSM_NESK_EEEvEEEvvEEEEvNT_6ParamsE,"a",@progbits
	.sectionflags	@""
	.align	4
.nv.constant0._ZN7cutlass13device_kernelINS_4gemm6kernel13GemmUniversalINS1_17GroupProblemShapeIN4cute5tupleIJiiiEEEEENS1_10collective13CollectiveMmaINS1_39MainloopSm90ArrayTmaGmmaWarpSpecializedILi3ENS6_IJNS5_1CILi1EEESD_SD_EEENS1_40KernelPtrArrayTmaWarpSpecializedPingpongEEENS6_IJNSC_ILi256EEESH_NSC_ILi64EEEEEENS_6half_tEPNS6_IJlSD_NSC_ILi0EEEEEESK_SN_NS5_8TiledMMAINS5_8MMA_AtomIJNS5_4SM904GMMA26MMA_64x256x16_F32F16F16_SSILNSR_5MajorE0ELST_0ELNSR_7ScaleInE1ELSU_1EEEEEENS5_6LayoutISE_NS6_IJSL_SL_SL_EEEEENS6_IJNS5_10UnderscoreES10_S10_EEEEENS5_13SM90_TMA_LOADENS5_14ComposedLayoutINS5_7SwizzleILi3ELi4ELi3EEENS5_18smem_ptr_flag_bitsILi16EEENSX_INS6_IJNSC_ILi8EEESI_EEENS6_IJSI_SD_EEEEEEEvNS5_8identityES13_S1D_vS1E_EENS_8epilogue10collective18CollectiveEpilogueINS1G_30Sm90PtrArrayTmaWarpSpecializedILi4ELi2ELi16ELb1ELb0ELi2EEEJSJ_NS6_IJSI_NSC_ILi32EEEEEESK_PNS6_IJSD_lSL_EEESK_S1O_NS1G_6fusion15FusionCallbacksIS1K_NS1P_17LinearCombinationISK_fSK_fLNS_15FloatRoundStyleE2EEESJ_S1M_JEEES13_NS14_IS16_S18_NSX_INS6_IJSI_S19_EEENS6_IJSD_SI_EEEEEEENS5_17SM75_U16x8_LDSM_TENS5_14SM90_TMA_STOREES1Y_NS5_17SM90_U16x8_STSM_TENS5_9Copy_AtomIJNS5_17SM90_U32x4_STSM_NESK_EEEvEEEvvEEEEvNT_6ParamsE:
	.zero		2432


//--------------------- SYMBOLS --------------------------

	.type		.nv.reservedSmem.offset0,@object
	.size		.nv.reservedSmem.offset0,0x4
	.type		__assertfail,@function
